	.target	sm_100a

	.elftype	@"ET_EXEC"


//--------------------- .note.nv.tkinfo           --------------------------
	.section	.note.nv.tkinfo,"",@"SHT_NOTE"
	.sectionflags	@"SHF_NOTE_NV_TKINFO"
	.tkinfo
        /*0018*/ 	.word	0x00000002
        /*0030*/ 	.string	""
        /*0030*/ 	.string	"ptxas"
        /*0030*/ 	.string	"Cuda compilation tools, release 13.0, V13.0.88"
        /*0030*/ 	.string	"Build cuda_13.0.r13.0/compiler.36424714_0"
        /*0030*/ 	.string	"-arch sm_100a -m 64 "



//--------------------- .note.nv.cuinfo           --------------------------
	.section	.note.nv.cuinfo,"",@"SHT_NOTE"
	.sectionflags	@"SHF_NOTE_NV_CUINFO"
        /*0018*/ 	.short	0x0002
        /*001a*/ 	.short	0x0064
        /*001c*/ 	.short	0x0082
	.zero		2


//--------------------- .nv.info                  --------------------------
	.section	.nv.info,"",@"SHT_CUDA_INFO"
	.align	4


	//----- nvinfo : EIATTR_REGCOUNT
	.align		4
        /*0000*/ 	.byte	0x04, 0x2f
        /*0002*/ 	.short	(.L_21 - .L_20)
	.align		4
.L_20:
        /*0004*/ 	.word	index@(_ZN7cutlass13device_kernelINS_4fmha6kernel36Sm100FmhaBwdKernelTmaWarpSpecializedIN4cute5tupleIJiiiiNS5_IJNS5_IJiiEEEiEEEEEENS_10bfloat16_tEfNS5_IJNS4_1CILi128EEESB_NSA_ILi48EEESC_EEENS1_10collective10CausalMaskILb1EEEEEEEvNT_6ParamsE)
        /*0008*/ 	.word	0x00000080


	//----- nvinfo : EIATTR_FRAME_SIZE
	.align		4
.L_21:
        /*000c*/ 	.byte	0x04, 0x11
        /*000e*/ 	.short	(.L_23 - .L_22)
	.align		4
.L_22:
        /*0010*/ 	.word	index@($__internal_3_$__cuda_sm20_div_u16)
        /*0014*/ 	.word	0x00000070


	//----- nvinfo : EIATTR_FRAME_SIZE
	.align		4
.L_23:
        /*0018*/ 	.byte	0x04, 0x11
        /*001a*/ 	.short	(.L_25 - .L_24)
	.align		4
.L_24:
        /*001c*/ 	.word	index@($__internal_2_$__cuda_sm10x_tcgen05_guardrail_trap_unallocated_columns_being_dealloced)
        /*0020*/ 	.word	0x00000070


	//----- nvinfo : EIATTR_FRAME_SIZE
	.align		4
.L_25:
        /*0024*/ 	.byte	0x04, 0x11
        /*0026*/ 	.short	(.L_27 - .L_26)
	.align		4
.L_26:
        /*0028*/ 	.word	index@($__internal_1_$__cuda_sm10x_tcgen05_guardrail_trap_phase_invalid_during_alloc)
        /*002c*/ 	.word	0x00000070


	//----- nvinfo : EIATTR_FRAME_SIZE
	.align		4
.L_27:
        /*0030*/ 	.byte	0x04, 0x11
        /*0032*/ 	.short	(.L_29 - .L_28)
	.align		4
.L_28:
        /*0034*/ 	.word	index@($__internal_0_$__cuda_sm10x_tcgen05_guardrail_trap_col_being_dealloced_not_returned_by_alloc)
        /*0038*/ 	.word	0x00000070


	//----- nvinfo : EIATTR_FRAME_SIZE
	.align		4
.L_29:
        /*003c*/ 	.byte	0x04, 0x11
        /*003e*/ 	.short	(.L_31 - .L_30)
	.align		4
.L_30:
        /*0040*/ 	.word	index@(_ZN7cutlass13device_kernelINS_4fmha6kernel36Sm100FmhaBwdKernelTmaWarpSpecializedIN4cute5tupleIJiiiiNS5_IJNS5_IJiiEEEiEEEEEENS_10bfloat16_tEfNS5_IJNS4_1CILi128EEESB_NSA_ILi48EEESC_EEENS1_10collective10CausalMaskILb1EEEEEEEvNT_6ParamsE)
        /*0044*/ 	.word	0x00000070


	//----- nvinfo : EIATTR_MIN_STACK_SIZE
	.align		4
.L_31:
        /*0048*/ 	.byte	0x04, 0x12
        /*004a*/ 	.short	(.L_33 - .L_32)
	.align		4
.L_32:
        /*004c*/ 	.word	index@(_ZN7cutlass13device_kernelINS_4fmha6kernel36Sm100FmhaBwdKernelTmaWarpSpecializedIN4cute5tupleIJiiiiNS5_IJNS5_IJiiEEEiEEEEEENS_10bfloat16_tEfNS5_IJNS4_1CILi128EEESB_NSA_ILi48EEESC_EEENS1_10collective10CausalMaskILb1EEEEEEEvNT_6ParamsE)
        /*0050*/ 	.word	0x00000070
.L_33:


//--------------------- .nv.compat                --------------------------
	.section	.nv.compat,"",@"SHT_CUDA_COMPAT_INFO"
	.align	4
        /*0000*/ 	.byte	0x02, 0x09, 0x01, 0x00, 0x02, 0x02, 0x02, 0x00, 0x02, 0x05, 0x05, 0x00, 0x03, 0x07, 0x01, 0x01
        /*0010*/ 	.byte	0x02, 0x03, 0x01, 0x00, 0x02, 0x06, 0x01, 0x00, 0x04, 0x0b, 0x08, 0x00, 0x01, 0x00, 0x00, 0x00
        /*0020*/ 	.byte	0x00, 0x00, 0x00, 0x00


//--------------------- .nv.info._ZN7cutlass13device_kernelINS_4fmha6kernel36Sm100FmhaBwdKernelTmaWarpSpecializedIN4cute5tupleIJiiiiNS5_IJNS5_IJiiEEEiEEEEEENS_10bfloat16_tEfNS5_IJNS4_1CILi128EEESB_NSA_ILi48EEESC_EEENS1_10collective10CausalMaskILb1EEEEEEEvNT_6ParamsE --------------------------
	.section	.nv.info._ZN7cutlass13device_kernelINS_4fmha6kernel36Sm100FmhaBwdKernelTmaWarpSpecializedIN4cute5tupleIJiiiiNS5_IJNS5_IJiiEEEiEEEEEENS_10bfloat16_tEfNS5_IJNS4_1CILi128EEESB_NSA_ILi48EEESC_EEENS1_10collective10CausalMaskILb1EEEEEEEvNT_6ParamsE,"",@"SHT_CUDA_INFO"
	.sectionflags	@""
	.align	4


	//----- nvinfo : EIATTR_CUDA_API_VERSION
	.align		4
        /*0000*/ 	.byte	0x04, 0x37
        /*0002*/ 	.short	(.L_35 - .L_34)
.L_34:
        /*0004*/ 	.word	0x00000082


	//----- nvinfo : EIATTR_KPARAM_INFO
	.align		4
.L_35:
        /*0008*/ 	.byte	0x04, 0x17
        /*000a*/ 	.short	(.L_37 - .L_36)
.L_36:
        /*000c*/ 	.word	0x00000000
        /*0010*/ 	.short	0x0000
        /*0012*/ 	.short	0x0000
        /*0014*/ 	.byte	0x00, 0xf0, 0x01, 0x1a


	//----- nvinfo : EIATTR_AT_ENTRY_FRAGMENTS
	.align		4
.L_37:
        /*0018*/ 	.byte	0x04, 0x4f
        /*001a*/ 	.short	(.L_39 - .L_38)


	//   ....[0]....
.L_38:
        /*001c*/ 	.word	0x00000006


	//----- nvinfo : EIATTR_RESERVED_SMEM_USED
	.align		4
.L_39:
        /*0020*/ 	.byte	0x01, 0x41
	.zero		2


	//----- nvinfo : EIATTR_SPARSE_MMA_MASK
	.align		4
        /*0024*/ 	.byte	0x03, 0x50
        /*0026*/ 	.short	0x0000


	//----- nvinfo : EIATTR_TCGEN05_1CTA_USED
	.align		4
        /*0028*/ 	.byte	0x01, 0x51
	.zero		2


	//----- nvinfo : EIATTR_MAXREG_COUNT
	.align		4
        /*002c*/ 	.byte	0x03, 0x1b
        /*002e*/ 	.short	0x0080


	//----- nvinfo : EIATTR_NUM_BARRIERS
	.align		4
        /*0030*/ 	.byte	0x02, 0x4c
        /*0032*/ 	.byte	0x04
	.zero		1


	//----- nvinfo : EIATTR_EXTERNS
	.align		4
        /*0034*/ 	.byte	0x04, 0x0f
        /*0036*/ 	.short	(.L_41 - .L_40)


	//   ....[0]....
	.align		4
.L_40:
        /*0038*/ 	.word	index@(__assertfail)


	//----- nvinfo : EIATTR_ANNOTATIONS
	.align		4
.L_41:
        /*003c*/ 	.byte	0x04, 0x55
        /*003e*/ 	.short	(.L_43 - .L_42)


	//   ....[0]....
.L_42:
        /*0040*/ 	.word	0x00000001
        /*0044*/ 	.byte	0xa0, 0x00, 0x00, 0x00, 0x01, 0x00, 0x00, 0x00, 0x90, 0x11, 0x00, 0x00, 0x01, 0x00, 0x00, 0x00
        /* <DEDUP_REMOVED lines=43> */
        /*0304*/ 	.byte	0x70, 0xf9, 0x00, 0x00, 0x01, 0x00, 0x00, 0x00, 0xf0, 0x0a, 0x01, 0x00


	//----- nvinfo : EIATTR_MERCURY_ISA_VERSION
	.align		4
.L_43:
        /*0310*/ 	.byte	0x03, 0x5f
        /*0312*/ 	.short	0x0101


	//----- nvinfo : EIATTR_INT_WARP_WIDE_INSTR_OFFSETS
	.align		4
        /*0314*/ 	.byte	0x04, 0x31
        /*0316*/ 	.short	(.L_45 - .L_44)


	//   ....[0]....
.L_44:
        /*0318*/ 	.word	0x00010ce0


	//   ....[1]....
        /*031c*/ 	.word	0x00010d00


	//   ....[2]....
        /*0320*/ 	.word	0x00010d30


	//----- nvinfo : EIATTR_COOP_GROUP_MASK_REGIDS
	.align		4
.L_45:
        /*0324*/ 	.byte	0x04, 0x29
        /*0326*/ 	.short	(.L_47 - .L_46)


	//   ....[0]....
.L_46:
        /*0328*/ 	.word	0xffffffff


	//   ....[1]....
        /*032c*/ 	.word	0xffffffff


	//   ....[2]....
        /*0330*/ 	.word	0xffffffff


	//   ....[3]....
        /*0334*/ 	.word	0xffffffff


	//   ....[4]....
        /*0338*/ 	.word	0xffffffff


	//   ....[5]....
        /*033c*/ 	.word	0xffffffff


	//   ....[6]....
        /*0340*/ 	.word	0xffffffff


	//   ....[7]....
        /*0344*/ 	.word	0xffffffff


	//   ....[8]....
        /*0348*/ 	.word	0xffffffff


	//   ....[9]....
        /*034c*/ 	.word	0xffffffff


	//   ....[10]....
        /*0350*/ 	.word	0xffffffff


	//   ....[11]....
        /*0354*/ 	.word	0xffffffff


	//   ....[12]....
        /*0358*/ 	.word	0xffffffff


	//   ....[13]....
        /*035c*/ 	.word	0xffffffff


	//   ....[14]....
        /*0360*/ 	.word	0xffffffff


	//   ....[15]....
        /*0364*/ 	.word	0xffffffff


	//   ....[16]....
        /*0368*/ 	.word	0xffffffff


	//   ....[17]....
        /*036c*/ 	.word	0x0500000f


	//----- nvinfo : EIATTR_COOP_GROUP_INSTR_OFFSETS
	.align		4
.L_47:
        /*0370*/ 	.byte	0x04, 0x28
        /*0372*/ 	.short	(.L_49 - .L_48)


	//   ....[0]....
.L_48:
        /*0374*/ 	.word	0x00000080


	//   ....[1]....
        /*0378*/ 	.word	0x00000370


	//   ....[2]....
        /*037c*/ 	.word	0x00000590


	//   ....[3]....
        /*0380*/ 	.word	0x00000680


	//   ....[4]....
        /*0384*/ 	.word	0x000007c0


	//   ....[5]....
        /*0388*/ 	.word	0x00000900


	//   ....[6]....
        /*038c*/ 	.word	0x00000a40


	//   ....[7]....
        /*0390*/ 	.word	0x00000b80


	//   ....[8]....
        /*0394*/ 	.word	0x00000cc0


	//   ....[9]....
        /*0398*/ 	.word	0x00000e00


	//   ....[10]....
        /*039c*/ 	.word	0x00000f40


	//   ....[11]....
        /*03a0*/ 	.word	0x00003e10


	//   ....[12]....
        /*03a4*/ 	.word	0x00004010


	//   ....[13]....
        /*03a8*/ 	.word	0x00004030


	//   ....[14]....
        /*03ac*/ 	.word	0x00007c40


	//   ....[15]....
        /*03b0*/ 	.word	0x00010bd0


	//   ....[16]....
        /*03b4*/ 	.word	0x00010e00


	//   ....[17]....
        /*03b8*/ 	.word	0x000118c0


	//----- nvinfo : EIATTR_REG_RECONFIG
	.align		4
.L_49:
        /*03bc*/ 	.byte	0x01, 0x54
	.zero		2


	//----- nvinfo : EIATTR_VRC_CTA_INIT_COUNT
	.align		4
        /*03c0*/ 	.byte	0x02, 0x4a
        /*03c2*/ 	.byte	0x80
	.zero		1


	//----- nvinfo : EIATTR_SYSCALL_OFFSETS
	.align		4
        /*03c4*/ 	.byte	0x04, 0x46
        /*03c6*/ 	.short	(.L_51 - .L_50)


	//   ....[0]....
.L_50:
        /*03c8*/ 	.word	0x00007dd0


	//   ....[1]....
        /*03cc*/ 	.word	0x00007f30


	//   ....[2]....
        /*03d0*/ 	.word	0x00008090


	//   ....[3]....
        /*03d4*/ 	.word	0x0000abd0


	//   ....[4]....
        /*03d8*/ 	.word	0x0000ada0


	//   ....[5]....
        /*03dc*/ 	.word	0x0000af50


	//   ....[6]....
        /*03e0*/ 	.word	0x0000b0c0


	//   ....[7]....
        /*03e4*/ 	.word	0x0000b270


	//   ....[8]....
        /*03e8*/ 	.word	0x0000b3d0


	//   ....[9]....
        /*03ec*/ 	.word	0x0000b540


	//   ....[10]....
        /*03f0*/ 	.word	0x0000d020


	//   ....[11]....
        /*03f4*/ 	.word	0x0000d200


	//   ....[12]....
        /*03f8*/ 	.word	0x0000d3b0


	//   ....[13]....
        /*03fc*/ 	.word	0x0000d520


	//   ....[14]....
        /*0400*/ 	.word	0x0000daa0


	//   ....[15]....
        /*0404*/ 	.word	0x0000dc10


	//   ....[16]....
        /*0408*/ 	.word	0x0000dd80


	//   ....[17]....
        /*040c*/ 	.word	0x0000def0


	//   ....[18]....
        /*0410*/ 	.word	0x0000ed50


	//   ....[19]....
        /*0414*/ 	.word	0x0000fcd0


	//   ....[20]....
        /*0418*/ 	.word	0x00010450


	//----- nvinfo : EIATTR_MBARRIER_INSTR_OFFSETS
	.align		4
.L_51:
        /*041c*/ 	.byte	0x04, 0x39
        /*041e*/ 	.short	(.L_53 - .L_52)


	//   ....[0]....
.L_52:
        /*0420*/ 	.word	0x00000440
        /*0424*/ 	.word	0x000000ff
        /*0428*/ 	.word	0x0001f800
        /*042c*/ 	.short	0x0100
        /*042e*/ 	.byte	0x04
	.zero		1


	//   ....[1]....
        /*0430*/ 	.word	0x00000450
        /*0434*/ 	.word	0x000000ff
        /*0438*/ 	.word	0x0001f810
        /*043c*/ 	.short	0x0100
        /*043e*/ 	.byte	0x04
	.zero		1


	//   ....[2]....
        /*0440*/ 	.word	0x00000460
        /*0444*/ 	.word	0x000000ff
        /*0448*/ 	.word	0x0001f808
        /*044c*/ 	.short	0x0100
        /*044e*/ 	.byte	0x04
	.zero		1


	//   ....[3]....
        /*0450*/ 	.word	0x00000470
        /*0454*/ 	.word	0x000000ff
        /*0458*/ 	.word	0x0001f818
        /*045c*/ 	.short	0x0100
        /*045e*/ 	.byte	0x04
	.zero		1


	//   ....[4]....
        /*0460*/ 	.word	0x00000650
        /*0464*/ 	.word	0x000000ff
        /*0468*/ 	.word	0x0001f820
        /*046c*/ 	.short	0x0100
        /*046e*/ 	.byte	0x06
	.zero		1


	//   ....[5]....
        /*0470*/ 	.word	0x00000660
        /*0474*/ 	.word	0x000000ff
        /*0478*/ 	.word	0x0001f828
        /*047c*/ 	.short	0x0100
        /*047e*/ 	.byte	0x06
	.zero		1


	//   ....[6]....
        /*0480*/ 	.word	0x00000790
        /*0484*/ 	.word	0x000000ff
        /*0488*/ 	.word	0x0001f830
        /*048c*/ 	.short	0x0100
        /*048e*/ 	.byte	0x04
	.zero		1


	//   ....[7]....
        /*0490*/ 	.word	0x000007a0
        /*0494*/ 	.word	0x000000ff
        /*0498*/ 	.word	0x0001f838
        /*049c*/ 	.short	0x0100
        /*049e*/ 	.byte	0x04
	.zero		1


	//   ....[8]....
        /*04a0*/ 	.word	0x000008d0
        /*04a4*/ 	.word	0x000000ff
        /*04a8*/ 	.word	0x0001f840
        /*04ac*/ 	.short	0x0100
        /*04ae*/ 	.byte	0x04
	.zero		1


	//   ....[9]....
        /*04b0*/ 	.word	0x000008e0
        /*04b4*/ 	.word	0x000000ff
        /*04b8*/ 	.word	0x0001f848
        /*04bc*/ 	.short	0x0100
        /*04be*/ 	.byte	0x04
	.zero		1


	//   ....[10]....
        /*04c0*/ 	.word	0x00000a10
        /*04c4*/ 	.word	0x000000ff
        /*04c8*/ 	.word	0x0001f850
        /*04cc*/ 	.short	0x0100
        /*04ce*/ 	.byte	0x04
	.zero		1


	//   ....[11]....
        /*04d0*/ 	.word	0x00000a20
        /*04d4*/ 	.word	0x000000ff
        /*04d8*/ 	.word	0x0001f858
        /*04dc*/ 	.short	0x0100
        /*04de*/ 	.byte	0x04
	.zero		1


	//   ....[12]....
        /*04e0*/ 	.word	0x00000b50
        /*04e4*/ 	.word	0x000000ff
        /*04e8*/ 	.word	0x0001f860
        /*04ec*/ 	.short	0x0100
        /*04ee*/ 	.byte	0x04
	.zero		1


	//   ....[13]....
        /*04f0*/ 	.word	0x00000b60
        /*04f4*/ 	.word	0x000000ff
        /*04f8*/ 	.word	0x0001f868
        /*04fc*/ 	.short	0x0100
        /*04fe*/ 	.byte	0x04
	.zero		1


	//   ....[14]....
        /*0500*/ 	.word	0x00000c90
        /*0504*/ 	.word	0x000000ff
        /*0508*/ 	.word	0x0001f870
        /*050c*/ 	.short	0x0100
        /*050e*/ 	.byte	0x04
	.zero		1


	//   ....[15]....
        /*0510*/ 	.word	0x00000ca0
        /*0514*/ 	.word	0x000000ff
        /*0518*/ 	.word	0x0001f878
        /*051c*/ 	.short	0x0100
        /*051e*/ 	.byte	0x04
	.zero		1


	//   ....[16]....
        /*0520*/ 	.word	0x00000dd0
        /*0524*/ 	.word	0x000000ff
        /*0528*/ 	.word	0x0001f880
        /*052c*/ 	.short	0x0100
        /*052e*/ 	.byte	0x04
	.zero		1


	//   ....[17]....
        /*0530*/ 	.word	0x00000de0
        /*0534*/ 	.word	0x000000ff
        /*0538*/ 	.word	0x0001f888
        /*053c*/ 	.short	0x0100
        /*053e*/ 	.byte	0x04
	.zero		1


	//   ....[18]....
        /*0540*/ 	.word	0x00000f10
        /*0544*/ 	.word	0x000000ff
        /*0548*/ 	.word	0x0001f890
        /*054c*/ 	.short	0x0100
        /*054e*/ 	.byte	0x04
	.zero		1


	//   ....[19]....
        /*0550*/ 	.word	0x00000f20
        /*0554*/ 	.word	0x000000ff
        /*0558*/ 	.word	0x0001f898
        /*055c*/ 	.short	0x0100
        /*055e*/ 	.byte	0x04
	.zero		1


	//   ....[20]....
        /*0560*/ 	.word	0x00001050
        /*0564*/ 	.word	0x000000ff
        /*0568*/ 	.word	0x0001f8a0
        /*056c*/ 	.short	0x0100
        /*056e*/ 	.byte	0x04
	.zero		1


	//   ....[21]....
        /*0570*/ 	.word	0x00001060
        /*0574*/ 	.word	0x000000ff
        /*0578*/ 	.word	0x0001f8b0
        /*057c*/ 	.short	0x0100
        /*057e*/ 	.byte	0x04
	.zero		1


	//   ....[22]....
        /*0580*/ 	.word	0x00001070
        /*0584*/ 	.word	0x000000ff
        /*0588*/ 	.word	0x0001f8a8
        /*058c*/ 	.short	0x0100
        /*058e*/ 	.byte	0x04
	.zero		1


	//   ....[23]....
        /*0590*/ 	.word	0x00001080
        /*0594*/ 	.word	0x000000ff
        /*0598*/ 	.word	0x0001f8b8
        /*059c*/ 	.short	0x0100
        /*059e*/ 	.byte	0x04
	.zero		1


	//   ....[24]....
        /*05a0*/ 	.word	0x00002300
        /*05a4*/ 	.word	0x000000ff
        /*05a8*/ 	.word	0x0001f810
        /*05ac*/ 	.short	0x010a
        /*05ae*/ 	.byte	0x20
	.zero		1


	//   ....[25]....
        /*05b0*/ 	.word	0x00002490
        /*05b4*/ 	.word	0x000000ff
        /*05b8*/ 	.word	0x0001f800
        /*05bc*/ 	.short	0x010b
        /*05be*/ 	.byte	0x20
	.zero		1


	//   ....[26]....
        /*05c0*/ 	.word	0x000027c0
        /*05c4*/ 	.word	0x000000ff
        /*05c8*/ 	.word	0x0001f838
        /*05cc*/ 	.short	0x010a
        /*05ce*/ 	.byte	0x20
	.zero		1


	//   ....[27]....
        /*05d0*/ 	.word	0x000029e0
        /*05d4*/ 	.word	0x000000ff
        /*05d8*/ 	.word	0x0001f830
        /*05dc*/ 	.short	0x0107
        /*05de*/ 	.byte	0x20
	.zero		1


	//   ....[28]....
        /*05e0*/ 	.word	0x00002a40
        /*05e4*/ 	.word	0x000000ff
        /*05e8*/ 	.word	0x0001f830
        /*05ec*/ 	.short	0x0101
        /*05ee*/ 	.byte	0x20
	.zero		1


	//   ....[29]....
        /*05f0*/ 	.word	0x00002a90
        /*05f4*/ 	.word	0x000000ff
        /*05f8*/ 	.word	0x0001f828
        /*05fc*/ 	.short	0x010a
        /*05fe*/ 	.byte	0x20
	.zero		1


	//   ....[30]....
        /*0600*/ 	.word	0x00002c50
        /*0604*/ 	.word	0x000000ff
        /*0608*/ 	.word	0x0001f820
        /*060c*/ 	.short	0x010b
        /*060e*/ 	.byte	0x20
	.zero		1


	//   ....[31]....
        /*0610*/ 	.word	0x00002f20
        /*0614*/ 	.word	0x000000ff
        /*0618*/ 	.word	0x0001f848
        /*061c*/ 	.short	0x010a
        /*061e*/ 	.byte	0x20
	.zero		1


	//   ....[32]....
        /*0620*/ 	.word	0x00003080
        /*0624*/ 	.word	0x000000ff
        /*0628*/ 	.word	0x0001f840
        /*062c*/ 	.short	0x0107
        /*062e*/ 	.byte	0x20
	.zero		1


	//   ....[33]....
        /*0630*/ 	.word	0x000030f0
        /*0634*/ 	.word	0x000000ff
        /*0638*/ 	.word	0x0001f840
        /*063c*/ 	.short	0x0101
        /*063e*/ 	.byte	0x20
	.zero		1


	//   ....[34]....
        /*0640*/ 	.word	0x00003300
        /*0644*/ 	.word	0x000000ff
        /*0648*/ 	.word	0x0001f810
        /*064c*/ 	.short	0x010a
        /*064e*/ 	.byte	0x19
	.zero		1


	//   ....[35]....
        /*0650*/ 	.word	0x00003600
        /*0654*/ 	.word	0x000000ff
        /*0658*/ 	.word	0x0001f838
        /*065c*/ 	.short	0x010a
        /*065e*/ 	.byte	0x20
	.zero		1


	//   ....[36]....
        /*0660*/ 	.word	0x000037f0
        /*0664*/ 	.word	0x000000ff
        /*0668*/ 	.word	0x0001f830
        /*066c*/ 	.short	0x0107
        /*066e*/ 	.byte	0x20
	.zero		1


	//   ....[37]....
        /*0670*/ 	.word	0x00003850
        /*0674*/ 	.word	0x000000ff
        /*0678*/ 	.word	0x0001f830
        /*067c*/ 	.short	0x0101
        /*067e*/ 	.byte	0x20
	.zero		1


	//   ....[38]....
        /*0680*/ 	.word	0x000038b0
        /*0684*/ 	.word	0x000000ff
        /*0688*/ 	.word	0x0001f828
        /*068c*/ 	.short	0x010a
        /*068e*/ 	.byte	0x20
	.zero		1


	//   ....[39]....
        /*0690*/ 	.word	0x00003b30
        /*0694*/ 	.word	0x000000ff
        /*0698*/ 	.word	0x0001f848
        /*069c*/ 	.short	0x010a
        /*069e*/ 	.byte	0x20
	.zero		1


	//   ....[40]....
        /*06a0*/ 	.word	0x00003c90
        /*06a4*/ 	.word	0x000000ff
        /*06a8*/ 	.word	0x0001f840
        /*06ac*/ 	.short	0x0107
        /*06ae*/ 	.byte	0x20
	.zero		1


	//   ....[41]....
        /*06b0*/ 	.word	0x00003d00
        /*06b4*/ 	.word	0x000000ff
        /*06b8*/ 	.word	0x0001f840
        /*06bc*/ 	.short	0x0101
        /*06be*/ 	.byte	0x20
	.zero		1


	//   ....[42]....
        /*06c0*/ 	.word	0x00004270
        /*06c4*/ 	.word	0x000000ff
        /*06c8*/ 	.word	0x0001f800
        /*06cc*/ 	.short	0x010a
        /*06ce*/ 	.byte	0x10
	.zero		1


	//   ....[43]....
        /*06d0*/ 	.word	0x000042a0
        /*06d4*/ 	.word	0x000000ff
        /*06d8*/ 	.word	0x0001f858
        /*06dc*/ 	.short	0x010a
        /*06de*/ 	.byte	0x10
	.zero		1


	//   ....[44]....
        /*06e0*/ 	.word	0x000044c0
        /*06e4*/ 	.word	0x000000ff
        /*06e8*/ 	.word	0x0001f820
        /*06ec*/ 	.short	0x010a
        /*06ee*/ 	.byte	0x10
	.zero		1


	//   ....[45]....
        /*06f0*/ 	.word	0x00004500
        /*06f4*/ 	.word	0x000000ff
        /*06f8*/ 	.word	0x0001f868
        /*06fc*/ 	.short	0x010a
        /*06fe*/ 	.byte	0x10
	.zero		1


	//   ....[46]....
        /*0700*/ 	.word	0x00004540
        /*0704*/ 	.word	0x000000ff
        /*0708*/ 	.word	0x0001f878
        /*070c*/ 	.short	0x010a
        /*070e*/ 	.byte	0x10
	.zero		1


	//   ....[47]....
        /*0710*/ 	.word	0x00004730
        /*0714*/ 	.word	0x000000ff
        /*0718*/ 	.word	0x0001f880
        /*071c*/ 	.short	0x010a
        /*071e*/ 	.byte	0x10
	.zero		1


	//   ....[48]....
        /*0720*/ 	.word	0x00005010
        /*0724*/ 	.word	0x000000ff
        /*0728*/ 	.word	0x0001f800
        /*072c*/ 	.short	0x010a
        /*072e*/ 	.byte	0x06
	.zero		1


	//   ....[49]....
        /*0730*/ 	.word	0x00005070
        /*0734*/ 	.word	0x000000ff
        /*0738*/ 	.word	0x0001f858
        /*073c*/ 	.short	0x010a
        /*073e*/ 	.byte	0x10
	.zero		1


	//   ....[50]....
        /*0740*/ 	.word	0x00005280
        /*0744*/ 	.word	0x000000ff
        /*0748*/ 	.word	0x0001f890
        /*074c*/ 	.short	0x010a
        /*074e*/ 	.byte	0x10
	.zero		1


	//   ....[51]....
        /*0750*/ 	.word	0x000052f0
        /*0754*/ 	.word	0x000000ff
        /*0758*/ 	.word	0x0001f868
        /*075c*/ 	.short	0x010a
        /*075e*/ 	.byte	0x10
	.zero		1


	//   ....[52]....
        /*0760*/ 	.word	0x00005960
        /*0764*/ 	.word	0x000000ff
        /*0768*/ 	.word	0x0001f878
        /*076c*/ 	.short	0x010a
        /*076e*/ 	.byte	0x10
	.zero		1


	//   ....[53]....
        /*0770*/ 	.word	0x000059d0
        /*0774*/ 	.word	0x000000ff
        /*0778*/ 	.word	0x0001f820
        /*077c*/ 	.short	0x010a
        /*077e*/ 	.byte	0x10
	.zero		1


	//   ....[54]....
        /*0780*/ 	.word	0x00005be0
        /*0784*/ 	.word	0x000000ff
        /*0788*/ 	.word	0x0001f880
        /*078c*/ 	.short	0x010a
        /*078e*/ 	.byte	0x10
	.zero		1


	//   ....[55]....
        /*0790*/ 	.word	0x00006020
        /*0794*/ 	.word	0x000000ff
        /*0798*/ 	.word	0x0001f8b0
        /*079c*/ 	.short	0x010a
        /*079e*/ 	.byte	0x10
	.zero		1


	//   ....[56]....
        /*07a0*/ 	.word	0x000060a0
        /*07a4*/ 	.word	0x000000ff
        /*07a8*/ 	.word	0x0001f8b8
        /*07ac*/ 	.short	0x010a
        /*07ae*/ 	.byte	0x10
	.zero		1


	//   ....[57]....
        /*07b0*/ 	.word	0x00006110
        /*07b4*/ 	.word	0x000000ff
        /*07b8*/ 	.word	0x0001f890
        /*07bc*/ 	.short	0x010a
        /*07be*/ 	.byte	0x10
	.zero		1


	//   ....[58]....
        /*07c0*/ 	.word	0x00006c70
        /*07c4*/ 	.word	0x000000ff
        /*07c8*/ 	.word	0x0001f870
        /*07cc*/ 	.short	0x010a
        /*07ce*/ 	.byte	0x06
	.zero		1


	//   ....[59]....
        /*07d0*/ 	.word	0x00006d60
        /*07d4*/ 	.word	0x000000ff
        /*07d8*/ 	.word	0x00000000
        /*07dc*/ 	.short	0x0101
        /*07de*/ 	.byte	0x04
	.zero		1


	//   ....[60]....
        /*07e0*/ 	.word	0x000079a0
        /*07e4*/ 	.word	0x00000048
        /*07e8*/ 	.word	0x0001f850
        /*07ec*/ 	.short	0x010a
        /*07ee*/ 	.byte	0xff
	.zero		1


	//   ....[61]....
        /*07f0*/ 	.word	0x00007a40
        /*07f4*/ 	.word	0x00000048
        /*07f8*/ 	.word	0x0001f888
        /*07fc*/ 	.short	0x010a
        /*07fe*/ 	.byte	0xff
	.zero		1


	//   ....[62]....
        /*0800*/ 	.word	0x00007b20
        /*0804*/ 	.word	0x00000048
        /*0808*/ 	.word	0x0001f830
        /*080c*/ 	.short	0x010a
        /*080e*/ 	.byte	0xff
	.zero		1


	//   ....[63]....
        /*0810*/ 	.word	0x0000d5f0
        /*0814*/ 	.word	0x00000048
        /*0818*/ 	.word	0x0001f880
        /*081c*/ 	.short	0x0101
        /*081e*/ 	.byte	0xff
	.zero		1


	//   ....[64]....
        /*0820*/ 	.word	0x0000d680
        /*0824*/ 	.word	0x00000000
        /*0828*/ 	.word	0x00000000
        /*082c*/ 	.short	0x0101
        /*082e*/ 	.byte	0xff
	.zero		1


	//   ....[65]....
        /*0830*/ 	.word	0x0000d6f0
        /*0834*/ 	.word	0x00000049
        /*0838*/ 	.word	0x00000000
        /*083c*/ 	.short	0x0101
        /*083e*/ 	.byte	0xff
	.zero		1


	//   ....[66]....
        /*0840*/ 	.word	0x0000d760
        /*0844*/ 	.word	0x00000048
        /*0848*/ 	.word	0x0001f840
        /*084c*/ 	.short	0x010a
        /*084e*/ 	.byte	0xff
	.zero		1


	//   ....[67]....
        /*0850*/ 	.word	0x0000d800
        /*0854*/ 	.word	0x00000048
        /*0858*/ 	.word	0x0001f860
        /*085c*/ 	.short	0x010a
        /*085e*/ 	.byte	0xff
	.zero		1


	//   ....[68]....
        /*0860*/ 	.word	0x0000d910
        /*0864*/ 	.word	0x00000003
        /*0868*/ 	.word	0x0001f898
        /*086c*/ 	.short	0x010a
        /*086e*/ 	.byte	0xff
	.zero		1


	//   ....[69]....
        /*0870*/ 	.word	0x0000ec20
        /*0874*/ 	.word	0x000000ff
        /*0878*/ 	.word	0x00000000
        /*087c*/ 	.short	0x0101
        /*087e*/ 	.byte	0x04
	.zero		1


	//   ....[70]....
        /*0880*/ 	.word	0x0000f770
        /*0884*/ 	.word	0x000000ff
        /*0888*/ 	.word	0x0001f890
        /*088c*/ 	.short	0x0101
        /*088e*/ 	.byte	0x25
	.zero		1


	//   ....[71]....
        /*0890*/ 	.word	0x0000f810
        /*0894*/ 	.word	0x000000ff
        /*0898*/ 	.word	0x00000000
        /*089c*/ 	.short	0x0101
        /*089e*/ 	.byte	0x04
	.zero		1


	//   ....[72]....
        /*08a0*/ 	.word	0x0000fb80
        /*08a4*/ 	.word	0x000000ff
        /*08a8*/ 	.word	0x0001f8a0
        /*08ac*/ 	.short	0x010a
        /*08ae*/ 	.byte	0x25
	.zero		1


	//   ....[73]....
        /*08b0*/ 	.word	0x000102d0
        /*08b4*/ 	.word	0x000000ff
        /*08b8*/ 	.word	0x00000000
        /*08bc*/ 	.short	0x0101
        /*08be*/ 	.byte	0x04
	.zero		1


	//   ....[74]....
        /*08c0*/ 	.word	0x00010320
        /*08c4*/ 	.word	0x000000ff
        /*08c8*/ 	.word	0x0001f8a8
        /*08cc*/ 	.short	0x010a
        /*08ce*/ 	.byte	0x25
	.zero		1


	//   ....[75]....
        /*08d0*/ 	.word	0x00010b20
        /*08d4*/ 	.word	0x000000ff
        /*08d8*/ 	.word	0x00000000
        /*08dc*/ 	.short	0x0101
        /*08de*/ 	.byte	0x04
	.zero		1


	//   ....[76]....
        /*08e0*/ 	.word	0x00010e30
        /*08e4*/ 	.word	0x00000004
        /*08e8*/ 	.word	0x0001f810
        /*08ec*/ 	.short	0x010a
        /*08ee*/ 	.byte	0xff
	.zero		1


	//   ....[77]....
        /*08f0*/ 	.word	0x00010e90
        /*08f4*/ 	.word	0x00000003
        /*08f8*/ 	.word	0x0001f838
        /*08fc*/ 	.short	0x010a
        /*08fe*/ 	.byte	0xff
	.zero		1


	//   ....[78]....
        /*0900*/ 	.word	0x00010ef0
        /*0904*/ 	.word	0x00000005
        /*0908*/ 	.word	0x0001f828
        /*090c*/ 	.short	0x010a
        /*090e*/ 	.byte	0xff
	.zero		1


	//   ....[79]....
        /*0910*/ 	.word	0x00010f50
        /*0914*/ 	.word	0x00000004
        /*0918*/ 	.word	0x0001f848
        /*091c*/ 	.short	0x010a
        /*091e*/ 	.byte	0xff
	.zero		1


	//   ....[80]....
        /*0920*/ 	.word	0x00010fb0
        /*0924*/ 	.word	0x00000005
        /*0928*/ 	.word	0x0001f810
        /*092c*/ 	.short	0x010a
        /*092e*/ 	.byte	0xff
	.zero		1


	//   ....[81]....
        /*0930*/ 	.word	0x00011010
        /*0934*/ 	.word	0x00000004
        /*0938*/ 	.word	0x0001f838
        /*093c*/ 	.short	0x010a
        /*093e*/ 	.byte	0xff
	.zero		1


	//   ....[82]....
        /*0940*/ 	.word	0x00011070
        /*0944*/ 	.word	0x00000006
        /*0948*/ 	.word	0x0001f828
        /*094c*/ 	.short	0x010a
        /*094e*/ 	.byte	0xff
	.zero		1


	//   ....[83]....
        /*0950*/ 	.word	0x000110d0
        /*0954*/ 	.word	0x00000005
        /*0958*/ 	.word	0x0001f848
        /*095c*/ 	.short	0x010a
        /*095e*/ 	.byte	0xff
	.zero		1


	//   ....[84]....
        /*0960*/ 	.word	0x00011130
        /*0964*/ 	.word	0x00000000
        /*0968*/ 	.word	0x0001f800
        /*096c*/ 	.short	0x010a
        /*096e*/ 	.byte	0xff
	.zero		1


	//   ....[85]....
        /*0970*/ 	.word	0x00011190
        /*0974*/ 	.word	0x00000000
        /*0978*/ 	.word	0x0001f858
        /*097c*/ 	.short	0x010a
        /*097e*/ 	.byte	0xff
	.zero		1


	//   ....[86]....
        /*0980*/ 	.word	0x000111f0
        /*0984*/ 	.word	0x00000000
        /*0988*/ 	.word	0x0001f820
        /*098c*/ 	.short	0x010a
        /*098e*/ 	.byte	0xff
	.zero		1


	//   ....[87]....
        /*0990*/ 	.word	0x00011250
        /*0994*/ 	.word	0x00000000
        /*0998*/ 	.word	0x0001f868
        /*099c*/ 	.short	0x010a
        /*099e*/ 	.byte	0xff
	.zero		1


	//   ....[88]....
        /*09a0*/ 	.word	0x000112b0
        /*09a4*/ 	.word	0x00000000
        /*09a8*/ 	.word	0x0001f878
        /*09ac*/ 	.short	0x010a
        /*09ae*/ 	.byte	0xff
	.zero		1


	//   ....[89]....
        /*09b0*/ 	.word	0x00011310
        /*09b4*/ 	.word	0x00000000
        /*09b8*/ 	.word	0x0001f880
        /*09bc*/ 	.short	0x010a
        /*09be*/ 	.byte	0xff
	.zero		1


	//   ....[90]....
        /*09c0*/ 	.word	0x00011370
        /*09c4*/ 	.word	0x0000000a
        /*09c8*/ 	.word	0x0001f800
        /*09cc*/ 	.short	0x010a
        /*09ce*/ 	.byte	0xff
	.zero		1


	//   ....[91]....
        /*09d0*/ 	.word	0x000113d0
        /*09d4*/ 	.word	0x0000000a
        /*09d8*/ 	.word	0x0001f858
        /*09dc*/ 	.short	0x010a
        /*09de*/ 	.byte	0xff
	.zero		1


	//   ....[92]....
        /*09e0*/ 	.word	0x00011430
        /*09e4*/ 	.word	0x0000000a
        /*09e8*/ 	.word	0x0001f890
        /*09ec*/ 	.short	0x010a
        /*09ee*/ 	.byte	0xff
	.zero		1


	//   ....[93]....
        /*09f0*/ 	.word	0x00011490
        /*09f4*/ 	.word	0x0000000a
        /*09f8*/ 	.word	0x0001f868
        /*09fc*/ 	.short	0x010a
        /*09fe*/ 	.byte	0xff
	.zero		1


	//   ....[94]....
        /*0a00*/ 	.word	0x000114f0
        /*0a04*/ 	.word	0x00000009
        /*0a08*/ 	.word	0x0001f878
        /*0a0c*/ 	.short	0x010a
        /*0a0e*/ 	.byte	0xff
	.zero		1


	//   ....[95]....
        /*0a10*/ 	.word	0x00011550
        /*0a14*/ 	.word	0x00000009
        /*0a18*/ 	.word	0x0001f820
        /*0a1c*/ 	.short	0x010a
        /*0a1e*/ 	.byte	0xff
	.zero		1


	//   ....[96]....
        /*0a20*/ 	.word	0x000115b0
        /*0a24*/ 	.word	0x00000009
        /*0a28*/ 	.word	0x0001f880
        /*0a2c*/ 	.short	0x010a
        /*0a2e*/ 	.byte	0xff
	.zero		1


	//   ....[97]....
        /*0a30*/ 	.word	0x00011610
        /*0a34*/ 	.word	0x00000002
        /*0a38*/ 	.word	0x0001f8b0
        /*0a3c*/ 	.short	0x010a
        /*0a3e*/ 	.byte	0xff
	.zero		1


	//   ....[98]....
        /*0a40*/ 	.word	0x00011670
        /*0a44*/ 	.word	0x00000002
        /*0a48*/ 	.word	0x0001f8b8
        /*0a4c*/ 	.short	0x010a
        /*0a4e*/ 	.byte	0xff
	.zero		1


	//   ....[99]....
        /*0a50*/ 	.word	0x000116d0
        /*0a54*/ 	.word	0x00000002
        /*0a58*/ 	.word	0x0001f890
        /*0a5c*/ 	.short	0x010a
        /*0a5e*/ 	.byte	0xff
	.zero		1


	//   ....[100]....
        /*0a60*/ 	.word	0x00011730
        /*0a64*/ 	.word	0x00000002
        /*0a68*/ 	.word	0x0001f870
        /*0a6c*/ 	.short	0x010a
        /*0a6e*/ 	.byte	0xff
	.zero		1


	//   ....[101]....
        /*0a70*/ 	.word	0x00011780
        /*0a74*/ 	.word	0x00000048
        /*0a78*/ 	.word	0x0001f850
        /*0a7c*/ 	.short	0x010a
        /*0a7e*/ 	.byte	0xff
	.zero		1


	//   ....[102]....
        /*0a80*/ 	.word	0x000117d0
        /*0a84*/ 	.word	0x00000048
        /*0a88*/ 	.word	0x0001f888
        /*0a8c*/ 	.short	0x010a
        /*0a8e*/ 	.byte	0xff
	.zero		1


	//   ....[103]....
        /*0a90*/ 	.word	0x00011820
        /*0a94*/ 	.word	0x00000048
        /*0a98*/ 	.word	0x0001f830
        /*0a9c*/ 	.short	0x010a
        /*0a9e*/ 	.byte	0xff
	.zero		1


	//   ....[104]....
        /*0aa0*/ 	.word	0x00011900
        /*0aa4*/ 	.word	0x00000048
        /*0aa8*/ 	.word	0x0001f840
        /*0aac*/ 	.short	0x010a
        /*0aae*/ 	.byte	0xff
	.zero		1


	//   ....[105]....
        /*0ab0*/ 	.word	0x00011950
        /*0ab4*/ 	.word	0x00000048
        /*0ab8*/ 	.word	0x0001f860
        /*0abc*/ 	.short	0x010a
        /*0abe*/ 	.byte	0xff
	.zero		1


	//   ....[106]....
        /*0ac0*/ 	.word	0x000119a0
        /*0ac4*/ 	.word	0x00000003
        /*0ac8*/ 	.word	0x0001f898
        /*0acc*/ 	.short	0x010a
        /*0ace*/ 	.byte	0xff
	.zero		1


	//   ....[107]....
        /*0ad0*/ 	.word	0x00011a00
        /*0ad4*/ 	.word	0x00000003
        /*0ad8*/ 	.word	0x0001f8a0
        /*0adc*/ 	.short	0x010a
        /*0ade*/ 	.byte	0xff
	.zero		1


	//   ....[108]....
        /*0ae0*/ 	.word	0x00011a60
        /*0ae4*/ 	.word	0x00000000
        /*0ae8*/ 	.word	0x0001f8a8
        /*0aec*/ 	.short	0x010a
        /*0aee*/ 	.byte	0xff
	.zero		1


	//----- nvinfo : EIATTR_NUM_MBARRIERS
	.align		4
.L_53:
        /*0af0*/ 	.byte	0x03, 0x38
        /*0af2*/ 	.short	0x0018


	//----- nvinfo : EIATTR_EXIT_INSTR_OFFSETS
	.align		4
        /*0af4*/ 	.byte	0x04, 0x1c
        /*0af6*/ 	.short	(.L_55 - .L_54)


	//   ....[0]....
.L_54:
        /*0af8*/ 	.word	0x000011a0


	//   ....[1]....
        /*0afc*/ 	.word	0x00002190


	//   ....[2]....
        /*0b00*/ 	.word	0x00003110


	//   ....[3]....
        /*0b04*/ 	.word	0x00003dc0


	//   ....[4]....
        /*0b08*/ 	.word	0x00006a60


	//   ....[5]....
        /*0b0c*/ 	.word	0x00006aa0


	//   ....[6]....
        /*0b10*/ 	.word	0x00007770


	//   ....[7]....
        /*0b14*/ 	.word	0x000077a0


	//   ....[8]....
        /*0b18*/ 	.word	0x00010b50


	//   ....[9]....
        /*0b1c*/ 	.word	0x00010e10


	//----- nvinfo : EIATTR_INDIRECT_BRANCH_TARGETS
	.align		4
.L_55:
        /*0b20*/ 	.byte	0x04, 0x34
        /*0b22*/ 	.short	(.L_57 - .L_56)


	//   ....[0]....
.L_56:
        /*0b24*/ 	.word	.L_x_302@srel
        /*0b28*/ 	.short	0x0
        /*0b2a*/ 	.short	0x0
        /*0b2c*/ 	.word	0x3
        /*0b30*/ 	.word	.L_x_303@srel
        /*0b34*/ 	.word	.L_x_304@srel
        /*0b38*/ 	.word	.L_x_305@srel


	//   ....[1]....
        /*0b3c*/ 	.word	.L_x_306@srel
        /*0b40*/ 	.short	0x0
        /*0b42*/ 	.short	0x0
        /*0b44*/ 	.word	0x3
        /*0b48*/ 	.word	.L_x_161@srel
        /*0b4c*/ 	.word	.L_x_146@srel
        /*0b50*/ 	.word	.L_x_305@srel


	//----- nvinfo : EIATTR_MAX_THREADS
	.align		4
.L_57:
        /*0b54*/ 	.byte	0x04, 0x05
        /*0b56*/ 	.short	(.L_59 - .L_58)
.L_58:
        /*0b58*/ 	.word	0x00000200
        /*0b5c*/ 	.word	0x00000001
        /*0b60*/ 	.word	0x00000001


	//----- nvinfo : EIATTR_CRS_STACK_SIZE
	.align		4
.L_59:
        /*0b64*/ 	.byte	0x04, 0x1e
        /*0b66*/ 	.short	(.L_61 - .L_60)
.L_60:
        /*0b68*/ 	.word	0x00000000


	//----- nvinfo : EIATTR_CBANK_PARAM_SIZE
	.align		4
.L_61:
        /*0b6c*/ 	.byte	0x03, 0x19
        /*0b6e*/ 	.short	0x0680


	//----- nvinfo : EIATTR_PARAM_CBANK
	.align		4
        /*0b70*/ 	.byte	0x04, 0x0a
        /*0b72*/ 	.short	(.L_63 - .L_62)
	.align		4
.L_62:
        /*0b74*/ 	.word	index@(.nv.constant0._ZN7cutlass13device_kernelINS_4fmha6kernel36Sm100FmhaBwdKernelTmaWarpSpecializedIN4cute5tupleIJiiiiNS5_IJNS5_IJiiEEEiEEEEEENS_10bfloat16_tEfNS5_IJNS4_1CILi128EEESB_NSA_ILi48EEESC_EEENS1_10collective10CausalMaskILb1EEEEEEEvNT_6ParamsE)
        /*0b78*/ 	.short	0x0380
        /*0b7a*/ 	.short	0x0680


	//----- nvinfo : EIATTR_SW_WAR
	.align		4
.L_63:
        /*0b7c*/ 	.byte	0x04, 0x36
        /*0b7e*/ 	.short	(.L_65 - .L_64)
.L_64:
        /*0b80*/ 	.word	0x00000008
.L_65:


//--------------------- .nv.callgraph             --------------------------
	.section	.nv.callgraph,"",@"SHT_CUDA_CALLGRAPH"
	.align	4
	.sectionentsize	8
	.align		4
        /*0000*/ 	.word	0x00000000
	.align		4
        /*0004*/ 	.word	0xffffffff
	.align		4
        /*0008*/ 	.word	index@(_ZN7cutlass13device_kernelINS_4fmha6kernel36Sm100FmhaBwdKernelTmaWarpSpecializedIN4cute5tupleIJiiiiNS5_IJNS5_IJiiEEEiEEEEEENS_10bfloat16_tEfNS5_IJNS4_1CILi128EEESB_NSA_ILi48EEESC_EEENS1_10collective10CausalMaskILb1EEEEEEEvNT_6ParamsE)
	.align		4
        /*000c*/ 	.word	index@(__assertfail)
	.align		4
        /*0010*/ 	.word	0x00000000
	.align		4
        /*0014*/ 	.word	0xfffffffe
	.align		4
        /*0018*/ 	.word	0x00000000
	.align		4
        /*001c*/ 	.word	0xfffffffd
	.align		4
        /*0020*/ 	.word	0x00000000
	.align		4
        /*0024*/ 	.word	0xfffffffc


//--------------------- .nv.constant4             --------------------------
	.section	.nv.constant4,"a",@progbits
	.align	8
	.align		8
.nv.constant4:
        /*0000*/ 	.dword	__assertfail
	.align		8
        /*0008*/ 	.dword	__unnamed_1
	.align		8
        /*0010*/ 	.dword	__unnamed_2
	.align		8
        /*0018*/ 	.dword	__unnamed_3
	.align		8
        /*0020*/ 	.dword	__unnamed_4
	.align		8
        /*0028*/ 	.dword	_ZN39_INTERNAL_38673259_4_k_cu_632aa34d_33424cuda3std3__45__cpo5beginE
	.align		8
        /*0030*/ 	.dword	_ZN39_INTERNAL_38673259_4_k_cu_632aa34d_33424cuda3std3__45__cpo3endE
	.align		8
        /*0038*/ 	.dword	_ZN39_INTERNAL_38673259_4_k_cu_632aa34d_33424cuda3std3__45__cpo6cbeginE
	.align		8
        /*0040*/ 	.dword	_ZN39_INTERNAL_38673259_4_k_cu_632aa34d_33424cuda3std3__45__cpo4cendE
	.align		8
        /*0048*/ 	.dword	_ZN39_INTERNAL_38673259_4_k_cu_632aa34d_33424cuda3std3__441_GLOBAL__N__38673259_4_k_cu_632aa34d_33426ignoreE
	.align		8
        /*0050*/ 	.dword	_ZN39_INTERNAL_38673259_4_k_cu_632aa34d_33424cuda3std3__419piecewise_constructE
	.align		8
        /*0058*/ 	.dword	_ZN39_INTERNAL_38673259_4_k_cu_632aa34d_33424cuda3std3__48in_placeE
	.align		8
        /*0060*/ 	.dword	_ZN39_INTERNAL_38673259_4_k_cu_632aa34d_33424cuda3std6ranges3__45__cpo4swapE
	.align		8
        /*0068*/ 	.dword	_ZN39_INTERNAL_38673259_4_k_cu_632aa34d_33424cuda3std6ranges3__45__cpo9iter_moveE
	.align		8
        /*0070*/ 	.dword	_ZN39_INTERNAL_38673259_4_k_cu_632aa34d_33424cute7productE
	.align		8
        /*0078*/ 	.dword	_ZN39_INTERNAL_38673259_4_k_cu_632aa34d_33424cute1_E
	.align		8
        /*0080*/ 	.dword	$str$23
	.align		8
        /*0088*/ 	.dword	$str$24
	.align		8
        /*0090*/ 	.dword	$str$25
	.align		8
        /*0098*/ 	.dword	$str$26


//--------------------- .nv.constant2._ZN7cutlass13device_kernelINS_4fmha6kernel36Sm100FmhaBwdKernelTmaWarpSpecializedIN4cute5tupleIJiiiiNS5_IJNS5_IJiiEEEiEEEEEENS_10bfloat16_tEfNS5_IJNS4_1CILi128EEESB_NSA_ILi48EEESC_EEENS1_10collective10CausalMaskILb1EEEEEEEvNT_6ParamsE --------------------------
	.section	.nv.constant2._ZN7cutlass13device_kernelINS_4fmha6kernel36Sm100FmhaBwdKernelTmaWarpSpecializedIN4cute5tupleIJiiiiNS5_IJNS5_IJiiEEEiEEEEEENS_10bfloat16_tEfNS5_IJNS4_1CILi128EEESB_NSA_ILi48EEESC_EEENS1_10collective10CausalMaskILb1EEEEEEEvNT_6ParamsE,"a",@progbits
	.sectionflags	@""
	.align	4
.nv.constant2._ZN7cutlass13device_kernelINS_4fmha6kernel36Sm100FmhaBwdKernelTmaWarpSpecializedIN4cute5tupleIJiiiiNS5_IJNS5_IJiiEEEiEEEEEENS_10bfloat16_tEfNS5_IJNS4_1CILi128EEESB_NSA_ILi48EEESC_EEENS1_10collective10CausalMaskILb1EEEEEEEvNT_6ParamsE:
        /*0000*/ 	.byte	0x20, 0x22, 0x00, 0x00, 0xd0, 0x3d, 0x00, 0x00, 0x80, 0x77, 0x00, 0x00, 0xb0, 0x77, 0x00, 0x00
        /*0010*/ 	.byte	0x10, 0x6b, 0x00, 0x00, 0x80, 0x77, 0x00, 0x00


//--------------------- .text._ZN7cutlass13device_kernelINS_4fmha6kernel36Sm100FmhaBwdKernelTmaWarpSpecializedIN4cute5tupleIJiiiiNS5_IJNS5_IJiiEEEiEEEEEENS_10bfloat16_tEfNS5_IJNS4_1CILi128EEESB_NSA_ILi48EEESC_EEENS1_10collective10CausalMaskILb1EEEEEEEvNT_6ParamsE --------------------------
	.section	.text._ZN7cutlass13device_kernelINS_4fmha6kernel36Sm100FmhaBwdKernelTmaWarpSpecializedIN4cute5tupleIJiiiiNS5_IJNS5_IJiiEEEiEEEEEENS_10bfloat16_tEfNS5_IJNS4_1CILi128EEESB_NSA_ILi48EEESC_EEENS1_10collective10CausalMaskILb1EEEEEEEvNT_6ParamsE,"ax",@progbits
	.align	128
.text._ZN7cutlass13device_kernelINS_4fmha6kernel36Sm100FmhaBwdKernelTmaWarpSpecializedIN4cute5tupleIJiiiiNS5_IJNS5_IJiiEEEiEEEEEENS_10bfloat16_tEfNS5_IJNS4_1CILi128EEESB_NSA_ILi48EEESC_EEENS1_10collective10CausalMaskILb1EEEEEEEvNT_6ParamsE:
        .type           _ZN7cutlass13device_kernelINS_4fmha6kernel36Sm100FmhaBwdKernelTmaWarpSpecializedIN4cute5tupleIJiiiiNS5_IJNS5_IJiiEEEiEEEEEENS_10bfloat16_tEfNS5_IJNS4_1CILi128EEESB_NSA_ILi48EEESC_EEENS1_10collective10CausalMaskILb1EEEEEEEvNT_6ParamsE,@function
        .size           _ZN7cutlass13device_kernelINS_4fmha6kernel36Sm100FmhaBwdKernelTmaWarpSpecializedIN4cute5tupleIJiiiiNS5_IJNS5_IJiiEEEiEEEEEENS_10bfloat16_tEfNS5_IJNS4_1CILi128EEESB_NSA_ILi48EEESC_EEENS1_10collective10CausalMaskILb1EEEEEEEvNT_6ParamsE,(.L_x_310 - _ZN7cutlass13device_kernelINS_4fmha6kernel36Sm100FmhaBwdKernelTmaWarpSpecializedIN4cute5tupleIJiiiiNS5_IJNS5_IJiiEEEiEEEEEENS_10bfloat16_tEfNS5_IJNS4_1CILi128EEESB_NSA_ILi48EEESC_EEENS1_10collective10CausalMaskILb1EEEEEEEvNT_6ParamsE)
        .other          _ZN7cutlass13device_kernelINS_4fmha6kernel36Sm100FmhaBwdKernelTmaWarpSpecializedIN4cute5tupleIJiiiiNS5_IJNS5_IJiiEEEiEEEEEENS_10bfloat16_tEfNS5_IJNS4_1CILi128EEESB_NSA_ILi48EEESC_EEENS1_10collective10CausalMaskILb1EEEEEEEvNT_6ParamsE,@"STO_CUDA_ENTRY STV_DEFAULT"
_ZN7cutlass13device_kernelINS_4fmha6kernel36Sm100FmhaBwdKernelTmaWarpSpecializedIN4cute5tupleIJiiiiNS5_IJNS5_IJiiEEEiEEEEEENS_10bfloat16_tEfNS5_IJNS4_1CILi128EEESB_NSA_ILi48EEESC_EEENS1_10collective10CausalMaskILb1EEEEEEEvNT_6ParamsE:
[----:B------:R-:W1:Y:S02]  /*0000*/  LDC R1, c[0x0][0x37c] ;  /* 0x0000df00ff017b82 */ /* 0x000e640000000800 */
[----:B-1----:R-:W-:Y:S01]  /*0010*/  IADD3 R1, PT, PT, R1, -0x70, RZ ;  /* 0xffffff9001017810 */ /* 0x002fe20007ffe0ff */
[----:B------:R-:W1:Y:S01]  /*0020*/  S2R R19, SR_TID.X ;  /* 0x0000000000137919 */ /* 0x000e620000002100 */
[----:B------:R-:W-:Y:S01]  /*0030*/  IMAD.MOV.U32 R2, RZ, RZ, 0x33334444 ;  /* 0x33334444ff027424 */ /* 0x000fe200078e00ff */
[----:B------:R-:W-:Y:S02]  /*0040*/  ELECT P0, URZ, PT ;  /* 0x0000000000ff782f */ /* 0x000fe40003800000 */
[----:B------:R-:W-:Y:S01]  /*0050*/  LOP3.LUT R0, R0, 0xfffffffb, RZ, 0xc0, !PT ;  /* 0xfffffffb00007812 */ /* 0x000fe200078ec0ff */
[----:B------:R-:W-:Y:S01]  /*0060*/  BSSY.RECONVERGENT B0, `(.L_x_0) ;  /* 0x0000030000007945 */ /* 0x000fe20003800200 */
[----:B-1----:R-:W-:-:S05]  /*0070*/  SHF.R.U32.HI R4, RZ, 0x5, R19 ;  /* 0x00000005ff047819 */ /* 0x002fca0000011613 */
[----:B------:R-:W1:Y:S02]  /*0080*/  SHFL.IDX PT, R3, R4, RZ, 0x1f ;  /* 0x00001fff04037589 */ /* 0x000e6400000e0000 */
[----:B-1----:R-:W-:Y:S02]  /*0090*/  IMAD.SHL.U32 R90, R3, 0x4, RZ ;  /* 0x00000004035a7824 */ /* 0x002fe400078e00ff */
[----:B------:R1:W-:Y:S03]  /*00a0*/  STL [R1+0x6c], R3 ;  /* 0x00006c0301007387 */ /* 0x0003e60000100800 */
[----:B------:R-:W-:-:S04]  /*00b0*/  SHF.R.U64 R90, R2, R90, 0x123333 ;  /* 0x00123333025a7419 */ /* 0x000fc8000000125a */
[----:B------:R-:W-:-:S04]  /*00c0*/  LOP3.LUT R90, R90, 0x7, RZ, 0xc0, !PT ;  /* 0x000000075a5a7812 */ /* 0x000fc800078ec0ff */
[----:B------:R-:W-:Y:S01]  /*00d0*/  ISETP.NE.OR P1, PT, R90, 0x1, !P0 ;  /* 0x000000015a00780c */ /* 0x000fe20004725670 */
[----:B-1----:R-:W-:-:S12]  /*00e0*/  IMAD.MOV.U32 R3, RZ, RZ, R19 ;  /* 0x000000ffff037224 */ /* 0x002fd800078e0013 */
[----:B------:R-:W-:Y:S01]  /*00f0*/  @P1 LOP3.LUT R0, R0, 0x4, RZ, 0xfc, !PT ;  /* 0x0000000400001812 */ /* 0x000fe200078efcff */
[----:B------:R-:W-:Y:S06]  /*0100*/  @P1 BRA `(.L_x_1) ;  /* 0x0000000000381947 */ /* 0x000fec0003800000 */
[----:B------:R-:W1:Y:S02]  /*0110*/  LDCU.64 UR4, c[0x0][0x348] ;  /* 0x00006900ff0477ac */ /* 0x000e640008000a00 */
[----:B-1----:R-:W-:Y:S02]  /*0120*/  UIADD3 UR10, UP3, UPT, UR4, 0x300, URZ ;  /* 0x00000300040a7890 */ /* 0x002fe4000ff7e0ff */
[----:B------:R-:W-:Y:S02]  /*0130*/  UIADD3 UR8, UP2, UPT, UR4, 0x100, URZ ;  /* 0x0000010004087890 */ /* 0x000fe4000ff5e0ff */
[----:B------:R-:W-:Y:S02]  /*0140*/  UIADD3 UR6, UP1, UPT, UR4, 0x200, URZ ;  /* 0x0000020004067890 */ /* 0x000fe4000ff3e0ff */
[----:B------:R-:W-:Y:S02]  /*0150*/  UIADD3 UR4, UP0, UPT, UR4, 0x400, URZ ;  /* 0x0000040004047890 */ /* 0x000fe4000ff1e0ff */
[----:B------:R-:W-:-:S02]  /*0160*/  UIADD3.X UR11, UPT, UPT, URZ, UR5, URZ, UP3, !UPT ;  /* 0x00000005ff0b7290 */ /* 0x000fc40009ffe4ff */
[----:B------:R-:W-:Y:S02]  /*0170*/  UIADD3.X UR9, UPT, UPT, URZ, UR5, URZ, UP2, !UPT ;  /* 0x00000005ff097290 */ /* 0x000fe400097fe4ff */
[----:B------:R-:W-:Y:S02]  /*0180*/  UIADD3.X UR7, UPT, UPT, URZ, UR5, URZ, UP1, !UPT ;  /* 0x00000005ff077290 */ /* 0x000fe40008ffe4ff */
[----:B------:R-:W-:-:S03]  /*0190*/  UIADD3.X UR5, UPT, UPT, URZ, UR5, URZ, UP0, !UPT ;  /* 0x00000005ff057290 */ /* 0x000fc600087fe4ff */
[----:B------:R1:W-:Y:S02]  /*01a0*/  UTMACCTL.PF [UR10] ;  /* 0x000000000a0079b9 */ /* 0x0003e40008040000 */
[----:B------:R1:W-:Y:S02]  /*01b0*/  UTMACCTL.PF [UR8] ;  /* 0x00000000080079b9 */ /* 0x0003e40008040000 */
[----:B------:R1:W-:Y:S02]  /*01c0*/  UTMACCTL.PF [UR6] ;  /* 0x00000000060079b9 */ /* 0x0003e40008040000 */
[----:B------:R1:W-:Y:S02]  /*01d0*/  UTMACCTL.PF [UR4] ;  /* 0x00000000040079b9 */ /* 0x0003e40008040000 */
[----:B-1----:R-:W-:Y:S05]  /*01e0*/  BRA `(.L_x_2) ;  /* 0x0000000000287947 */ /* 0x002fea0003800000 */
.L_x_1:
[----:B------:R-:W-:-:S13]  /*01f0*/  ISETP.NE.AND P0, PT, R90, 0x2, PT ;  /* 0x000000025a00780c */ /* 0x000fda0003f05270 */
[----:B------:R-:W-:Y:S05]  /*0200*/  @!P0 BRA `(.L_x_3) ;  /* 0x00000000003c8947 */ /* 0x000fea0003800000 */
[----:B------:R-:W-:Y:S02]  /*0210*/  ISETP.NE.AND P0, PT, R90, 0x1, PT ;  /* 0x000000015a00780c */ /* 0x000fe40003f05270 */
[----:B------:R-:W-:Y:S02]  /*0220*/  PLOP3.LUT P1, PT, PT, PT, PT, 0x80, 0x8 ;  /* 0x000000000008781c */ /* 0x000fe40003f2f070 */
[----:B------:R-:W-:Y:S02]  /*0230*/  LOP3.LUT R0, R0, 0xfffffffd, RZ, 0xc0, !PT ;  /* 0xfffffffd00007812 */ /* 0x000fe400078ec0ff */
[----:B------:R-:W-:Y:S02]  /*0240*/  PLOP3.LUT P3, PT, PT, PT, PT, 0x80, 0x8 ;  /* 0x000000000008781c */ /* 0x000fe40003f6f070 */
[----:B------:R-:W-:Y:S02]  /*0250*/  PLOP3.LUT P2, PT, PT, PT, PT, 0x8, 0x80 ;  /* 0x000000000080781c */ /* 0x000fe40003f4e170 */
[----:B------:R-:W-:-:S05]  /*0260*/  PLOP3.LUT P5, PT, PT, PT, PT, 0x80, 0x8 ;  /* 0x000000000008781c */ /* 0x000fca0003faf070 */
[----:B------:R-:W-:Y:S01]  /*0270*/  @P1 LOP3.LUT R0, R0, 0x2, RZ, 0xfc, !PT ;  /* 0x0000000200001812 */ /* 0x000fe200078efcff */
[----:B------:R-:W-:Y:S07]  /*0280*/  @P0 BRA `(.L_x_4) ;  /* 0x0000000000340947 */ /* 0x000fee0003800000 */
.L_x_2:
[----:B------:R-:W-:Y:S02]  /*0290*/  PLOP3.LUT P0, PT, PT, PT, PT, 0x8, 0x80 ;  /* 0x000000000080781c */ /* 0x000fe40003f0e170 */
[----:B------:R-:W-:Y:S02]  /*02a0*/  LOP3.LUT R0, R0, 0xfffffffd, RZ, 0xc0, !PT ;  /* 0xfffffffd00007812 */ /* 0x000fe400078ec0ff */
[----:B------:R-:W-:Y:S02]  /*02b0*/  PLOP3.LUT P3, PT, PT, PT, PT, 0x80, 0x8 ;  /* 0x000000000008781c */ /* 0x000fe40003f6f070 */
[----:B------:R-:W-:Y:S02]  /*02c0*/  PLOP3.LUT P2, PT, PT, PT, PT, 0x8, 0x80 ;  /* 0x000000000080781c */ /* 0x000fe40003f4e170 */
[----:B------:R-:W-:-:S05]  /*02d0*/  PLOP3.LUT P5, PT, PT, PT, PT, 0x8, 0x80 ;  /* 0x000000000080781c */ /* 0x000fca0003fae170 */
[----:B------:R-:W-:Y:S01]  /*02e0*/  @P0 LOP3.LUT R0, R0, 0x2, RZ, 0xfc, !PT ;  /* 0x0000000200000812 */ /* 0x000fe200078efcff */
[----:B------:R-:W-:Y:S05]  /*02f0*/  BRA `(.L_x_4) ;  /* 0x0000000000187947 */ /* 0x000fea0003800000 */
.L_x_3:
[----:B------:R-:W-:Y:S02]  /*0300*/  PLOP3.LUT P0, PT, PT, PT, PT, 0x80, 0x8 ;  /* 0x000000000008781c */ /* 0x000fe40003f0f070 */
[----:B------:R-:W-:Y:S02]  /*0310*/  LOP3.LUT R0, R0, 0xfffffffd, RZ, 0xc0, !PT ;  /* 0xfffffffd00007812 */ /* 0x000fe400078ec0ff */
[----:B------:R-:W-:Y:S02]  /*0320*/  PLOP3.LUT P3, PT, PT, PT, PT, 0x8, 0x80 ;  /* 0x000000000080781c */ /* 0x000fe40003f6e170 */
[----:B------:R-:W-:Y:S02]  /*0330*/  PLOP3.LUT P2, PT, PT, PT, PT, 0x80, 0x8 ;  /* 0x000000000008781c */ /* 0x000fe40003f4f070 */
[----:B------:R-:W-:-:S05]  /*0340*/  PLOP3.LUT P5, PT, PT, PT, PT, 0x8, 0x80 ;  /* 0x000000000080781c */ /* 0x000fca0003fae170 */
[----:B------:R-:W-:-:S08]  /*0350*/  @P0 LOP3.LUT R0, R0, 0x2, RZ, 0xfc, !PT ;  /* 0x0000000200000812 */ /* 0x000fd000078efcff */
.L_x_4:
[----:B------:R-:W-:Y:S05]  /*0360*/  BSYNC.RECONVERGENT B0 ;  /* 0x0000000000007941 */ /* 0x000fea0003800200 */
.L_x_0:
[----:B------:R-:W1:Y:S01]  /*0370*/  SHFL.IDX PT, R2, R4, RZ, 0x1f ;  /* 0x00001fff04027589 */ /* 0x000e6200000e0000 */
[----:B------:R-:W-:Y:S02]  /*0380*/  ISETP.NE.AND P0, PT, R90, 0x2, PT ;  /* 0x000000025a00780c */ /* 0x000fe40003f05270 */
[----:B-1----:R-:W-:-:S13]  /*0390*/  ISETP.NE.AND P1, PT, R2, RZ, PT ;  /* 0x000000ff0200720c */ /* 0x002fda0003f25270 */
[----:B------:R-:W-:Y:S05]  /*03a0*/  @P1 BRA `(.L_x_5) ;  /* 0x0000000000381947 */ /* 0x000fea0003800000 */
[----:B------:R-:W1:Y:S01]  /*03b0*/  S2UR UR4, SR_CgaCtaId ;  /* 0x00000000000479c3 */ /* 0x000e620000008800 */
[----:B------:R-:W-:Y:S01]  /*03c0*/  UMOV UR5, 0x400 ;  /* 0x0000040000057882 */ /* 0x000fe20000000000 */
[----:B------:R-:W-:Y:S01]  /*03d0*/  UMOV UR6, 0x1 ;  /* 0x0000000100067882 */ /* 0x000fe20000000000 */
[----:B------:R-:W-:Y:S01]  /*03e0*/  ELECT P1, URZ, PT ;  /* 0x0000000000ff782f */ /* 0x000fe20003820000 */
[----:B------:R-:W-:-:S04]  /*03f0*/  UIADD3 UR6, UPT, UPT, -UR6, 0x100000, URZ ;  /* 0x0010000006067890 */ /* 0x000fc8000fffe1ff */
[----:B------:R-:W-:Y:S02]  /*0400*/  USHF.L.U32 UR7, UR6, 0xb, URZ ;  /* 0x0000000b06077899 */ /* 0x000fe400080006ff */
[----:B------:R-:W-:Y:S02]  /*0410*/  USHF.L.U32 UR6, UR6, 0x1, URZ ;  /* 0x0000000106067899 */ /* 0x000fe400080006ff */
[----:B-1----:R-:W-:Y:S01]  /*0420*/  ULEA UR4, UR4, UR5, 0x18 ;  /* 0x0000000504047291 */ /* 0x002fe2000f8ec0ff */
[----:B------:R-:W1:Y:S11]  /*0430*/  FENCE.VIEW.ASYNC.S ;  /* 0x00000000000073c6 */ /* 0x000e760000000000 */
[----:B-1----:R1:W2:Y:S01]  /*0440*/  SYNCS.EXCH.64 URZ, [UR4+0x1f800], UR6 ;  /* 0x01f8000604ff75b2 */ /* 0x0022a20008000100 */
[----:B------:R1:W3:Y:S01]  /*0450*/  SYNCS.EXCH.64 URZ, [UR4+0x1f810], UR6 ;  /* 0x01f8100604ff75b2 */ /* 0x0002e20008000100 */
[----:B------:R1:W4:Y:S01]  /*0460*/  SYNCS.EXCH.64 URZ, [UR4+0x1f808], UR6 ;  /* 0x01f8080604ff75b2 */ /* 0x0003220008000100 */
[----:B------:R1:W1:Y:S01]  /*0470*/  SYNCS.EXCH.64 URZ, [UR4+0x1f818], UR6 ;  /* 0x01f8180604ff75b2 */ /* 0x0002620008000100 */
[----:B------:R-:W-:Y:S01]  /*0480*/  NOP ;  /* 0x0000000000007918 */ /* 0x000fe20000000000 */
.L_x_5:
[----:B------:R-:W-:Y:S01]  /*0490*/  NOP ;  /* 0x0000000000007918 */ /* 0x000fe20000000000 */
[----:B------:R-:W-:Y:S05]  /*04a0*/  @!P0 BRA `(.L_x_6) ;  /* 0x0000000000288947 */ /* 0x000fea0003800000 */
[----:B------:R-:W-:Y:S01]  /*04b0*/  ISETP.NE.AND P0, PT, R90, 0x1, PT ;  /* 0x000000015a00780c */ /* 0x000fe20003f05270 */
[----:B------:R-:W-:Y:S02]  /*04c0*/  UPLOP3.LUT UP0, UPT, UPT, UPT, UPT, 0x80, 0x8 ;  /* 0x000000000008789c */ /* 0x000fe40003f0f070 */
[----:B------:R-:W-:Y:S02]  /*04d0*/  UPLOP3.LUT UP3, UPT, UPT, UPT, UPT, 0x40, 0x4 ;  /* 0x000000000004789c */ /* 0x000fe40003f6e870 */
[----:B------:R-:W-:Y:S02]  /*04e0*/  UPLOP3.LUT UP2, UPT, UPT, UPT, UPT, 0x80, 0x8 ;  /* 0x000000000008789c */ /* 0x000fe40003f4f070 */
[----:B------:R-:W-:-:S06]  /*04f0*/  UPLOP3.LUT UP1, UPT, UPT, UPT, UPT, 0x80, 0x8 ;  /* 0x000000000008789c */ /* 0x000fcc0003f2f070 */
[----:B------:R-:W-:Y:S05]  /*0500*/  @P0 BRA `(.L_x_7) ;  /* 0x0000000000200947 */ /* 0x000fea0003800000 */
[----:B------:R-:W-:Y:S02]  /*0510*/  UPLOP3.LUT UP3, UPT, UPT, UPT, UPT, 0x40, 0x4 ;  /* 0x000000000004789c */ /* 0x000fe40003f6e870 */
[----:B------:R-:W-:Y:S02]  /*0520*/  UPLOP3.LUT UP2, UPT, UPT, UPT, UPT, 0x40, 0x4 ;  /* 0x000000000004789c */ /* 0x000fe40003f4e870 */
[----:B------:R-:W-:Y:S01]  /*0530*/  UPLOP3.LUT UP1, UPT, UPT, UPT, UPT, 0x40, 0x4 ;  /* 0x000000000004789c */ /* 0x000fe20003f2e870 */
[----:B------:R-:W-:Y:S05]  /*0540*/  BRA `(.L_x_7) ;  /* 0x0000000000107947 */ /* 0x000fea0003800000 */
.L_x_6:
[----:B------:R-:W-:Y:S02]  /*0550*/  UPLOP3.LUT UP0, UPT, UPT, UPT, UPT, 0x40, 0x4 ;  /* 0x000000000004789c */ /* 0x000fe40003f0e870 */
[----:B------:R-:W-:Y:S02]  /*0560*/  UPLOP3.LUT UP3, UPT, UPT, UPT, UPT, 0x80, 0x8 ;  /* 0x000000000008789c */ /* 0x000fe40003f6f070 */
[----:B------:R-:W-:Y:S02]  /*0570*/  UPLOP3.LUT UP2, UPT, UPT, UPT, UPT, 0x40, 0x4 ;  /* 0x000000000004789c */ /* 0x000fe40003f4e870 */
[----:B------:R-:W-:Y:S02]  /*0580*/  UPLOP3.LUT UP1, UPT, UPT, UPT, UPT, 0x80, 0x8 ;  /* 0x000000000008789c */ /* 0x000fe40003f2f070 */
.L_x_7:
[----:B------:R-:W5:Y:S02]  /*0590*/  SHFL.IDX PT, R2, R4, RZ, 0x1f ;  /* 0x00001fff04027589 */ /* 0x000f6400000e0000 */
[----:B-----5:R-:W-:-:S13]  /*05a0*/  ISETP.NE.AND P0, PT, R2, 0x1, PT ;  /* 0x000000010200780c */ /* 0x020fda0003f05270 */
[----:B------:R-:W-:Y:S05]  /*05b0*/  @P0 BRA `(.L_x_8) ;  /* 0x0000000000300947 */ /* 0x000fea0003800000 */
[----:B-1----:R-:W1:Y:S01]  /*05c0*/  S2UR UR4, SR_CgaCtaId ;  /* 0x00000000000479c3 */ /* 0x002e620000008800 */
[----:B------:R-:W-:Y:S01]  /*05d0*/  UMOV UR6, 0x400 ;  /* 0x0000040000067882 */ /* 0x000fe20000000000 */
[----:B------:R-:W-:Y:S01]  /*05e0*/  UMOV UR5, 0x1 ;  /* 0x0000000100057882 */ /* 0x000fe20000000000 */
[----:B------:R-:W-:Y:S01]  /*05f0*/  ELECT P0, URZ, PT ;  /* 0x0000000000ff782f */ /* 0x000fe20003800000 */
[----:B-1----:R-:W-:Y:S02]  /*0600*/  ULEA UR6, UR4, UR6, 0x18 ;  /* 0x0000000604067291 */ /* 0x002fe4000f8ec0ff */
[----:B------:R-:W-:-:S04]  /*0610*/  UIADD3 UR4, UPT, UPT, -UR5, 0x100000, URZ ;  /* 0x0010000005047890 */ /* 0x000fc8000fffe1ff */
[----:B------:R-:W-:Y:S02]  /*0620*/  USHF.L.U32 UR5, UR4, 0xb, URZ ;  /* 0x0000000b04057899 */ /* 0x000fe400080006ff */
[----:B------:R-:W-:Y:S01]  /*0630*/  USHF.L.U32 UR4, UR4, 0x1, URZ ;  /* 0x0000000104047899 */ /* 0x000fe200080006ff */
[----:B------:R-:W1:Y:S11]  /*0640*/  FENCE.VIEW.ASYNC.S ;  /* 0x00000000000073c6 */ /* 0x000e760000000000 */
[----:B-1----:R1:W1:Y:S01]  /*0650*/  SYNCS.EXCH.64 URZ, [UR6+0x1f820], UR4 ;  /* 0x01f8200406ff75b2 */ /* 0x0022620008000100 */
[----:B------:R1:W1:Y:S01]  /*0660*/  SYNCS.EXCH.64 URZ, [UR6+0x1f828], UR4 ;  /* 0x01f8280406ff75b2 */ /* 0x0002620008000100 */
[----:B------:R-:W-:Y:S01]  /*0670*/  NOP ;  /* 0x0000000000007918 */ /* 0x000fe20000000000 */
.L_x_8:
[----:B------:R-:W5:Y:S01]  /*0680*/  SHFL.IDX PT, R2, R4, RZ, 0x1f ;  /* 0x00001fff04027589 */ /* 0x000f6200000e0000 */
[----:B------:R-:W-:Y:S01]  /*0690*/  NOP ;  /* 0x0000000000007918 */ /* 0x000fe20000000000 */
[----:B-----5:R-:W-:-:S13]  /*06a0*/  ISETP.NE.AND P0, PT, R2, 0x2, PT ;  /* 0x000000020200780c */ /* 0x020fda0003f05270 */
[----:B------:R-:W-:Y:S05]  /*06b0*/  @P0 BRA `(.L_x_9) ;  /* 0x0000000000400947 */ /* 0x000fea0003800000 */
[----:B-1----:R-:W1:Y:S01]  /*06c0*/  S2UR UR4, SR_CgaCtaId ;  /* 0x00000000000479c3 */ /* 0x002e620000008800 */
[----:B------:R-:W-:Y:S01]  /*06d0*/  UMOV UR5, 0x400 ;  /* 0x0000040000057882 */ /* 0x000fe20000000000 */
[----:B------:R-:W-:Y:S01]  /*06e0*/  UMOV UR8, 0x20 ;  /* 0x0000002000087882 */ /* 0x000fe20000000000 */
[----:B------:R-:W-:Y:S01]  /*06f0*/  UMOV UR6, 0x100 ;  /* 0x0000010000067882 */ /* 0x000fe20000000000 */
[----:B------:R-:W-:-:S04]  /*0700*/  UIADD3 UR8, UPT, UPT, -UR8, 0x100000, URZ ;  /* 0x0010000008087890 */ /* 0x000fc8000fffe1ff */
[----:B------:R-:W-:Y:S02]  /*0710*/  USHF.L.U32 UR9, UR8, 0xb, URZ ;  /* 0x0000000b08097899 */ /* 0x000fe400080006ff */
[----:B------:R-:W-:Y:S02]  /*0720*/  USHF.L.U32 UR8, UR8, 0x1, URZ ;  /* 0x0000000108087899 */ /* 0x000fe400080006ff */
[----:B------:R-:W-:-:S04]  /*0730*/  UIADD3 UR6, UPT, UPT, -UR6, 0x100000, URZ ;  /* 0x0010000006067890 */ /* 0x000fc8000fffe1ff */
[----:B------:R-:W-:Y:S02]  /*0740*/  USHF.L.U32 UR7, UR6, 0xb, URZ ;  /* 0x0000000b06077899 */ /* 0x000fe400080006ff */
[----:B------:R-:W-:Y:S01]  /*0750*/  USHF.L.U32 UR6, UR6, 0x1, URZ ;  /* 0x0000000106067899 */ /* 0x000fe200080006ff */
[----:B------:R-:W-:Y:S01]  /*0760*/  ELECT P0, URZ, PT ;  /* 0x0000000000ff782f */ /* 0x000fe20003800000 */
[----:B-1----:R-:W-:Y:S01]  /*0770*/  ULEA UR4, UR4, UR5, 0x18 ;  /* 0x0000000504047291 */ /* 0x002fe2000f8ec0ff */
[----:B------:R-:W1:Y:S11]  /*0780*/  FENCE.VIEW.ASYNC.S ;  /* 0x00000000000073c6 */ /* 0x000e760000000000 */
[----:B-1----:R1:W1:Y:S01]  /*0790*/  SYNCS.EXCH.64 URZ, [UR4+0x1f830], UR8 ;  /* 0x01f8300804ff75b2 */ /* 0x0022620008000100 */
[----:B------:R1:W1:Y:S01]  /*07a0*/  SYNCS.EXCH.64 URZ, [UR4+0x1f838], UR6 ;  /* 0x01f8380604ff75b2 */ /* 0x0002620008000100 */
[----:B------:R-:W-:Y:S01]  /*07b0*/  NOP ;  /* 0x0000000000007918 */ /* 0x000fe20000000000 */
.L_x_9:
        /* <DEDUP_REMOVED lines=20> */
.L_x_10:
        /* <DEDUP_REMOVED lines=20> */
.L_x_11:
        /* <DEDUP_REMOVED lines=20> */
.L_x_12:
        /* <DEDUP_REMOVED lines=20> */
.L_x_13:
        /* <DEDUP_REMOVED lines=20> */
.L_x_14:
        /* <DEDUP_REMOVED lines=20> */
.L_x_15:
        /* <DEDUP_REMOVED lines=19> */
[----:B------:R1:W1:Y:S01]  /*1070*/  SYNCS.EXCH.64 URZ, [UR4+0x1f8a8], UR8 ;  /* 0x01f8a80804ff75b2 */ /* 0x0002620008000100 */
[----:B------:R1:W1:Y:S01]  /*1080*/  SYNCS.EXCH.64 URZ, [UR4+0x1f8b8], UR6 ;  /* 0x01f8b80604ff75b2 */ /* 0x0002620008000100 */
[----:B------:R-:W-:Y:S01]  /*1090*/  NOP ;  /* 0x0000000000007918 */ /* 0x000fe20000000000 */
.L_x_16:
[----:B------:R-:W5:Y:S01]  /*10a0*/  LDC.64 R6, c[0x0][0x380] ;  /* 0x0000e000ff067b82 */ /* 0x000f620000000a00 */
[----:B------:R-:W-:-:S07]  /*10b0*/  NOP ;  /* 0x0000000000007918 */ /* 0x000fce0000000000 */
[----:B-1----:R-:W1:Y:S08]  /*10c0*/  S2UR UR4, SR_CTAID.X ;  /* 0x00000000000479c3 */ /* 0x002e700000002500 */
[----:B------:R-:W1:Y:S01]  /*10d0*/  S2UR UR29, SR_CTAID.Y ;  /* 0x00000000001d79c3 */ /* 0x000e620000002600 */
[----:B-----5:R-:W-:-:S07]  /*10e0*/  VIADD R2, R6, 0x7f ;  /* 0x0000007f06027836 */ /* 0x020fce0000000000 */
[----:B------:R-:W2:Y:S01]  /*10f0*/  S2UR UR30, SR_CTAID.Z ;  /* 0x00000000001e79c3 */ /* 0x000ea20000002700 */
[----:B------:R-:W-:Y:S01]  /*1100*/  SHF.R.S32.HI R4, RZ, 0x1f, R2 ;  /* 0x0000001fff047819 */ /* 0x000fe20000011402 */
[----:B-1----:R-:W-:-:S03]  /*1110*/  USHF.L.U32 UR35, UR4, 0x7, URZ ;  /* 0x0000000704237899 */ /* 0x002fc600080006ff */
[----:B------:R-:W-:Y:S01]  /*1120*/  LEA.HI R2, R4, R2, RZ, 0x7 ;  /* 0x0000000204027211 */ /* 0x000fe200078f38ff */
[----:B------:R-:W-:-:S03]  /*1130*/  ULOP3.LUT UR4, UR4, 0x1ffffff, URZ, 0xc0, !UPT ;  /* 0x01ffffff04047892 */ /* 0x000fc6000f8ec0ff */
[----:B------:R-:W-:Y:S01]  /*1140*/  SHF.R.S32.HI R5, RZ, 0x7, R2 ;  /* 0x00000007ff057819 */ /* 0x000fe20000011402 */
[----:B--234-:R-:W-:Y:S08]  /*1150*/  BAR.SYNC.DEFER_BLOCKING 0x0 ;  /* 0x0000000000007b1d */ /* 0x01cff00000010000 */
[----:B------:R-:W-:Y:S01]  /*1160*/  BAR.SYNC.DEFER_BLOCKING 0x0 ;  /* 0x0000000000007b1d */ /* 0x000fe20000010000 */
[----:B------:R-:W-:Y:S01]  /*1170*/  ISETP.LE.U32.AND P0, PT, R7, UR35, PT ;  /* 0x0000002307007c0c */ /* 0x000fe2000bf03070 */
[----:B------:R-:W-:-:S04]  /*1180*/  IMAD.U32 R84, RZ, RZ, UR4 ;  /* 0x00000004ff547e24 */ /* 0x000fc8000f8e00ff */
[----:B------:R1:W-:Y:S08]  /*1190*/  STL [R1+0x50], R5 ;  /* 0x0000500501007387 */ /* 0x0003f00000100800 */
[----:B------:R-:W-:Y:S05]  /*11a0*/  @P0 EXIT ;  /* 0x000000000000094d */ /* 0x000fea0003800000 */
[----:B------:R-:W2:Y:S01]  /*11b0*/  LDCU UR4, c[0x0][0x390] ;  /* 0x00007200ff0477ac */ /* 0x000ea20008000800 */
[----:B------:R-:W-:Y:S01]  /*11c0*/  IADD3 R2, PT, PT, R5, -R84, RZ ;  /* 0x8000005405027210 */ /* 0x000fe20007ffe0ff */
[----:B------:R-:W3:Y:S04]  /*11d0*/  LDCU.64 UR38, c[0x0][0x358] ;  /* 0x00006b00ff2677ac */ /* 0x000ee80008000a00 */
[----:B--2---:R-:W-:-:S05]  /*11e0*/  IMAD R4, R2, UR4, RZ ;  /* 0x0000000402047c24 */ /* 0x004fca000f8e02ff */
[----:B------:R2:W-:Y:S01]  /*11f0*/  STL [R1], R4 ;  /* 0x0000000401007387 */ /* 0x0005e20000100800 */
[----:B------:R-:W-:-:S13]  /*1200*/  ISETP.GT.AND P0, PT, R4, RZ, PT ;  /* 0x000000ff0400720c */ /* 0x000fda0003f04270 */
[----:B---3--:R-:W-:Y:S05]  /*1210*/  @P0 BRA `(.L_x_17) ;  /* 0x0000000c00e00947 */ /* 0x008fea0003800000 */
[----:B------:R-:W3:Y:S01]  /*1220*/  LDC R14, c[0x0][0x360] ;  /* 0x0000d800ff0e7b82 */ /* 0x000ee20000000800 */
[----:B------:R-:W4:Y:S01]  /*1230*/  LDCU.64 UR4, c[0x0][0x988] ;  /* 0x00013100ff0477ac */ /* 0x000f220008000a00 */
[----:B-1----:R-:W-:Y:S01]  /*1240*/  MOV R5, 0x1350 ;  /* 0x0000135000057802 */ /* 0x002fe20000000f00 */
[----:B------:R-:W1:Y:S01]  /*1250*/  LDCU.64 UR6, c[0x0][0x9a0] ;  /* 0x00013400ff0677ac */ /* 0x000e620008000a00 */
[----:B------:R-:W5:Y:S01]  /*1260*/  LDCU UR8, c[0x0][0x990] ;  /* 0x00013200ff0877ac */ /* 0x000f620008000800 */
[----:B------:R-:W5:Y:S01]  /*1270*/  LDCU UR9, c[0x0][0x9a8] ;  /* 0x00013500ff0977ac */ /* 0x000f620008000800 */
[----:B----4-:R-:W-:Y:S02]  /*1280*/  UIMAD UR5, UR29, UR5, URZ ;  /* 0x000000051d0572a4 */ /* 0x010fe4000f8e02ff */
[----:B-1----:R-:W-:Y:S01]  /*1290*/  UIMAD UR29, UR29, UR7, URZ ;  /* 0x000000071d1d72a4 */ /* 0x002fe2000f8e02ff */
[----:B---3--:R-:W-:Y:S01]  /*12a0*/  IMAD.IADD R0, R3, 0x1, R14 ;  /* 0x0000000103007824 */ /* 0x008fe200078e020e */
[----:B------:R-:W-:Y:S01]  /*12b0*/  UIMAD UR5, UR35, UR4, UR5 ;  /* 0x00000004230572a4 */ /* 0x000fe2000f8e0205 */
[----:B--2---:R-:W-:Y:S01]  /*12c0*/  LOP3.LUT R4, R14, 0xffff, RZ, 0xc0, !PT ;  /* 0x0000ffff0e047812 */ /* 0x004fe200078ec0ff */
[----:B------:R-:W-:Y:S01]  /*12d0*/  UIMAD UR29, UR35, UR6, UR29 ;  /* 0x00000006231d72a4 */ /* 0x000fe2000f8e021d */
[----:B------:R-:W-:Y:S01]  /*12e0*/  IMAD.MOV R0, RZ, RZ, -R0 ;  /* 0x000000ffff007224 */ /* 0x000fe200078e0a00 */
[----:B-----5:R-:W-:-:S02]  /*12f0*/  UIMAD UR5, UR30, UR8, UR5 ;  /* 0x000000081e0572a4 */ /* 0x020fc4000f8e0205 */
[----:B------:R-:W-:Y:S02]  /*1300*/  UIMAD UR30, UR30, UR9, UR29 ;  /* 0x000000091e1e72a4 */ /* 0x000fe4000f8e021d */
[----:B------:R-:W-:-:S05]  /*1310*/  PRMT R0, R0, 0x7710, RZ ;  /* 0x0000771000007816 */ /* 0x000fca00000000ff */
[----:B------:R-:W-:-:S05]  /*1320*/  VIADD R0, R0, 0x17ff ;  /* 0x000017ff00007836 */ /* 0x000fca0000000000 */
[----:B------:R-:W-:Y:S02]  /*1330*/  LOP3.LUT R2, R0, 0xffff, RZ, 0xc0, !PT ;  /* 0x0000ffff00027812 */ /* 0x000fe400078ec0ff */
[----:B------:R-:W-:Y:S05]  /*1340*/  CALL.REL.NOINC `($__internal_3_$__cuda_sm20_div_u16) ;  /* 0x0000010400fc7944 */ /* 0x000fea0003c00000 */
[----:B------:R-:W-:Y:S01]  /*1350*/  LOP3.LUT R15, R15, 0x3, RZ, 0xc0, !PT ;  /* 0x000000030f0f7812 */ /* 0x000fe200078ec0ff */
[----:B------:R-:W1:Y:S01]  /*1360*/  LDCU UR4, c[0x0][0x388] ;  /* 0x00007100ff0477ac */ /* 0x000e620008000800 */
[----:B------:R-:W-:Y:S01]  /*1370*/  BSSY.RECONVERGENT B1, `(.L_x_18) ;  /* 0x000001d000017945 */ /* 0x000fe20003800200 */
[----:B------:R-:W-:Y:S01]  /*1380*/  IMAD.MOV.U32 R2, RZ, RZ, R3 ;  /* 0x000000ffff027224 */ /* 0x000fe200078e0003 */
[----:B------:R-:W-:-:S13]  /*1390*/  ISETP.NE.AND P0, PT, R15, 0x2, PT ;  /* 0x000000020f00780c */ /* 0x000fda0003f05270 */
[----:B------:R-:W-:Y:S05]  /*13a0*/  @!P0 BRA `(.L_x_19) ;  /* 0x0000000000648947 */ /* 0x000fea0003800000 */
[----:B------:R-:W2:Y:S01]  /*13b0*/  LDC R7, c[0x0][0x384] ;  /* 0x0000e100ff077b82 */ /* 0x000ea20000000800 */
[----:B------:R-:W-:Y:S01]  /*13c0*/  HFMA2 R6, -RZ, RZ, 0, 0 ;  /* 0x00000000ff067431 */ /* 0x000fe200000001ff */
[----:B------:R-:W-:-:S07]  /*13d0*/  MOV R2, R3 ;  /* 0x0000000300027202 */ /* 0x000fce0000000f00 */
.L_x_22:
[----:B--2---:R-:W-:Y:S01]  /*13e0*/  LOP3.LUT R4, R2, 0x7f, RZ, 0xc0, !PT ;  /* 0x0000007f02047812 */ /* 0x004fe200078ec0ff */
[----:B------:R-:W-:Y:S01]  /*13f0*/  VIADD R6, R6, 0x1 ;  /* 0x0000000106067836 */ /* 0x000fe20000000000 */
[----:B------:R-:W-:Y:S03]  /*1400*/  BSSY.RECONVERGENT B0, `(.L_x_20) ;  /* 0x0000011000007945 */ /* 0x000fe60003800200 */
[----:B------:R-:W-:Y:S01]  /*1410*/  VIADD R5, R4, UR35 ;  /* 0x0000002304057c36 */ /* 0x000fe20008000000 */
[----:B------:R-:W-:Y:S04]  /*1420*/  LOP3.LUT R0, R6, R15, RZ, 0x3c, !PT ;  /* 0x0000000f06007212 */ /* 0x000fe800078e3cff */
[----:B--2---:R-:W-:Y:S02]  /*1430*/  ISETP.GE.U32.AND P0, PT, R5, R7, PT ;  /* 0x000000070500720c */ /* 0x004fe40003f06070 */
[----:B------:R-:W-:Y:S11]  /*1440*/  ISETP.NE.AND P2, PT, R0, 0x2, PT ;  /* 0x000000020000780c */ /* 0x000ff60003f45270 */
[----:B------:R-:W-:Y:S05]  /*1450*/  @P0 BRA `(.L_x_21) ;  /* 0x00000000002c0947 */ /* 0x000fea0003800000 */
[----:B------:R-:W-:Y:S04]  /*1460*/  SHF.R.U32.HI R0, RZ, 0x7, R2 ;  /* 0x00000007ff007819 */ /* 0x000fe80000011602 */
[----:B-1----:R-:W-:Y:S11]  /*1470*/  ISETP.GE.AND P0, PT, R0, UR4, PT ;  /* 0x0000000400007c0c */ /* 0x002ff6000bf06270 */
[----:B------:R-:W-:Y:S02]  /*1480*/  @!UPT UIADD3 URZ, UPT, UPT, URZ, URZ, URZ ;  /* 0x000000fffffff290 */ /* 0x000fe4000fffe0ff */
[----:B------:R-:W1:Y:S08]  /*1490*/  @!P0 LDC R5, c[0x0][0x988] ;  /* 0x00026200ff058b82 */ /* 0x000e700000000800 */
[----:B------:R-:W2:Y:S01]  /*14a0*/  @!P0 LDC.64 R8, c[0x0][0x980] ;  /* 0x00026000ff088b82 */ /* 0x000ea20000000a00 */
[----:B-1----:R-:W-:Y:S05]  /*14b0*/  @!P0 IMAD R0, R4, R5, R0 ;  /* 0x0000000504008224 */ /* 0x002fea00078e0200 */
[C---:B------:R-:W-:Y:S04]  /*14c0*/  @!P0 IADD3 R5, P1, PT, R0.reuse, UR5, RZ ;  /* 0x0000000500058c10 */ /* 0x040fe8000ff3e0ff */
[----:B------:R-:W-:Y:S02]  /*14d0*/  @!P0 LEA.HI.X.SX32 R0, R0, RZ, 0x1, P1 ;  /* 0x000000ff00008211 */ /* 0x000fe400008f0eff */
[C---:B--2---:R-:W-:Y:S04]  /*14e0*/  @!P0 LEA R4, P1, R5.reuse, R8, 0x1 ;  /* 0x0000000805048211 */ /* 0x044fe800078208ff */
[----:B------:R-:W-:Y:S05]  /*14f0*/  @!P0 LEA.HI.X R5, R5, R9, R0, 0x1, P1 ;  /* 0x0000000905058211 */ /* 0x000fea00008f0c00 */
[----:B------:R2:W-:Y:S04]  /*1500*/  @!P0 STG.E.U16 desc[UR38][R4.64], RZ ;  /* 0x000000ff04008986 */ /* 0x0005e8000c101526 */
.L_x_21:
[----:B-1----:R-:W-:Y:S05]  /*1510*/  BSYNC.RECONVERGENT B0 ;  /* 0x0000000000007941 */ /* 0x002fea0003800200 */
.L_x_20:
[----:B------:R-:W-:Y:S01]  /*1520*/  IADD3 R2, PT, PT, R14, R2, RZ ;  /* 0x000000020e027210 */ /* 0x000fe20007ffe0ff */
[----:B------:R-:W-:Y:S06]  /*1530*/  @P2 BRA `(.L_x_22) ;  /* 0xfffffffc00a82947 */ /* 0x000fec000383ffff */
.L_x_19:
[----:B-1----:R-:W-:Y:S05]  /*1540*/  BSYNC.RECONVERGENT B1 ;  /* 0x0000000000017941 */ /* 0x002fea0003800200 */
.L_x_18:
[----:B------:R-:W1:Y:S01]  /*1550*/  LDC R17, c[0x0][0x384] ;  /* 0x0000e100ff117b82 */ /* 0x000e620000000800 */
[----:B------:R-:W-:Y:S01]  /*1560*/  BSSY.RECONVERGENT B1, `(.L_x_23) ;  /* 0x0000052000017945 */ /* 0x000fe20003800200 */
[C---:B------:R-:W-:Y:S01]  /*1570*/  LEA R6, R14.reuse, R2, 0x1 ;  /* 0x000000020e067211 */ /* 0x040fe200078e08ff */
[C---:B--2---:R-:W-:Y:S01]  /*1580*/  IMAD R5, R14.reuse, 0x3, R2 ;  /* 0x000000030e057824 */ /* 0x044fe200078e0202 */
[----:B------:R-:W-:Y:S01]  /*1590*/  SHF.L.U32 R16, R14, 0x2, RZ ;  /* 0x000000020e107819 */ /* 0x000fe200000006ff */
[----:B------:R-:W2:Y:S01]  /*15a0*/  LDCU UR4, c[0x0][0x388] ;  /* 0x00007100ff0477ac */ /* 0x000ea20008000800 */
[----:B------:R-:W-:-:S07]  /*15b0*/  IADD3 R4, PT, PT, R2, R14, RZ ;  /* 0x0000000e02047210 */ /* 0x000fce0007ffe0ff */
.L_x_32:
[----:B------:R-:W-:Y:S01]  /*15c0*/  LOP3.LUT R7, R2, 0x7f, RZ, 0xc0, !PT ;  /* 0x0000007f02077812 */ /* 0x000fe200078ec0ff */
[----:B------:R-:W-:Y:S01]  /*15d0*/  BSSY.RECONVERGENT B0, `(.L_x_24) ;  /* 0x0000018000007945 */ /* 0x000fe20003800200 */
[----:B--234-:R-:W-:Y:S02]  /*15e0*/  LOP3.LUT R9, R4, 0x7f, RZ, 0xc0, !PT ;  /* 0x0000007f04097812 */ /* 0x01cfe400078ec0ff */
[----:B------:R-:W-:Y:S01]  /*15f0*/  LOP3.LUT R10, R6, 0x7f, RZ, 0xc0, !PT ;  /* 0x0000007f060a7812 */ /* 0x000fe200078ec0ff */
[----:B-1----:R-:W-:Y:S01]  /*1600*/  VIADD R13, R7, UR35 ;  /* 0x00000023070d7c36 */ /* 0x002fe20008000000 */
[----:B------:R-:W-:Y:S01]  /*1610*/  LOP3.LUT R11, R5, 0x7f, RZ, 0xc0, !PT ;  /* 0x0000007f050b7812 */ /* 0x000fe200078ec0ff */
[----:B------:R-:W-:Y:S02]  /*1620*/  VIADD R12, R9, UR35 ;  /* 0x00000023090c7c36 */ /* 0x000fe40008000000 */
[----:B------:R-:W-:Y:S01]  /*1630*/  VIADD R8, R10, UR35 ;  /* 0x000000230a087c36 */ /* 0x000fe20008000000 */
[-C--:B-1----:R-:W-:Y:S01]  /*1640*/  ISETP.GE.U32.AND P0, PT, R13, R17.reuse, PT ;  /* 0x000000110d00720c */ /* 0x082fe20003f06070 */
[----:B------:R-:W-:Y:S01]  /*1650*/  VIADD R0, R11, UR35 ;  /* 0x000000230b007c36 */ /* 0x000fe20008000000 */
[-C--:B------:R-:W-:Y:S02]  /*1660*/  ISETP.GE.U32.AND P4, PT, R12, R17.reuse, PT ;  /* 0x000000110c00720c */ /* 0x080fe40003f86070 */
[-C--:B------:R-:W-:Y:S02]  /*1670*/  ISETP.GE.U32.AND P2, PT, R8, R17.reuse, PT ;  /* 0x000000110800720c */ /* 0x080fe40003f46070 */
[----:B------:R-:W-:Y:S07]  /*1680*/  ISETP.GE.U32.AND P1, PT, R0, R17, PT ;  /* 0x000000110000720c */ /* 0x000fee0003f26070 */
[----:B------:R-:W-:Y:S06]  /*1690*/  @P0 BRA `(.L_x_25) ;  /* 0x00000000002c0947 */ /* 0x000fec0003800000 */
[----:B------:R-:W-:Y:S04]  /*16a0*/  SHF.R.U32.HI R0, RZ, 0x7, R2 ;  /* 0x00000007ff007819 */ /* 0x000fe80000011602 */
[----:B--2---:R-:W-:Y:S11]  /*16b0*/  ISETP.GE.AND P0, PT, R0, UR4, PT ;  /* 0x0000000400007c0c */ /* 0x004ff6000bf06270 */
        /* <DEDUP_REMOVED lines=9> */
.L_x_25:
[----:B--2---:R-:W-:Y:S05]  /*1750*/  BSYNC.RECONVERGENT B0 ;  /* 0x0000000000007941 */ /* 0x004fea0003800200 */
.L_x_24:
[----:B------:R-:W-:Y:S04]  /*1760*/  BSSY.RECONVERGENT B0, `(.L_x_26) ;  /* 0x000000d000007945 */ /* 0x000fe80003800200 */
[----:B------:R-:W-:Y:S05]  /*1770*/  @P4 BRA `(.L_x_27) ;  /* 0x00000000002c4947 */ /* 0x000fea0003800000 */
[----:B------:R-:W-:Y:S04]  /*1780*/  SHF.R.U32.HI R0, RZ, 0x7, R4 ;  /* 0x00000007ff007819 */ /* 0x000fe80000011604 */
[----:B------:R-:W-:Y:S11]  /*1790*/  ISETP.GE.AND P0, PT, R0, UR4, PT ;  /* 0x0000000400007c0c */ /* 0x000ff6000bf06270 */
[----:B------:R-:W-:Y:S02]  /*17a0*/  @!UPT UIADD3 URZ, UPT, UPT, URZ, URZ, URZ ;  /* 0x000000fffffff290 */ /* 0x000fe4000fffe0ff */
[----:B------:R-:W2:Y:S08]  /*17b0*/  @!P0 LDC R7, c[0x0][0x988] ;  /* 0x00026200ff078b82 */ /* 0x000eb00000000800 */
[----:B-1----:R-:W1:Y:S01]  /*17c0*/  @!P0 LDC.64 R12, c[0x0][0x980] ;  /* 0x00026000ff0c8b82 */ /* 0x002e620000000a00 */
[----:B--2---:R-:W-:Y:S05]  /*17d0*/  @!P0 IMAD R0, R9, R7, R0 ;  /* 0x0000000709008224 */ /* 0x004fea00078e0200 */
[C---:B------:R-:W-:Y:S04]  /*17e0*/  @!P0 IADD3 R7, P3, PT, R0.reuse, UR5, RZ ;  /* 0x0000000500078c10 */ /* 0x040fe8000ff7e0ff */
[----:B------:R-:W-:Y:S02]  /*17f0*/  @!P0 LEA.HI.X.SX32 R0, R0, RZ, 0x1, P3 ;  /* 0x000000ff00008211 */ /* 0x000fe400018f0eff */
[C---:B-1----:R-:W-:Y:S04]  /*1800*/  @!P0 LEA R8, P3, R7.reuse, R12, 0x1 ;  /* 0x0000000c07088211 */ /* 0x042fe800078608ff */
[----:B------:R-:W-:Y:S05]  /*1810*/  @!P0 LEA.HI.X R9, R7, R13, R0, 0x1, P3 ;  /* 0x0000000d07098211 */ /* 0x000fea00018f0c00 */
[----:B------:R2:W-:Y:S04]  /*1820*/  @!P0 STG.E.U16 desc[UR38][R8.64], RZ ;  /* 0x000000ff08008986 */ /* 0x0005e8000c101526 */
.L_x_27:
[----:B------:R-:W-:Y:S05]  /*1830*/  BSYNC.RECONVERGENT B0 ;  /* 0x0000000000007941 */ /* 0x000fea0003800200 */
.L_x_26:
[----:B------:R-:W-:Y:S04]  /*1840*/  BSSY.RECONVERGENT B0, `(.L_x_28) ;  /* 0x000000d000007945 */ /* 0x000fe80003800200 */
[----:B------:R-:W-:Y:S05]  /*1850*/  @P2 BRA `(.L_x_29) ;  /* 0x00000000002c2947 */ /* 0x000fea0003800000 */
[----:B------:R-:W-:Y:S04]  /*1860*/  SHF.R.U32.HI R0, RZ, 0x7, R6 ;  /* 0x00000007ff007819 */ /* 0x000fe80000011606 */
[----:B------:R-:W-:Y:S11]  /*1870*/  ISETP.GE.AND P0, PT, R0, UR4, PT ;  /* 0x0000000400007c0c */ /* 0x000ff6000bf06270 */
[----:B------:R-:W-:Y:S02]  /*1880*/  @!UPT UIADD3 URZ, UPT, UPT, URZ, URZ, URZ ;  /* 0x000000fffffff290 */ /* 0x000fe4000fffe0ff */
[----:B------:R-:W3:Y:S08]  /*1890*/  @!P0 LDC R7, c[0x0][0x988] ;  /* 0x00026200ff078b82 */ /* 0x000ef00000000800 */
[----:B--2---:R-:W2:Y:S01]  /*18a0*/  @!P0 LDC.64 R8, c[0x0][0x980] ;  /* 0x00026000ff088b82 */ /* 0x004ea20000000a00 */
[----:B---3--:R-:W-:Y:S05]  /*18b0*/  @!P0 IMAD R0, R10, R7, R0 ;  /* 0x000000070a008224 */ /* 0x008fea00078e0200 */
[C---:B------:R-:W-:Y:S04]  /*18c0*/  @!P0 IADD3 R7, P2, PT, R0.reuse, UR5, RZ ;  /* 0x0000000500078c10 */ /* 0x040fe8000ff5e0ff */
[----:B------:R-:W-:Y:S02]  /*18d0*/  @!P0 LEA.HI.X.SX32 R0, R0, RZ, 0x1, P2 ;  /* 0x000000ff00008211 */ /* 0x000fe400010f0eff */
[C---:B--2---:R-:W-:Y:S04]  /*18e0*/  @!P0 LEA R8, P2, R7.reuse, R8, 0x1 ;  /* 0x0000000807088211 */ /* 0x044fe800078408ff */
[----:B------:R-:W-:Y:S05]  /*18f0*/  @!P0 LEA.HI.X R9, R7, R9, R0, 0x1, P2 ;  /* 0x0000000907098211 */ /* 0x000fea00010f0c00 */
[----:B------:R3:W-:Y:S04]  /*1900*/  @!P0 STG.E.U16 desc[UR38][R8.64], RZ ;  /* 0x000000ff08008986 */ /* 0x0007e8000c101526 */
.L_x_29:
[----:B------:R-:W-:Y:S05]  /*1910*/  BSYNC.RECONVERGENT B0 ;  /* 0x0000000000007941 */ /* 0x000fea0003800200 */
.L_x_28:
[----:B------:R-:W-:Y:S01]  /*1920*/  IADD3 R7, PT, PT, R14, R2, R14 ;  /* 0x000000020e077210 */ /* 0x000fe20007ffe00e */
[----:B------:R-:W-:Y:S04]  /*1930*/  BSSY.RECONVERGENT B0, `(.L_x_30) ;  /* 0x000000d000007945 */ /* 0x000fe80003800200 */
[----:B------:R-:W-:Y:S05]  /*1940*/  @P1 BRA `(.L_x_31) ;  /* 0x00000000002c1947 */ /* 0x000fea0003800000 */
[----:B------:R-:W-:Y:S04]  /*1950*/  SHF.R.U32.HI R0, RZ, 0x7, R5 ;  /* 0x00000007ff007819 */ /* 0x000fe80000011605 */
[----:B------:R-:W-:Y:S11]  /*1960*/  ISETP.GE.AND P0, PT, R0, UR4, PT ;  /* 0x0000000400007c0c */ /* 0x000ff6000bf06270 */
[----:B------:R-:W-:Y:S02]  /*1970*/  @!UPT UIADD3 URZ, UPT, UPT, URZ, URZ, URZ ;  /* 0x000000fffffff290 */ /* 0x000fe4000fffe0ff */
[----:B------:R-:W4:Y:S08]  /*1980*/  @!P0 LDC R2, c[0x0][0x988] ;  /* 0x00026200ff028b82 */ /* 0x000f300000000800 */
[----:B--23--:R-:W2:Y:S01]  /*1990*/  @!P0 LDC.64 R8, c[0x0][0x980] ;  /* 0x00026000ff088b82 */ /* 0x00cea20000000a00 */
[----:B----4-:R-:W-:Y:S05]  /*19a0*/  @!P0 IMAD R0, R11, R2, R0 ;  /* 0x000000020b008224 */ /* 0x010fea00078e0200 */
[C---:B------:R-:W-:Y:S04]  /*19b0*/  @!P0 IADD3 R2, P1, PT, R0.reuse, UR5, RZ ;  /* 0x0000000500028c10 */ /* 0x040fe8000ff3e0ff */
[----:B------:R-:W-:Y:S02]  /*19c0*/  @!P0 LEA.HI.X.SX32 R0, R0, RZ, 0x1, P1 ;  /* 0x000000ff00008211 */ /* 0x000fe400008f0eff */
[C---:B--2---:R-:W-:Y:S04]  /*19d0*/  @!P0 LEA R8, P1, R2.reuse, R8, 0x1 ;  /* 0x0000000802088211 */ /* 0x044fe800078208ff */
[----:B------:R-:W-:Y:S05]  /*19e0*/  @!P0 LEA.HI.X R9, R2, R9, R0, 0x1, P1 ;  /* 0x0000000902098211 */ /* 0x000fea00008f0c00 */
[----:B------:R4:W-:Y:S04]  /*19f0*/  @!P0 STG.E.U16 desc[UR38][R8.64], RZ ;  /* 0x000000ff08008986 */ /* 0x0009e8000c101526 */
.L_x_31:
[----:B------:R-:W-:Y:S05]  /*1a00*/  BSYNC.RECONVERGENT B0 ;  /* 0x0000000000007941 */ /* 0x000fea0003800200 */
.L_x_30:
[----:B------:R-:W-:Y:S01]  /*1a10*/  IADD3 R2, PT, PT, R14, R7, R14 ;  /* 0x000000070e027210 */ /* 0x000fe20007ffe00e */
[C---:B------:R-:W-:Y:S01]  /*1a20*/  IMAD.IADD R6, R16.reuse, 0x1, R6 ;  /* 0x0000000110067824 */ /* 0x040fe200078e0206 */
[C---:B------:R-:W-:Y:S01]  /*1a30*/  IADD3 R5, PT, PT, R16.reuse, R5, RZ ;  /* 0x0000000510057210 */ /* 0x040fe20007ffe0ff */
[----:B------:R-:W-:Y:S01]  /*1a40*/  IMAD.IADD R4, R16, 0x1, R4 ;  /* 0x0000000110047824 */ /* 0x000fe200078e0204 */
[----:B------:R-:W-:Y:S11]  /*1a50*/  ISETP.GE.U32.AND P0, PT, R2, 0x1800, PT ;  /* 0x000018000200780c */ /* 0x000ff60003f06070 */
[----:B------:R-:W-:Y:S02]  /*1a60*/  @!UPT UIADD3 URZ, UPT, UPT, URZ, URZ, URZ ;  /* 0x000000fffffff290 */ /* 0x000fe4000fffe0ff */
[----:B------:R-:W-:Y:S05]  /*1a70*/  @!P0 BRA `(.L_x_32) ;  /* 0xfffffff800d08947 */ /* 0x000fea000383ffff */
[----:B------:R-:W-:Y:S05]  /*1a80*/  BSYNC.RECONVERGENT B1 ;  /* 0x0000000000017941 */ /* 0x000fea0003800200 */
.L_x_23:
[----:B------:R-:W-:Y:S01]  /*1a90*/  ISETP.NE.AND P0, PT, R15, 0x2, PT ;  /* 0x000000020f00780c */ /* 0x000fe20003f05270 */
[----:B------:R-:W1:Y:S01]  /*1aa0*/  LDCU UR4, c[0x0][0x38c] ;  /* 0x00007180ff0477ac */ /* 0x000e620008000800 */
[----:B------:R-:W-:Y:S11]  /*1ab0*/  BSSY.RECONVERGENT B1, `(.L_x_33) ;  /* 0x000001a000017945 */ /* 0x000ff60003800200 */
[----:B------:R-:W-:Y:S05]  /*1ac0*/  @!P0 BRA `(.L_x_34) ;  /* 0x0000000000608947 */ /* 0x000fea0003800000 */
[----:B------:R-:W1:Y:S01]  /*1ad0*/  LDC R7, c[0x0][0x384] ;  /* 0x0000e100ff077b82 */ /* 0x000e620000000800 */
[----:B------:R-:W-:-:S07]  /*1ae0*/  HFMA2 R6, -RZ, RZ, 0, 0 ;  /* 0x00000000ff067431 */ /* 0x000fce00000001ff */
.L_x_37:
[----:B------:R-:W-:Y:S01]  /*1af0*/  LOP3.LUT R2, R3, 0x7f, RZ, 0xc0, !PT ;  /* 0x0000007f03027812 */ /* 0x000fe200078ec0ff */
[----:B------:R-:W-:Y:S01]  /*1b00*/  VIADD R6, R6, 0x1 ;  /* 0x0000000106067836 */ /* 0x000fe20000000000 */
[----:B------:R-:W-:Y:S03]  /*1b10*/  BSSY.RECONVERGENT B0, `(.L_x_35) ;  /* 0x0000011000007945 */ /* 0x000fe60003800200 */
[----:B-1----:R-:W-:Y:S01]  /*1b20*/  VIADD R4, R2, UR35 ;  /* 0x0000002302047c36 */ /* 0x002fe20008000000 */
[----:B------:R-:W-:Y:S04]  /*1b30*/  LOP3.LUT R0, R6, R15, RZ, 0x3c, !PT ;  /* 0x0000000f06007212 */ /* 0x000fe800078e3cff */
[----:B-1----:R-:W-:Y:S02]  /*1b40*/  ISETP.GE.U32.AND P0, PT, R4, R7, PT ;  /* 0x000000070400720c */ /* 0x002fe40003f06070 */
[----:B------:R-:W-:Y:S11]  /*1b50*/  ISETP.NE.AND P2, PT, R0, 0x2, PT ;  /* 0x000000020000780c */ /* 0x000ff60003f45270 */
[----:B------:R-:W-:Y:S05]  /*1b60*/  @P0 BRA `(.L_x_36) ;  /* 0x00000000002c0947 */ /* 0x000fea0003800000 */
[----:B------:R-:W-:Y:S04]  /*1b70*/  SHF.R.U32.HI R0, RZ, 0x7, R3 ;  /* 0x00000007ff007819 */ /* 0x000fe80000011603 */
[----:B------:R-:W-:Y:S11]  /*1b80*/  ISETP.GE.AND P0, PT, R0, UR4, PT ;  /* 0x0000000400007c0c */ /* 0x000ff6000bf06270 */
[----:B------:R-:W-:Y:S02]  /*1b90*/  @!UPT UIADD3 URZ, UPT, UPT, URZ, URZ, URZ ;  /* 0x000000fffffff290 */ /* 0x000fe4000fffe0ff */
[----:B------:R-:W1:Y:S08]  /*1ba0*/  @!P0 LDC R4, c[0x0][0x9a0] ;  /* 0x00026800ff048b82 */ /* 0x000e700000000800 */
[----:B--234-:R-:W2:Y:S01]  /*1bb0*/  @!P0 LDC.64 R8, c[0x0][0x998] ;  /* 0x00026600ff088b82 */ /* 0x01cea20000000a00 */
[----:B-1----:R-:W-:Y:S05]  /*1bc0*/  @!P0 IMAD R0, R2, R4, R0 ;  /* 0x0000000402008224 */ /* 0x002fea00078e0200 */
[C---:B------:R-:W-:Y:S04]  /*1bd0*/  @!P0 IADD3 R2, P1, PT, R0.reuse, UR30, RZ ;  /* 0x0000001e00028c10 */ /* 0x040fe8000ff3e0ff */
[----:B------:R-:W-:Y:S02]  /*1be0*/  @!P0 LEA.HI.X.SX32 R0, R0, RZ, 0x1, P1 ;  /* 0x000000ff00008211 */ /* 0x000fe400008f0eff */
[C---:B--2---:R-:W-:Y:S04]  /*1bf0*/  @!P0 LEA R4, P1, R2.reuse, R8, 0x1 ;  /* 0x0000000802048211 */ /* 0x044fe800078208ff */
[----:B------:R-:W-:Y:S05]  /*1c00*/  @!P0 LEA.HI.X R5, R2, R9, R0, 0x1, P1 ;  /* 0x0000000902058211 */ /* 0x000fea00008f0c00 */
[----:B------:R1:W-:Y:S04]  /*1c10*/  @!P0 STG.E.U16 desc[UR38][R4.64], RZ ;  /* 0x000000ff04008986 */ /* 0x0003e8000c101526 */
.L_x_36:
[----:B------:R-:W-:Y:S05]  /*1c20*/  BSYNC.RECONVERGENT B0 ;  /* 0x0000000000007941 */ /* 0x000fea0003800200 */
.L_x_35:
[----:B------:R-:W-:Y:S01]  /*1c30*/  IADD3 R3, PT, PT, R14, R3, RZ ;  /* 0x000000030e037210 */ /* 0x000fe20007ffe0ff */
[----:B------:R-:W-:Y:S06]  /*1c40*/  @P2 BRA `(.L_x_37) ;  /* 0xfffffffc00a82947 */ /* 0x000fec000383ffff */
.L_x_34:
[----:B-1----:R-:W-:Y:S05]  /*1c50*/  BSYNC.RECONVERGENT B1 ;  /* 0x0000000000017941 */ /* 0x002fea0003800200 */
.L_x_33:
[----:B------:R-:W1:Y:S01]  /*1c60*/  LDC R15, c[0x0][0x384] ;  /* 0x0000e100ff0f7b82 */ /* 0x000e620000000800 */
[----:B------:R-:W-:Y:S01]  /*1c70*/  BSSY.RECONVERGENT B1, `(.L_x_38) ;  /* 0x0000051000017945 */ /* 0x000fe20003800200 */
[C---:B------:R-:W-:Y:S01]  /*1c80*/  LEA R5, R14.reuse, R3, 0x1 ;  /* 0x000000030e057211 */ /* 0x040fe200078e08ff */
[----:B------:R-:W-:Y:S01]  /*1c90*/  IMAD R4, R14, 0x3, R3 ;  /* 0x000000030e047824 */ /* 0x000fe200078e0203 */
[----:B------:R-:W-:Y:S01]  /*1ca0*/  IADD3 R2, PT, PT, R3, R14, RZ ;  /* 0x0000000e03027210 */ /* 0x000fe20007ffe0ff */
[----:B------:R-:W1:Y:S06]  /*1cb0*/  LDCU UR4, c[0x0][0x38c] ;  /* 0x00007180ff0477ac */ /* 0x000e6c0008000800 */
.L_x_47:
[----:B-1234-:R-:W-:Y:S01]  /*1cc0*/  LOP3.LUT R6, R3, 0x7f, RZ, 0xc0, !PT ;  /* 0x0000007f03067812 */ /* 0x01efe200078ec0ff */
[----:B------:R-:W-:Y:S01]  /*1cd0*/  BSSY.RECONVERGENT B0, `(.L_x_39) ;  /* 0x0000018000007945 */ /* 0x000fe20003800200 */
[----:B--234-:R-:W-:Y:S02]  /*1ce0*/  LOP3.LUT R8, R2, 0x7f, RZ, 0xc0, !PT ;  /* 0x0000007f02087812 */ /* 0x01cfe400078ec0ff */
[----:B------:R-:W-:Y:S01]  /*1cf0*/  LOP3.LUT R9, R5, 0x7f, RZ, 0xc0, !PT ;  /* 0x0000007f05097812 */ /* 0x000fe200078ec0ff */
[----:B------:R-:W-:Y:S01]  /*1d00*/  VIADD R12, R6, UR35 ;  /* 0x00000023060c7c36 */ /* 0x000fe20008000000 */
        /* <DEDUP_REMOVED lines=10> */
[----:B------:R-:W-:Y:S11]  /*1db0*/  ISETP.GE.AND P0, PT, R0, UR4, PT ;  /* 0x0000000400007c0c */ /* 0x000ff6000bf06270 */
        /* <DEDUP_REMOVED lines=9> */
.L_x_40:
[----:B------:R-:W-:Y:S05]  /*1e50*/  BSYNC.RECONVERGENT B0 ;  /* 0x0000000000007941 */ /* 0x000fea0003800200 */
.L_x_39:
[----:B------:R-:W-:Y:S04]  /*1e60*/  BSSY.RECONVERGENT B0, `(.L_x_41) ;  /* 0x000000d000007945 */ /* 0x000fe80003800200 */
[----:B------:R-:W-:Y:S05]  /*1e70*/  @P4 BRA `(.L_x_42) ;  /* 0x00000000002c4947 */ /* 0x000fea0003800000 */
[----:B------:R-:W-:Y:S04]  /*1e80*/  SHF.R.U32.HI R0, RZ, 0x7, R2 ;  /* 0x00000007ff007819 */ /* 0x000fe80000011602 */
[----:B------:R-:W-:Y:S11]  /*1e90*/  ISETP.GE.AND P0, PT, R0, UR4, PT ;  /* 0x0000000400007c0c */ /* 0x000ff6000bf06270 */
[----:B------:R-:W-:Y:S02]  /*1ea0*/  @!UPT UIADD3 URZ, UPT, UPT, URZ, URZ, URZ ;  /* 0x000000fffffff290 */ /* 0x000fe4000fffe0ff */
[----:B-1----:R-:W1:Y:S08]  /*1eb0*/  @!P0 LDC R6, c[0x0][0x9a0] ;  /* 0x00026800ff068b82 */ /* 0x002e700000000800 */
[----:B------:R-:W2:Y:S01]  /*1ec0*/  @!P0 LDC.64 R12, c[0x0][0x998] ;  /* 0x00026600ff0c8b82 */ /* 0x000ea20000000a00 */
[----:B-1----:R-:W-:Y:S05]  /*1ed0*/  @!P0 IMAD R0, R8, R6, R0 ;  /* 0x0000000608008224 */ /* 0x002fea00078e0200 */
[C---:B------:R-:W-:Y:S04]  /*1ee0*/  @!P0 IADD3 R7, P3, PT, R0.reuse, UR30, RZ ;  /* 0x0000001e00078c10 */ /* 0x040fe8000ff7e0ff */
[----:B------:R-:W-:Y:S02]  /*1ef0*/  @!P0 LEA.HI.X.SX32 R0, R0, RZ, 0x1, P3 ;  /* 0x000000ff00008211 */ /* 0x000fe400018f0eff */
[C---:B--2---:R-:W-:Y:S04]  /*1f00*/  @!P0 LEA R6, P3, R7.reuse, R12, 0x1 ;  /* 0x0000000c07068211 */ /* 0x044fe800078608ff */
[----:B------:R-:W-:Y:S05]  /*1f10*/  @!P0 LEA.HI.X R7, R7, R13, R0, 0x1, P3 ;  /* 0x0000000d07078211 */ /* 0x000fea00018f0c00 */
[----:B------:R2:W-:Y:S04]  /*1f20*/  @!P0 STG.E.U16 desc[UR38][R6.64], RZ ;  /* 0x000000ff06008986 */ /* 0x0005e8000c101526 */
.L_x_42:
[----:B------:R-:W-:Y:S05]  /*1f30*/  BSYNC.RECONVERGENT B0 ;  /* 0x0000000000007941 */ /* 0x000fea0003800200 */
.L_x_41:
[----:B------:R-:W-:Y:S04]  /*1f40*/  BSSY.RECONVERGENT B0, `(.L_x_43) ;  /* 0x000000d000007945 */ /* 0x000fe80003800200 */
[----:B------:R-:W-:Y:S05]  /*1f50*/  @P2 BRA `(.L_x_44) ;  /* 0x00000000002c2947 */ /* 0x000fea0003800000 */
[----:B------:R-:W-:Y:S04]  /*1f60*/  SHF.R.U32.HI R0, RZ, 0x7, R5 ;  /* 0x00000007ff007819 */ /* 0x000fe80000011605 */
[----:B------:R-:W-:Y:S11]  /*1f70*/  ISETP.GE.AND P0, PT, R0, UR4, PT ;  /* 0x0000000400007c0c */ /* 0x000ff6000bf06270 */
[----:B------:R-:W-:Y:S02]  /*1f80*/  @!UPT UIADD3 URZ, UPT, UPT, URZ, URZ, URZ ;  /* 0x000000fffffff290 */ /* 0x000fe4000fffe0ff */
[----:B-12---:R-:W1:Y:S08]  /*1f90*/  @!P0 LDC R6, c[0x0][0x9a0] ;  /* 0x00026800ff068b82 */ /* 0x006e700000000800 */
[----:B------:R-:W2:Y:S01]  /*1fa0*/  @!P0 LDC.64 R12, c[0x0][0x998] ;  /* 0x00026600ff0c8b82 */ /* 0x000ea20000000a00 */
[----:B-1----:R-:W-:Y:S05]  /*1fb0*/  @!P0 IMAD R0, R9, R6, R0 ;  /* 0x0000000609008224 */ /* 0x002fea00078e0200 */
[C---:B------:R-:W-:Y:S04]  /*1fc0*/  @!P0 IADD3 R7, P2, PT, R0.reuse, UR30, RZ ;  /* 0x0000001e00078c10 */ /* 0x040fe8000ff5e0ff */
[----:B------:R-:W-:Y:S02]  /*1fd0*/  @!P0 LEA.HI.X.SX32 R0, R0, RZ, 0x1, P2 ;  /* 0x000000ff00008211 */ /* 0x000fe400010f0eff */
[C---:B--2---:R-:W-:Y:S04]  /*1fe0*/  @!P0 LEA R6, P2, R7.reuse, R12, 0x1 ;  /* 0x0000000c07068211 */ /* 0x044fe800078408ff */
[----:B------:R-:W-:Y:S05]  /*1ff0*/  @!P0 LEA.HI.X R7, R7, R13, R0, 0x1, P2 ;  /* 0x0000000d07078211 */ /* 0x000fea00010f0c00 */
[----:B------:R3:W-:Y:S04]  /*2000*/  @!P0 STG.E.U16 desc[UR38][R6.64], RZ ;  /* 0x000000ff06008986 */ /* 0x0007e8000c101526 */
.L_x_44:
[----:B------:R-:W-:Y:S05]  /*2010*/  BSYNC.RECONVERGENT B0 ;  /* 0x0000000000007941 */ /* 0x000fea0003800200 */
.L_x_43:
[----:B------:R-:W-:Y:S01]  /*2020*/  IADD3 R8, PT, PT, R14, R3, R14 ;  /* 0x000000030e087210 */ /* 0x000fe20007ffe00e */
[----:B------:R-:W-:Y:S04]  /*2030*/  BSSY.RECONVERGENT B0, `(.L_x_45) ;  /* 0x000000d000007945 */ /* 0x000fe80003800200 */
[----:B------:R-:W-:Y:S05]  /*2040*/  @P1 BRA `(.L_x_46) ;  /* 0x00000000002c1947 */ /* 0x000fea0003800000 */
[----:B------:R-:W-:Y:S04]  /*2050*/  SHF.R.U32.HI R0, RZ, 0x7, R4 ;  /* 0x00000007ff007819 */ /* 0x000fe80000011604 */
[----:B------:R-:W-:Y:S11]  /*2060*/  ISETP.GE.AND P0, PT, R0, UR4, PT ;  /* 0x0000000400007c0c */ /* 0x000ff6000bf06270 */
[----:B------:R-:W-:Y:S02]  /*2070*/  @!UPT UIADD3 URZ, UPT, UPT, URZ, URZ, URZ ;  /* 0x000000fffffff290 */ /* 0x000fe4000fffe0ff */
[----:B------:R-:W4:Y:S08]  /*2080*/  @!P0 LDC R3, c[0x0][0x9a0] ;  /* 0x00026800ff038b82 */ /* 0x000f300000000800 */
[----:B-123--:R-:W1:Y:S01]  /*2090*/  @!P0 LDC.64 R6, c[0x0][0x998] ;  /* 0x00026600ff068b82 */ /* 0x00ee620000000a00 */
[----:B----4-:R-:W-:Y:S05]  /*20a0*/  @!P0 IMAD R0, R10, R3, R0 ;  /* 0x000000030a008224 */ /* 0x010fea00078e0200 */
[C---:B------:R-:W-:Y:S04]  /*20b0*/  @!P0 IADD3 R3, P1, PT, R0.reuse, UR30, RZ ;  /* 0x0000001e00038c10 */ /* 0x040fe8000ff3e0ff */
[----:B------:R-:W-:Y:S02]  /*20c0*/  @!P0 LEA.HI.X.SX32 R0, R0, RZ, 0x1, P1 ;  /* 0x000000ff00008211 */ /* 0x000fe400008f0eff */
[C---:B-1----:R-:W-:Y:S04]  /*20d0*/  @!P0 LEA R6, P1, R3.reuse, R6, 0x1 ;  /* 0x0000000603068211 */ /* 0x042fe800078208ff */
[----:B------:R-:W-:Y:S05]  /*20e0*/  @!P0 LEA.HI.X R7, R3, R7, R0, 0x1, P1 ;  /* 0x0000000703078211 */ /* 0x000fea00008f0c00 */
[----:B------:R4:W-:Y:S04]  /*20f0*/  @!P0 STG.E.U16 desc[UR38][R6.64], RZ ;  /* 0x000000ff06008986 */ /* 0x0009e8000c101526 */
.L_x_46:
[----:B------:R-:W-:Y:S05]  /*2100*/  BSYNC.RECONVERGENT B0 ;  /* 0x0000000000007941 */ /* 0x000fea0003800200 */
.L_x_45:
        /* <DEDUP_REMOVED lines=8> */
.L_x_38:
[----:B------:R-:W-:Y:S05]  /*2190*/  EXIT ;  /* 0x000000000000794d */ /* 0x000fea0003800000 */
.L_x_17:
[----:B------:R-:W-:-:S13]  /*21a0*/  ISETP.GT.AND P0, PT, R90, 0x2, PT ;  /* 0x000000025a00780c */ /* 0x000fda0003f04270 */
[----:B------:R-:W-:Y:S05]  /*21b0*/  @P0 BRA `(.L_x_48) ;  /* 0x00000048003c0947 */ /* 0x000fea0003800000 */
[----:B------:R-:W-:-:S05]  /*21c0*/  IMAD.MOV.U32 R2, RZ, RZ, -0x1 ;  /* 0xffffffffff027424 */ /* 0x000fca00078e00ff */
[----:B--2---:R-:W-:-:S05]  /*21d0*/  VIADDMNMX.U32 R4, R90, R2, 0x2, PT ;  /* 0x000000025a047446 */ /* 0x004fca0003800002 */
[----:B------:R-:W-:-:S06]  /*21e0*/  IMAD.SHL.U32 R4, R4, 0x4, RZ ;  /* 0x0000000404047824 */ /* 0x000fcc00078e00ff */
[----:B------:R-:W1:Y:S02]  /*21f0*/  LDC R4, c[0x2][R4] ;  /* 0x0080000004047b82 */ /* 0x000e640000000800 */
[----:B-1----:R-:W-:-:S04]  /*2200*/  SHF.R.S32.HI R5, RZ, 0x1f, R4 ;  /* 0x0000001fff057819 */ /* 0x002fc80000011404 */
.L_x_302:
[----:B------:R-:W-:Y:S05]  /*2210*/  BRX R4 -0x2220                                                                                                                                                                                                                                                  (*"BRANCH_TARGETS .L_x_303,.L_x_304,.L_x_305"*) ;  /* 0xffffffdc04787949 */ /* 0x000fea000383ffff */
.L_x_303:
[----:B------:R-:W-:-:S08]  /*2220*/  NOP ;  /* 0x0000000000007918 */ /* 0x000fd00000000000 */
[----:B------:R-:W1:-:S00]  /*2230*/  USETMAXREG.DEALLOC.CTAPOOL 0x60 ;  /* 0x00000060000079c8 */ /* 0x000e4000080e0500 */
[----:B-1----:R-:W-:Y:S01]  /*2240*/  LOP3.LUT P1, RZ, R0, 0x2, RZ, 0xc0, !PT ;  /* 0x0000000200ff7812 */ /* 0x002fe2000782c0ff */
[----:B------:R-:W-:-:S12]  /*2250*/  BSSY.RECONVERGENT B0, `(.L_x_49) ;  /* 0x0000003000007945 */ /* 0x000fd80003800200 */
[----:B------:R-:W-:Y:S05]  /*2260*/  @!P1 BRA `(.L_x_50) ;  /* 0x0000000000049947 */ /* 0x000fea0003800000 */
[----:B------:R-:W-:Y:S05]  /*2270*/  BPT.TRAP 0x1 ;  /* 0x000000040000795c */ /* 0x000fea0000300000 */
.L_x_50:
[----:B------:R-:W-:Y:S05]  /*2280*/  BSYNC.RECONVERGENT B0 ;  /* 0x0000000000007941 */ /* 0x000fea0003800200 */
.L_x_49:
[----:B------:R-:W1:Y:S01]  /*2290*/  S2UR UR32, SR_CgaCtaId ;  /* 0x00000000002079c3 */ /* 0x000e620000008800 */
[----:B------:R-:W-:Y:S01]  /*22a0*/  UMOV UR4, 0x400 ;  /* 0x0000040000047882 */ /* 0x000fe20000000000 */
[----:B------:R-:W-:Y:S01]  /*22b0*/  IMAD.MOV.U32 R14, RZ, RZ, 0x1 ;  /* 0x00000001ff0e7424 */ /* 0x000fe200078e00ff */
[----:B------:R-:W-:-:S04]  /*22c0*/  LOP3.LUT P1, RZ, R0, 0x4, RZ, 0xc0, !PT ;  /* 0x0000000400ff7812 */ /* 0x000fc8000782c0ff */
[----:B------:R-:W-:-:S09]  /*22d0*/  SHF.L.U32 R14, R14, 0x1f, RZ ;  /* 0x0000001f0e0e7819 */ /* 0x000fd200000006ff */
[----:B------:R-:W-:Y:S01]  /*22e0*/  @!P1 IMAD.MOV.U32 R2, RZ, RZ, 0x3000 ;  /* 0x00003000ff029424 */ /* 0x000fe200078e00ff */
[----:B-1----:R-:W-:-:S09]  /*22f0*/  ULEA UR32, UR32, UR4, 0x18 ;  /* 0x0000000420207291 */ /* 0x002fd2000f8ec0ff */
[----:B------:R-:W1:Y:S02]  /*2300*/  SYNCS.PHASECHK.TRANS64.TRYWAIT P0, [UR32+0x1f810], R14 ;  /* 0x01f8100eff0075a7 */ /* 0x000e640008001120 */
[----:B-1----:R-:W-:Y:S05]  /*2310*/  @!P0 BRA `(.L_x_51) ;  /* 0x000000e800c08947 */ /* 0x002fea0003800000 */
.L_x_240:
[----:B------:R-:W-:Y:S01]  /*2320*/  LOP3.LUT P1, RZ, R0, 0x4, RZ, 0xc0, !PT ;  /* 0x0000000400ff7812 */ /* 0x000fe2000782c0ff */
[----:B------:R-:W-:Y:S01]  /*2330*/  BSSY.RECONVERGENT B0, `(.L_x_52) ;  /* 0x0000005000007945 */ /* 0x000fe20003800200 */
[----:B------:R-:W-:-:S11]  /*2340*/  PLOP3.LUT P5, PT, P2, P5, PT, 0xf8, 0x8f ;  /* 0x00000000008f781c */ /* 0x000fd600017abf70 */
[----:B------:R2:W-:Y:S02]  /*2350*/  @!P1 SYNCS.ARRIVE.TRANS64 RZ, [UR32+0x1f800], R2 ;  /* 0x01f80002ffff99a7 */ /* 0x0005e40008000020 */
[----:B------:R-:W-:Y:S05]  /*2360*/  @!P5 BRA `(.L_x_53) ;  /* 0x000000000004d947 */ /* 0x000fea0003800000 */
[----:B------:R-:W-:Y:S05]  /*2370*/  BPT.TRAP 0x1 ;  /* 0x000000040000795c */ /* 0x000fea0000300000 */
.L_x_53:
[----:B------:R-:W-:Y:S05]  /*2380*/  BSYNC.RECONVERGENT B0 ;  /* 0x0000000000007941 */ /* 0x000fea0003800200 */
.L_x_52:
[----:B--2---:R-:W-:Y:S01]  /*2390*/  LOP3.LUT P0, R2, R3, 0x1f, RZ, 0xc0, !PT ;  /* 0x0000001f03027812 */ /* 0x004fe2000780c0ff */
[----:B------:R-:W-:Y:S03]  /*23a0*/  BSSY.RECONVERGENT B0, `(.L_x_54) ;  /* 0x0000004000007945 */ /* 0x000fe60003800200 */
[----:B------:R-:W-:-:S13]  /*23b0*/  PLOP3.LUT P0, PT, P0, P1, PT, 0x8f, 0xf8 ;  /* 0x0000000000f8781c */ /* 0x000fda0000703177 */
[----:B------:R-:W-:Y:S05]  /*23c0*/  @P0 BRA `(.L_x_55) ;  /* 0x0000000000040947 */ /* 0x000fea0003800000 */
[----:B------:R-:W-:Y:S05]  /*23d0*/  BPT.TRAP 0x1 ;  /* 0x000000040000795c */ /* 0x000fea0000300000 */
.L_x_55:
[----:B------:R-:W-:Y:S05]  /*23e0*/  BSYNC.RECONVERGENT B0 ;  /* 0x0000000000007941 */ /* 0x000fea0003800200 */
.L_x_54:
[----:B------:R-:W-:Y:S01]  /*23f0*/  LOP3.LUT P0, RZ, R0, 0x2, RZ, 0xc0, !PT ;  /* 0x0000000200ff7812 */ /* 0x000fe2000780c0ff */
[----:B------:R-:W-:-:S12]  /*2400*/  BSSY.RECONVERGENT B0, `(.L_x_56) ;  /* 0x0000003000007945 */ /* 0x000fd80003800200 */
[----:B------:R-:W-:Y:S05]  /*2410*/  @!P0 BRA `(.L_x_57) ;  /* 0x0000000000048947 */ /* 0x000fea0003800000 */
[----:B------:R-:W-:Y:S05]  /*2420*/  BPT.TRAP 0x1 ;  /* 0x000000040000795c */ /* 0x000fea0000300000 */
.L_x_57:
[----:B------:R-:W-:Y:S05]  /*2430*/  BSYNC.RECONVERGENT B0 ;  /* 0x0000000000007941 */ /* 0x000fea0003800200 */
.L_x_56:
[----:B------:R-:W2:Y:S01]  /*2440*/  LDCU.64 UR4, c[0x0][0x348] ;  /* 0x00006900ff0477ac */ /* 0x000ea20008000a00 */
[----:B------:R-:W-:Y:S01]  /*2450*/  ISETP.NE.AND P6, PT, R90, 0x1, PT ;  /* 0x000000015a00780c */ /* 0x000fe20003fc5270 */
[----:B-1----:R-:W-:Y:S01]  /*2460*/  @!P1 IMAD.MOV.U32 R4, RZ, RZ, 0x3000 ;  /* 0x00003000ff049424 */ /* 0x002fe200078e00ff */
[----:B------:R-:W-:Y:S01]  /*2470*/  ELECT P0, URZ, PT ;  /* 0x0000000000ff782f */ /* 0x000fe20003800000 */
[----:B------:R-:W1:Y:S02]  /*2480*/  LDCU.64 UR14, c[0x0][0x348] ;  /* 0x00006900ff0e77ac */ /* 0x000e640008000a00 */
[----:B------:R3:W-:Y:S01]  /*2490*/  @!P1 SYNCS.ARRIVE.TRANS64.RED.A0TR RZ, [UR32+0x1f800], R4 ;  /* 0x01f80004ffff99a7 */ /* 0x0007e20008300420 */
[----:B------:R-:W-:Y:S02]  /*24a0*/  UIADD3 UR33, UPT, UPT, UR32, 0x1f800, URZ ;  /* 0x0001f80020217890 */ /* 0x000fe4000fffe0ff */
[----:B------:R-:W-:Y:S02]  /*24b0*/  UIADD3 UR48, UPT, UPT, UR32, 0x1000, URZ ;  /* 0x0000100020307890 */ /* 0x000fe4000fffe0ff */
[----:B------:R-:W-:-:S02]  /*24c0*/  UIADD3 UR40, UPT, UPT, UR32, 0x2000, URZ ;  /* 0x0000200020287890 */ /* 0x000fc4000fffe0ff */
[----:B------:R-:W-:-:S03]  /*24d0*/  UIADD3 UR24, UPT, UPT, UR32, 0x6000, URZ ;  /* 0x0000600020187890 */ /* 0x000fc6000fffe0ff */
[----:B------:R-:W-:Y:S01]  /*24e0*/  @P0 IMAD.SHL.U32 R3, R84, 0x80, RZ ;  /* 0x0000008054030824 */ /* 0x000fe200078e00ff */
[----:B--2---:R-:W-:Y:S02]  /*24f0*/  UIADD3 UR6, UP0, UPT, UR4, 0x100, URZ ;  /* 0x0000010004067890 */ /* 0x004fe4000ff1e0ff */
[----:B------:R-:W-:Y:S02]  /*2500*/  UIADD3 UR25, UPT, UPT, UR32, 0x1f800, URZ ;  /* 0x0001f80020197890 */ /* 0x000fe4000fffe0ff */
[----:B------:R-:W-:Y:S01]  /*2510*/  UIADD3.X UR7, UPT, UPT, URZ, UR5, URZ, UP0, !UPT ;  /* 0x00000005ff077290 */ /* 0x000fe200087fe4ff */
[----:B------:R-:W-:Y:S01]  /*2520*/  @P0 R2UR UR27, R3 ;  /* 0x00000000031b02ca */ /* 0x000fe200000e0000 */
[----:B-1----:R-:W-:Y:S02]  /*2530*/  UIADD3 UR4, UP0, UPT, UR14, 0x300, URZ ;  /* 0x000003000e047890 */ /* 0x002fe4000ff1e0ff */
[----:B------:R-:W-:Y:S02]  /*2540*/  UIADD3 UR16, UPT, UPT, UR32, 0x7000, URZ ;  /* 0x0000700020107890 */ /* 0x000fe4000fffe0ff */
[----:B------:R-:W-:-:S02]  /*2550*/  UIADD3.X UR5, UPT, UPT, URZ, UR15, URZ, UP0, !UPT ;  /* 0x0000000fff057290 */ /* 0x000fc400087fe4ff */
[----:B------:R-:W-:Y:S01]  /*2560*/  UIADD3 UR8, UPT, UPT, UR32, 0x8000, URZ ;  /* 0x0000800020087890 */ /* 0x000fe2000fffe0ff */
[----:B------:R-:W-:Y:S01]  /*2570*/  UMOV UR46, 0x0 ;  /* 0x00000000002e7882 */ /* 0x000fe20000000000 */
[----:B------:R-:W-:Y:S01]  /*2580*/  UMOV UR47, 0x10000000 ;  /* 0x10000000002f7882 */ /* 0x000fe20000000000 */
[----:B------:R-:W-:Y:S01]  /*2590*/  UMOV UR34, URZ ;  /* 0x000000ff00227c82 */ /* 0x000fe20008000000 */
[----:B------:R-:W-:Y:S01]  /*25a0*/  UMOV UR36, UR29 ;  /* 0x0000001d00247c82 */ /* 0x000fe20008000000 */
[----:B------:R-:W-:Y:S01]  /*25b0*/  UMOV UR37, UR30 ;  /* 0x0000001e00257c82 */ /* 0x000fe20008000000 */
[----:B------:R-:W-:Y:S01]  /*25c0*/  UMOV UR50, 0x10 ;  /* 0x0000001000327882 */ /* 0x000fe20000000000 */
[----:B------:R-:W-:Y:S01]  /*25d0*/  UMOV UR51, UR35 ;  /* 0x0000002300337c82 */ /* 0x000fe20008000000 */
[----:B------:R-:W-:Y:S01]  /*25e0*/  UMOV UR52, UR29 ;  /* 0x0000001d00347c82 */ /* 0x000fe20008000000 */
[----:B------:R-:W-:Y:S01]  /*25f0*/  UMOV UR53, UR30 ;  /* 0x0000001e00357c82 */ /* 0x000fe20008000000 */
[----:B------:R-:W-:Y:S01]  /*2600*/  UMOV UR49, UR33 ;  /* 0x0000002100317c82 */ /* 0x000fe20008000000 */
[----:B------:R-:W-:Y:S01]  /*2610*/  UMOV UR42, 0x20 ;  /* 0x00000020002a7882 */ /* 0x000fe20000000000 */
[----:B------:R-:W-:Y:S01]  /*2620*/  UMOV UR43, UR35 ;  /* 0x00000023002b7c82 */ /* 0x000fe20008000000 */
[----:B------:R-:W-:Y:S01]  /*2630*/  UMOV UR44, UR29 ;  /* 0x0000001d002c7c82 */ /* 0x000fe20008000000 */
[----:B------:R-:W-:Y:S01]  /*2640*/  UMOV UR45, UR30 ;  /* 0x0000001e002d7c82 */ /* 0x000fe20008000000 */
[----:B------:R-:W-:Y:S01]  /*2650*/  UMOV UR28, URZ ;  /* 0x000000ff001c7c82 */ /* 0x000fe20008000000 */
[----:B------:R3:W-:Y:S01]  /*2660*/  UTMALDG.4D [UR32], [UR6], desc[UR46] ;  /* 0x00002e20060075b4 */ /* 0x0007e20008019000 */
[----:B------:R-:W-:Y:S01]  /*2670*/  UMOV UR41, UR33 ;  /* 0x0000002100297c82 */ /* 0x000fe20008000000 */
[----:B------:R-:W-:Y:S01]  /*2680*/  UMOV UR26, URZ ;  /* 0x000000ff001a7c82 */ /* 0x000fe20008000000 */
[----:B------:R-:W-:Y:S01]  /*2690*/  UMOV UR18, 0x10 ;  /* 0x0000001000127882 */ /* 0x000fe20000000000 */
[----:B------:R-:W-:Y:S01]  /*26a0*/  UMOV UR21, UR29 ;  /* 0x0000001d00157c82 */ /* 0x000fe20008000000 */
[----:B------:R-:W-:Y:S01]  /*26b0*/  UMOV UR22, UR30 ;  /* 0x0000001e00167c82 */ /* 0x000fe20008000000 */
[----:B------:R-:W-:Y:S01]  /*26c0*/  UMOV UR17, UR25 ;  /* 0x0000001900117c82 */ /* 0x000fe20008000000 */
[----:B------:R-:W-:Y:S01]  /*26d0*/  UMOV UR20, UR28 ;  /* 0x0000001c00147c82 */ /* 0x000fe20008000000 */
[----:B------:R3:W-:Y:S01]  /*26e0*/  UTMALDG.4D [UR48], [UR6], desc[UR46] ;  /* 0x00002e30060075b4 */ /* 0x0007e20008019000 */
[----:B------:R-:W-:Y:S01]  /*26f0*/  UMOV UR19, UR27 ;  /* 0x0000001b00137c82 */ /* 0x000fe20008000000 */
[----:B------:R-:W-:Y:S01]  /*2700*/  UMOV UR10, 0x20 ;  /* 0x00000020000a7882 */ /* 0x000fe20000000000 */
[----:B------:R-:W-:Y:S01]  /*2710*/  UMOV UR13, UR29 ;  /* 0x0000001d000d7c82 */ /* 0x000fe20008000000 */
[----:B------:R-:W-:Y:S01]  /*2720*/  UMOV UR14, UR30 ;  /* 0x0000001e000e7c82 */ /* 0x000fe20008000000 */
[----:B------:R-:W-:Y:S01]  /*2730*/  UMOV UR9, UR25 ;  /* 0x0000001900097c82 */ /* 0x000fe20008000000 */
[----:B------:R-:W-:Y:S01]  /*2740*/  UMOV UR12, UR28 ;  /* 0x0000001c000c7c82 */ /* 0x000fe20008000000 */
[----:B------:R-:W-:Y:S01]  /*2750*/  UMOV UR11, UR27 ;  /* 0x0000001b000b7c82 */ /* 0x000fe20008000000 */
[----:B------:R3:W-:Y:S01]  /*2760*/  UTMALDG.4D [UR40], [UR6], desc[UR46] ;  /* 0x00002e28060075b4 */ /* 0x0007e20008019000 */
[----:B------:R3:W-:Y:S01]  /*2770*/  UTMALDG.5D [UR24], [UR4], desc[UR46] ;  /* 0x00002e18040075b4 */ /* 0x0007e20008021000 */
[----:B------:R3:W-:Y:S01]  /*2780*/  UTMALDG.5D [UR16], [UR4], desc[UR46] ;  /* 0x00002e10040075b4 */ /* 0x0007e20008021000 */
[----:B------:R3:W-:Y:S02]  /*2790*/  UTMALDG.5D [UR8], [UR4], desc[UR46] ;  /* 0x00002e08040075b4 */ /* 0x0007e40008021000 */
[----:B---3--:R-:W-:Y:S05]  /*27a0*/  @!P6 BRA `(.L_x_58) ;  /* 0x000000000004e947 */ /* 0x008fea0003800000 */
[----:B------:R-:W-:Y:S05]  /*27b0*/  BPT.TRAP 0x1 ;  /* 0x000000040000795c */ /* 0x000fea0000300000 */
.L_x_58:
[----:B------:R-:W1:Y:S02]  /*27c0*/  SYNCS.PHASECHK.TRANS64.TRYWAIT P0, [UR32+0x1f838], R14 ;  /* 0x01f8380eff0075a7 */ /* 0x000e640008001120 */
[----:B-1----:R-:W-:Y:S05]  /*27d0*/  @!P0 BRA `(.L_x_59) ;  /* 0x000000e400a88947 */ /* 0x002fea0003800000 */
.L_x_242:
[----:B------:R-:W-:Y:S01]  /*27e0*/  R2UR UR27, R84 ;  /* 0x00000000541b72ca */ /* 0x000fe200000e0000 */
[----:B------:R-:W2:Y:S01]  /*27f0*/  LDCU UR4, c[0x0][0x40c] ;  /* 0x00008180ff0477ac */ /* 0x000ea20008000800 */
[----:B------:R-:W3:Y:S01]  /*2800*/  LDC.64 R16, c[0x0][0x400] ;  /* 0x00010000ff107b82 */ /* 0x000ee20000000a00 */
[C---:B------:R-:W-:Y:S01]  /*2810*/  IMAD.SHL.U32 R18, R2.reuse, 0x4, RZ ;  /* 0x0000000402127824 */ /* 0x040fe200078e00ff */
[----:B------:R-:W-:Y:S01]  /*2820*/  LEA R2, R2, UR32, 0x4 ;  /* 0x0000002002027c11 */ /* 0x000fe2000f8e20ff */
[----:B------:R-:W4:Y:S08]  /*2830*/  LDCU UR5, c[0x0][0x410] ;  /* 0x00008200ff0577ac */ /* 0x000f300008000800 */
[----:B------:R-:W-:-:S06]  /*2840*/  USHF.L.U32 UR27, UR27, 0x7, URZ ;  /* 0x000000071b1b7899 */ /* 0x000fcc00080006ff */
[----:B-1----:R-:W-:Y:S01]  /*2850*/  IADD3 R3, PT, PT, R18, UR27, RZ ;  /* 0x0000001b12037c10 */ /* 0x002fe2000fffe0ff */
[----:B--2---:R-:W-:-:S03]  /*2860*/  UIMAD UR4, UR29, UR4, URZ ;  /* 0x000000041d0472a4 */ /* 0x004fc6000f8e02ff */
[C---:B------:R-:W-:Y:S01]  /*2870*/  IADD3 R5, PT, PT, R3.reuse, 0x2, RZ ;  /* 0x0000000203057810 */ /* 0x040fe20007ffe0ff */
[C---:B------:R-:W-:Y:S01]  /*2880*/  VIADD R7, R3.reuse, 0x1 ;  /* 0x0000000103077836 */ /* 0x040fe20000000000 */
[----:B----4-:R-:W-:Y:S01]  /*2890*/  UIMAD UR4, UR30, UR5, UR4 ;  /* 0x000000051e0472a4 */ /* 0x010fe2000f8e0204 */
[-C--:B------:R-:W-:Y:S02]  /*28a0*/  ISETP.GE.AND P3, PT, R3, R6.reuse, PT ;  /* 0x000000060300720c */ /* 0x080fe40003f66270 */
[-C--:B------:R-:W-:Y:S02]  /*28b0*/  ISETP.GE.AND P1, PT, R5, R6.reuse, PT ;  /* 0x000000060500720c */ /* 0x080fe40003f26270 */
[----:B------:R-:W-:Y:S01]  /*28c0*/  ISETP.GE.AND P2, PT, R7, R6, PT ;  /* 0x000000060700720c */ /* 0x000fe20003f46270 */
[C---:B------:R-:W-:Y:S02]  /*28d0*/  VIADD R7, R3.reuse, 0x3 ;  /* 0x0000000303077836 */ /* 0x040fe40000000000 */
[----:B------:R-:W-:-:S03]  /*28e0*/  VIADD R4, R3, UR4 ;  /* 0x0000000403047c36 */ /* 0x000fc60008000000 */
[----:B------:R-:W-:Y:S01]  /*28f0*/  ISETP.GE.AND P0, PT, R7, R6, PT ;  /* 0x000000060700720c */ /* 0x000fe20003f06270 */
[C---:B------:R-:W-:Y:S01]  /*2900*/  VIADD R8, R4.reuse, 0x2 ;  /* 0x0000000204087836 */ /* 0x040fe20000000000 */
[C---:B------:R-:W-:Y:S01]  /*2910*/  IADD3 R10, PT, PT, R4.reuse, 0x1, RZ ;  /* 0x00000001040a7810 */ /* 0x040fe20007ffe0ff */
[C---:B---3--:R-:W-:Y:S01]  /*2920*/  IMAD.WIDE.U32 R12, R4.reuse, 0x4, R16 ;  /* 0x00000004040c7825 */ /* 0x048fe200078e0010 */
[----:B------:R-:W-:-:S03]  /*2930*/  IADD3 R4, PT, PT, R4, 0x3, RZ ;  /* 0x0000000304047810 */ /* 0x000fc60007ffe0ff */
[--C-:B------:R-:W-:Y:S01]  /*2940*/  IMAD.WIDE.U32 R10, R10, 0x4, R16.reuse ;  /* 0x000000040a0a7825 */ /* 0x100fe200078e0010 */
[----:B------:R-:W-:Y:S01]  /*2950*/  @!PT LDS RZ, [RZ] ;  /* 0x00000000fffff984 */ /* 0x000fe20000000800 */
[----:B------:R-:W-:Y:S01]  /*2960*/  @!PT LDS RZ, [RZ] ;  /* 0x00000000fffff984 */ /* 0x000fe20000000800 */
[----:B------:R-:W-:Y:S01]  /*2970*/  @!PT LDS RZ, [RZ] ;  /* 0x00000000fffff984 */ /* 0x000fe20000000800 */
[----:B------:R1:W-:Y:S03]  /*2980*/  LDGSTS.E.LTC128B [R2+0x1f000], desc[UR38][R12.64], !P3 ;  /* 0x1f0000000c027fae */ /* 0x0003e6000d9a1226 */
[--C-:B------:R-:W-:Y:S01]  /*2990*/  IMAD.WIDE.U32 R8, R8, 0x4, R16.reuse ;  /* 0x0000000408087825 */ /* 0x100fe200078e0010 */
[----:B------:R1:W-:Y:S03]  /*29a0*/  LDGSTS.E.LTC128B [R2+0x1f004], desc[UR38][R10.64], !P2 ;  /* 0x1f0040000a027fae */ /* 0x0003e6000d1a1226 */
[----:B------:R-:W-:Y:S01]  /*29b0*/  IMAD.WIDE.U32 R4, R4, 0x4, R16 ;  /* 0x0000000404047825 */ /* 0x000fe200078e0010 */
[----:B------:R1:W-:Y:S04]  /*29c0*/  LDGSTS.E.LTC128B [R2+0x1f008], desc[UR38][R8.64], !P1 ;  /* 0x1f00800008027fae */ /* 0x0003e8000c9a1226 */
[----:B------:R1:W-:Y:S01]  /*29d0*/  LDGSTS.E.LTC128B [R2+0x1f00c], desc[UR38][R4.64], !P0 ;  /* 0x1f00c00004027fae */ /* 0x0003e2000c1a1226 */
[----:B------:R-:W-:Y:S01]  /*29e0*/  NOP ;  /* 0x0000000000007918 */ /* 0x000fe20000000000 */
[----:B------:R-:W-:Y:S02]  /*29f0*/  SYNCS.ARRIVE.TRANS64.RED.A0T1 RZ, [UR32+0x1f830], RZ ;  /* 0x01f830ffffff79a7 */ /* 0x000fe40008200420 */
[----:B------:R-:W-:Y:S01]  /*2a00*/  ARRIVES.LDGSTSBAR.64.TRANSCNT [UR32+0x1f830] ;  /* 0x01f83000ff0079b0 */ /* 0x000fe20008002a20 */
[----:B------:R-:W-:Y:S01]  /*2a10*/  NOP ;  /* 0x0000000000007918 */ /* 0x000fe20000000000 */
[----:B------:R-:W-:Y:S05]  /*2a20*/  @!P6 BRA `(.L_x_60) ;  /* 0x000000000004e947 */ /* 0x000fea0003800000 */
[----:B------:R-:W-:Y:S05]  /*2a30*/  BPT.TRAP 0x1 ;  /* 0x000000040000795c */ /* 0x000fea0000300000 */
.L_x_60:
[----:B------:R-:W-:Y:S01]  /*2a40*/  SYNCS.ARRIVE.TRANS64.A1T0 RZ, [UR32+0x1f830], RZ ;  /* 0x01f830ffffff79a7 */ /* 0x000fe20008100020 */
[----:B------:R-:W-:Y:S05]  /*2a50*/  BRA.U !UP1, `(.L_x_61) ;  /* 0x0000000109047547 */ /* 0x000fea000b800000 */
[----:B------:R-:W-:Y:S05]  /*2a60*/  BPT.TRAP 0x1 ;  /* 0x000000040000795c */ /* 0x000fea0000300000 */
.L_x_61:
[----:B------:R-:W-:-:S13]  /*2a70*/  LOP3.LUT P4, RZ, R0, 0x4, RZ, 0xc0, !PT ;  /* 0x0000000400ff7812 */ /* 0x000fda000788c0ff */
[----:B-1----:R-:W-:Y:S01]  /*2a80*/  @!P4 MOV R4, 0x3000 ;  /* 0x000030000004c802 */ /* 0x002fe20000000f00 */
[----:B------:R-:W1:Y:S02]  /*2a90*/  SYNCS.PHASECHK.TRANS64.TRYWAIT P4, [UR32+0x1f828], R14 ;  /* 0x01f8280eff0075a7 */ /* 0x000e640008081120 */
[----:B-1----:R-:W-:Y:S05]  /*2aa0*/  @!P4 BRA `(.L_x_62) ;  /* 0x000000e4000cc947 */ /* 0x002fea0003800000 */
.L_x_244:
[----:B------:R-:W-:Y:S01]  /*2ab0*/  LOP3.LUT P4, RZ, R0, 0x4, RZ, 0xc0, !PT ;  /* 0x0000000400ff7812 */ /* 0x000fe2000788c0ff */
[----:B------:R-:W-:-:S12]  /*2ac0*/  UPLOP3.LUT UP2, UPT, UP3, UP2, UPT, 0xf8, 0x8f ;  /* 0x00000000008f789c */ /* 0x000fd80001f45f70 */
[----:B------:R2:W-:Y:S01]  /*2ad0*/  @!P4 SYNCS.ARRIVE.TRANS64 RZ, [UR32+0x1f820], R4 ;  /* 0x01f82004ffffc9a7 */ /* 0x0005e20008000020 */
[----:B------:R-:W-:Y:S05]  /*2ae0*/  BRA.U !UP2, `(.L_x_63) ;  /* 0x000000010a047547 */ /* 0x000fea000b800000 */
[----:B------:R-:W-:Y:S05]  /*2af0*/  BPT.TRAP 0x1 ;  /* 0x000000040000795c */ /* 0x000fea0000300000 */
.L_x_63:
[----:B--2---:R-:W-:Y:S01]  /*2b00*/  P2R R4, PR, RZ, 0x1 ;  /* 0x00000001ff047803 */ /* 0x004fe20000000000 */
[----:B------:R-:W-:Y:S01]  /*2b10*/  BSSY.RECONVERGENT B0, `(.L_x_64) ;  /* 0x0000007000007945 */ /* 0x000fe20003800200 */
[----:B------:R-:W-:Y:S02]  /*2b20*/  LOP3.LUT P0, RZ, R0, 0x4, RZ, 0xc0, !PT ;  /* 0x0000000400ff7812 */ /* 0x000fe4000780c0ff */
[----:B------:R-:W-:-:S04]  /*2b30*/  LOP3.LUT P4, R19, R19, 0x1f, RZ, 0xc0, !PT ;  /* 0x0000001f13137812 */ /* 0x000fc8000788c0ff */
[----:B------:R-:W-:Y:S02]  /*2b40*/  PLOP3.LUT P4, PT, P4, P0, PT, 0x8f, 0xf8 ;  /* 0x0000000000f8781c */ /* 0x000fe40002781177 */
[----:B------:R-:W-:-:S11]  /*2b50*/  ISETP.NE.AND P0, PT, R4, RZ, PT ;  /* 0x000000ff0400720c */ /* 0x000fd60003f05270 */
[----:B------:R-:W-:Y:S05]  /*2b60*/  @P4 BRA `(.L_x_65) ;  /* 0x0000000000044947 */ /* 0x000fea0003800000 */
[----:B------:R-:W-:Y:S05]  /*2b70*/  BPT.TRAP 0x1 ;  /* 0x000000040000795c */ /* 0x000fea0000300000 */
.L_x_65:
[----:B------:R-:W-:Y:S05]  /*2b80*/  BSYNC.RECONVERGENT B0 ;  /* 0x0000000000007941 */ /* 0x000fea0003800200 */
.L_x_64:
[----:B------:R-:W-:Y:S05]  /*2b90*/  BRA.U !UP1, `(.L_x_66) ;  /* 0x0000000109047547 */ /* 0x000fea000b800000 */
[----:B------:R-:W-:Y:S05]  /*2ba0*/  BPT.TRAP 0x1 ;  /* 0x000000040000795c */ /* 0x000fea0000300000 */
.L_x_66:
[----:B------:R-:W2:Y:S01]  /*2bb0*/  LDCU.64 UR6, c[0x0][0x348] ;  /* 0x00006900ff0677ac */ /* 0x000ea20008000a00 */
[----:B------:R-:W-:Y:S01]  /*2bc0*/  LOP3.LUT P4, RZ, R0, 0x4, RZ, 0xc0, !PT ;  /* 0x0000000400ff7812 */ /* 0x000fe2000788c0ff */
[----:B------:R-:W3:Y:S01]  /*2bd0*/  LDCU.64 UR46, c[0x0][0x348] ;  /* 0x00006900ff2e77ac */ /* 0x000ee20008000a00 */
[----:B------:R-:W-:Y:S02]  /*2be0*/  UIADD3 UR56, UPT, UPT, UR32, 0x3000, URZ ;  /* 0x0000300020387890 */ /* 0x000fe4000fffe0ff */
[----:B------:R-:W-:Y:S02]  /*2bf0*/  UIADD3 UR57, UPT, UPT, UR32, 0x1f820, URZ ;  /* 0x0001f82020397890 */ /* 0x000fe4000fffe0ff */
[----:B------:R-:W-:Y:S02]  /*2c00*/  UIADD3 UR48, UPT, UPT, UR32, 0x4000, URZ ;  /* 0x0000400020307890 */ /* 0x000fe4000fffe0ff */
[----:B------:R-:W-:-:S05]  /*2c10*/  UIADD3 UR40, UPT, UPT, UR32, 0x5000, URZ ;  /* 0x0000500020287890 */ /* 0x000fca000fffe0ff */
[----:B------:R-:W-:Y:S01]  /*2c20*/  @!P4 MOV R4, 0x3000 ;  /* 0x000030000004c802 */ /* 0x000fe20000000f00 */
[----:B------:R-:W-:Y:S02]  /*2c30*/  UIADD3 UR24, UPT, UPT, UR32, 0xc000, URZ ;  /* 0x0000c00020187890 */ /* 0x000fe4000fffe0ff */
[----:B--2---:R-:W-:Y:S01]  /*2c40*/  UIADD3 UR14, UP0, UPT, UR6, 0x200, URZ ;  /* 0x00000200060e7890 */ /* 0x004fe2000ff1e0ff */
[----:B------:R2:W-:Y:S01]  /*2c50*/  @!P4 SYNCS.ARRIVE.TRANS64.RED.A0TR RZ, [UR32+0x1f820], R4 ;  /* 0x01f82004ffffc9a7 */ /* 0x0005e20008300420 */
[----:B------:R-:W-:Y:S02]  /*2c60*/  UIADD3 UR25, UPT, UPT, UR32, 0x1f820, URZ ;  /* 0x0001f82020197890 */ /* 0x000fe4000fffe0ff */
[----:B------:R-:W-:Y:S02]  /*2c70*/  UIADD3.X UR15, UPT, UPT, URZ, UR7, URZ, UP0, !UPT ;  /* 0x00000007ff0f7290 */ /* 0x000fe400087fe4ff */
[----:B---3--:R-:W-:Y:S02]  /*2c80*/  UIADD3 UR6, UP0, UPT, UR46, 0x400, URZ ;  /* 0x000004002e067890 */ /* 0x008fe4000ff1e0ff */
[----:B------:R-:W-:-:S02]  /*2c90*/  UIADD3 UR16, UPT, UPT, UR32, 0xd000, URZ ;  /* 0x0000d00020107890 */ /* 0x000fc4000fffe0ff */
[----:B------:R-:W-:Y:S02]  /*2ca0*/  UIADD3.X UR7, UPT, UPT, URZ, UR47, URZ, UP0, !UPT ;  /* 0x0000002fff077290 */ /* 0x000fe400087fe4ff */
[----:B------:R-:W-:Y:S01]  /*2cb0*/  UIADD3 UR8, UPT, UPT, UR32, 0xe000, URZ ;  /* 0x0000e00020087890 */ /* 0x000fe2000fffe0ff */
[----:B------:R-:W-:Y:S01]  /*2cc0*/  UMOV UR36, 0x0 ;  /* 0x0000000000247882 */ /* 0x000fe20000000000 */
[----:B------:R-:W-:Y:S01]  /*2cd0*/  UMOV UR37, 0x10000000 ;  /* 0x1000000000257882 */ /* 0x000fe20000000000 */
[----:B------:R-:W-:Y:S01]  /*2ce0*/  UMOV UR58, URZ ;  /* 0x000000ff003a7c82 */ /* 0x000fe20008000000 */
[----:B------:R-:W-:Y:S01]  /*2cf0*/  UMOV UR59, UR35 ;  /* 0x00000023003b7c82 */ /* 0x000fe20008000000 */
        /* <DEDUP_REMOVED lines=12> */
[----:B------:R-:W-:Y:S01]  /*2dc0*/  UTMALDG.4D [UR56], [UR14], desc[UR36] ;  /* 0x000024380e0075b4 */ /* 0x000fe20008019000 */
[----:B------:R-:W-:Y:S01]  /*2dd0*/  UMOV UR41, UR57 ;  /* 0x0000003900297c82 */ /* 0x000fe20008000000 */
[----:B------:R-:W-:Y:S01]  /*2de0*/  UMOV UR26, URZ ;  /* 0x000000ff001a7c82 */ /* 0x000fe20008000000 */
[----:B------:R-:W-:Y:S01]  /*2df0*/  UMOV UR18, 0x10 ;  /* 0x0000001000127882 */ /* 0x000fe20000000000 */
[----:B------:R-:W-:Y:S01]  /*2e00*/  UMOV UR19, UR27 ;  /* 0x0000001b00137c82 */ /* 0x000fe20008000000 */
[----:B------:R-:W-:Y:S01]  /*2e10*/  UMOV UR21, UR29 ;  /* 0x0000001d00157c82 */ /* 0x000fe20008000000 */
[----:B------:R-:W-:Y:S01]  /*2e20*/  UMOV UR22, UR30 ;  /* 0x0000001e00167c82 */ /* 0x000fe20008000000 */
[----:B------:R-:W-:Y:S01]  /*2e30*/  UMOV UR17, UR25 ;  /* 0x0000001900117c82 */ /* 0x000fe20008000000 */
[----:B------:R-:W-:Y:S01]  /*2e40*/  UTMALDG.4D [UR48], [UR14], desc[UR36] ;  /* 0x000024300e0075b4 */ /* 0x000fe20008019000 */
[----:B------:R-:W-:Y:S01]  /*2e50*/  UMOV UR20, UR28 ;  /* 0x0000001c00147c82 */ /* 0x000fe20008000000 */
[----:B------:R-:W-:Y:S01]  /*2e60*/  UMOV UR10, 0x20 ;  /* 0x00000020000a7882 */ /* 0x000fe20000000000 */
[----:B------:R-:W-:Y:S01]  /*2e70*/  UMOV UR13, UR29 ;  /* 0x0000001d000d7c82 */ /* 0x000fe20008000000 */
[----:B------:R-:W-:Y:S01]  /*2e80*/  UMOV UR11, UR27 ;  /* 0x0000001b000b7c82 */ /* 0x000fe20008000000 */
[----:B------:R-:W-:Y:S01]  /*2e90*/  UMOV UR9, UR25 ;  /* 0x0000001900097c82 */ /* 0x000fe20008000000 */
[----:B------:R-:W-:Y:S01]  /*2ea0*/  UMOV UR12, UR28 ;  /* 0x0000001c000c7c82 */ /* 0x000fe20008000000 */
[----:B------:R3:W-:Y:S01]  /*2eb0*/  UTMALDG.4D [UR40], [UR14], desc[UR36] ;  /* 0x000024280e0075b4 */ /* 0x0007e20008019000 */
[----:B------:R2:W-:Y:S01]  /*2ec0*/  UTMALDG.5D [UR24], [UR6], desc[UR36] ;  /* 0x00002418060075b4 */ /* 0x0005e20008021000 */
[----:B------:R2:W-:Y:S01]  /*2ed0*/  UTMALDG.5D [UR16], [UR6], desc[UR36] ;  /* 0x00002410060075b4 */ /* 0x0005e20008021000 */
[----:B---3--:R-:W-:-:S02]  /*2ee0*/  UMOV UR14, UR30 ;  /* 0x0000001e000e7c82 */ /* 0x008fc40008000000 */
[----:B------:R2:W-:Y:S02]  /*2ef0*/  UTMALDG.5D [UR8], [UR6], desc[UR36] ;  /* 0x00002408060075b4 */ /* 0x0005e40008021000 */
[----:B--2---:R-:W-:Y:S05]  /*2f00*/  @!P6 BRA `(.L_x_67) ;  /* 0x000000000004e947 */ /* 0x004fea0003800000 */
[----:B------:R-:W-:Y:S05]  /*2f10*/  BPT.TRAP 0x1 ;  /* 0x000000040000795c */ /* 0x000fea0000300000 */
.L_x_67:
[----:B------:R-:W2:Y:S02]  /*2f20*/  SYNCS.PHASECHK.TRANS64.TRYWAIT P4, [UR32+0x1f848], R14 ;  /* 0x01f8480eff0075a7 */ /* 0x000ea40008081120 */
[----:B--2---:R-:W-:Y:S05]  /*2f30*/  @!P4 BRA `(.L_x_68) ;  /* 0x000000e00000c947 */ /* 0x004fea0003800000 */
.L_x_246:
[----:B------:R-:W3:Y:S01]  /*2f40*/  LDCU UR5, c[0x0][0x424] ;  /* 0x00008480ff0577ac */ /* 0x000ee20008000800 */
[----:B------:R-:W1:Y:S01]  /*2f50*/  LDC.64 R10, c[0x0][0x418] ;  /* 0x00010600ff0a7b82 */ /* 0x000e620000000a00 */
[----:B------:R-:W4:Y:S01]  /*2f60*/  LDCU UR6, c[0x0][0x428] ;  /* 0x00008500ff0677ac */ /* 0x000f220008000800 */
[----:B---3--:R-:W-:-:S04]  /*2f70*/  UIMAD UR5, UR29, UR5, URZ ;  /* 0x000000051d0572a4 */ /* 0x008fc8000f8e02ff */
[----:B----4-:R-:W-:-:S06]  /*2f80*/  UIMAD UR5, UR30, UR6, UR5 ;  /* 0x000000061e0572a4 */ /* 0x010fcc000f8e0205 */
[----:B------:R-:W-:-:S04]  /*2f90*/  IADD3 R3, PT, PT, R3, UR5, RZ ;  /* 0x0000000503037c10 */ /* 0x000fc8000fffe0ff */
[C---:B------:R-:W-:Y:S01]  /*2fa0*/  IADD3 R8, PT, PT, R3.reuse, 0x1, RZ ;  /* 0x0000000103087810 */ /* 0x040fe20007ffe0ff */
[C---:B-12---:R-:W-:Y:S01]  /*2fb0*/  IMAD.WIDE.U32 R4, R3.reuse, 0x4, R10 ;  /* 0x0000000403047825 */ /* 0x046fe200078e000a */
[----:B------:R-:W-:-:S03]  /*2fc0*/  IADD3 R6, PT, PT, R3, 0x2, RZ ;  /* 0x0000000203067810 */ /* 0x000fc60007ffe0ff */
[--C-:B------:R-:W-:Y:S01]  /*2fd0*/  IMAD.WIDE.U32 R8, R8, 0x4, R10.reuse ;  /* 0x0000000408087825 */ /* 0x100fe200078e000a */
[----:B------:R-:W-:Y:S01]  /*2fe0*/  @!PT LDS RZ, [RZ] ;  /* 0x00000000fffff984 */ /* 0x000fe20000000800 */
[----:B------:R-:W-:Y:S01]  /*2ff0*/  @!PT LDS RZ, [RZ] ;  /* 0x00000000fffff984 */ /* 0x000fe20000000800 */
[----:B------:R-:W-:Y:S01]  /*3000*/  @!PT LDS RZ, [RZ] ;  /* 0x00000000fffff984 */ /* 0x000fe20000000800 */
[----:B------:R1:W-:Y:S03]  /*3010*/  LDGSTS.E.LTC128B [R2+0x1f200], desc[UR38][R4.64], !P3 ;  /* 0x1f20000004027fae */ /* 0x0003e6000d9a1226 */
[----:B------:R-:W-:Y:S01]  /*3020*/  IMAD.WIDE.U32 R6, R6, 0x4, R10 ;  /* 0x0000000406067825 */ /* 0x000fe200078e000a */
[----:B------:R2:W-:Y:S04]  /*3030*/  LDGSTS.E.LTC128B [R2+0x1f204], desc[UR38][R8.64], !P2 ;  /* 0x1f20400008027fae */ /* 0x0005e8000d1a1226 */
[----:B------:R2:W-:Y:S01]  /*3040*/  LDGSTS.E.LTC128B [R2+0x1f208], desc[UR38][R6.64], !P1 ;  /* 0x1f20800006027fae */ /* 0x0005e2000c9a1226 */
[----:B-1----:R-:W-:-:S05]  /*3050*/  IADD3 R4, PT, PT, R3, 0x3, RZ ;  /* 0x0000000303047810 */ /* 0x002fca0007ffe0ff */
[----:B------:R-:W-:-:S05]  /*3060*/  IMAD.WIDE.U32 R4, R4, 0x4, R10 ;  /* 0x0000000404047825 */ /* 0x000fca00078e000a */
[----:B------:R2:W-:Y:S01]  /*3070*/  LDGSTS.E.LTC128B [R2+0x1f20c], desc[UR38][R4.64], !P0 ;  /* 0x1f20c00004027fae */ /* 0x0005e2000c1a1226 */
[----:B------:R-:W-:Y:S01]  /*3080*/  NOP ;  /* 0x0000000000007918 */ /* 0x000fe20000000000 */
[----:B------:R-:W-:Y:S02]  /*3090*/  SYNCS.ARRIVE.TRANS64.RED.A0T1 RZ, [UR32+0x1f840], RZ ;  /* 0x01f840ffffff79a7 */ /* 0x000fe40008200420 */
[----:B------:R-:W-:Y:S01]  /*30a0*/  ARRIVES.LDGSTSBAR.64.TRANSCNT [UR32+0x1f840] ;  /* 0x01f84000ff0079b0 */ /* 0x000fe20008002a20 */
[----:B------:R-:W-:Y:S01]  /*30b0*/  NOP ;  /* 0x0000000000007918 */ /* 0x000fe20000000000 */
[----:B------:R-:W-:Y:S05]  /*30c0*/  @!P6 BRA `(.L_x_69) ;  /* 0x000000000004e947 */ /* 0x000fea0003800000 */
[----:B------:R-:W-:Y:S05]  /*30d0*/  BPT.TRAP 0x1 ;  /* 0x000000040000795c */ /* 0x000fea0000300000 */
.L_x_69:
[----:B------:R-:W3:Y:S01]  /*30e0*/  LDL R3, [R1] ;  /* 0x0000000001037983 */ /* 0x000ee20000100800 */
[----:B------:R-:W-:Y:S01]  /*30f0*/  SYNCS.ARRIVE.TRANS64.A1T0 RZ, [UR32+0x1f840], RZ ;  /* 0x01f840ffffff79a7 */ /* 0x000fe20008100020 */
[----:B---3--:R-:W-:-:S13]  /*3100*/  ISETP.NE.AND P0, PT, R3, 0x1, PT ;  /* 0x000000010300780c */ /* 0x008fda0003f05270 */
[----:B------:R-:W-:Y:S05]  /*3110*/  @!P0 EXIT ;  /* 0x000000000000894d */ /* 0x000fea0003800000 */
[----:B------:R-:W1:Y:S01]  /*3120*/  LDC.64 R22, c[0x0][0x400] ;  /* 0x00010000ff167b82 */ /* 0x000e620000000a00 */
[----:B------:R-:W-:Y:S01]  /*3130*/  R2UR UR31, R84 ;  /* 0x00000000541f72ca */ /* 0x000fe200000e0000 */
[----:B------:R-:W-:Y:S01]  /*3140*/  IMAD.MOV.U32 R16, RZ, RZ, RZ ;  /* 0x000000ffff107224 */ /* 0x000fe200078e00ff */
[----:B------:R-:W-:Y:S01]  /*3150*/  CS2R R14, SRZ ;  /* 0x00000000000e7805 */ /* 0x000fe2000001ff00 */
[----:B------:R-:W-:Y:S01]  /*3160*/  IMAD.MOV.U32 R13, RZ, RZ, 0x1 ;  /* 0x00000001ff0d7424 */ /* 0x000fe200078e00ff */
[----:B------:R-:W3:Y:S03]  /*3170*/  LDCU.64 UR40, c[0x0][0x348] ;  /* 0x00006900ff2877ac */ /* 0x000ee60008000a00 */
[----:B------:R-:W4:Y:S01]  /*3180*/  LDC.64 R20, c[0x0][0x418] ;  /* 0x00010600ff147b82 */ /* 0x000f220000000a00 */
[----:B------:R-:W1:Y:S01]  /*3190*/  LDCU UR7, c[0x0][0x408] ;  /* 0x00008100ff0777ac */ /* 0x000e620008000800 */
[----:B------:R-:W1:Y:S01]  /*31a0*/  LDCU UR33, c[0x0][0x380] ;  /* 0x00007000ff2177ac */ /* 0x000e620008000800 */
[----:B------:R-:W1:Y:S01]  /*31b0*/  LDCU UR15, c[0x0][0x420] ;  /* 0x00008400ff0f77ac */ /* 0x000e620008000800 */
[----:B------:R-:W-:Y:S01]  /*31c0*/  UMOV UR6, 0x1 ;  /* 0x0000000100067882 */ /* 0x000fe20000000000 */
[----:B------:R-:W-:-:S05]  /*31d0*/  UMOV UR28, URZ ;  /* 0x000000ff001c7c82 */ /* 0x000fca0008000000 */
.L_x_88:
[----:B------:R-:W-:Y:S01]  /*31e0*/  UIADD3 UR9, UPT, UPT, UR31, 0x1, URZ ;  /* 0x000000011f097890 */ /* 0x000fe2000fffe0ff */
[----:B--2---:R-:W5:Y:S01]  /*31f0*/  LDL R3, [R1+0x50] ;  /* 0x0000500001037983 */ /* 0x004f620000100800 */
[----:B------:R-:W-:Y:S01]  /*3200*/  LOP3.LUT P0, RZ, R0, 0x2, RZ, 0xc0, !PT ;  /* 0x0000000200ff7812 */ /* 0x000fe2000780c0ff */
[----:B------:R-:W-:Y:S01]  /*3210*/  BSSY.RECONVERGENT B0, `(.L_x_70) ;  /* 0x000000b000007945 */ /* 0x000fe20003800200 */
[----:B------:R-:W-:Y:S02]  /*3220*/  R2UR UR10, R84 ;  /* 0x00000000540a72ca */ /* 0x000fe400000e0000 */
[----:B-----5:R-:W-:Y:S11]  /*3230*/  R2UR UR8, R3 ;  /* 0x00000000030872ca */ /* 0x020ff600000e0000 */
[----:B------:R-:W-:Y:S02]  /*3240*/  @!UPT UIADD3 URZ, UPT, UPT, URZ, URZ, URZ ;  /* 0x000000fffffff290 */ /* 0x000fe4000fffe0ff */
[----:B------:R-:W-:Y:S02]  /*3250*/  UISETP.NE.AND UP0, UPT, UR9, UR8, UPT ;  /* 0x000000080900728c */ /* 0x000fe4000bf05270 */
[----:B------:R-:W-:Y:S02]  /*3260*/  UIADD3 UR8, UPT, UPT, UR28, 0x1, URZ ;  /* 0x000000011c087890 */ /* 0x000fe4000fffe0ff */
[----:B------:R-:W-:Y:S07]  /*3270*/  USEL UR31, UR10, UR9, !UP0 ;  /* 0x000000090a1f7287 */ /* 0x000fee000c000000 */
[----:B------:R-:W-:Y:S07]  /*3280*/  @UP0 UIADD3 UR8, UPT, UPT, UR28, URZ, URZ ;  /* 0x000000ff1c080290 */ /* 0x000fee000fffe0ff */
[----:B------:R-:W-:Y:S01]  /*3290*/  UMOV UR28, UR8 ;  /* 0x00000008001c7c82 */ /* 0x000fe20008000000 */
[----:B-1----:R-:W-:Y:S05]  /*32a0*/  @!P0 BRA `(.L_x_71) ;  /* 0x0000000000048947 */ /* 0x002fea0003800000 */
[----:B-1-3--:R-:W-:Y:S05]  /*32b0*/  BPT.TRAP 0x1 ;  /* 0x000000040000795c */ /* 0x00afea0000300000 */
.L_x_71:
[----:B-1-3--:R-:W-:Y:S05]  /*32c0*/  BSYNC.RECONVERGENT B0 ;  /* 0x0000000000007941 */ /* 0x00afea0003800200 */
.L_x_70:
[----:B------:R-:W-:Y:S01]  /*32d0*/  ULEA UR25, UR6, UR32, 0x3 ;  /* 0x0000002006197291 */ /* 0x000fe2000f8e18ff */
[----:B------:R-:W-:Y:S02]  /*32e0*/  SHF.L.U32 R3, R13, 0x1f, RZ ;  /* 0x0000001f0d037819 */ /* 0x000fe400000006ff */
[----:B------:R-:W-:Y:S06]  /*32f0*/  LOP3.LUT P1, RZ, R0, 0x4, RZ, 0xc0, !PT ;  /* 0x0000000400ff7812 */ /* 0x000fec000782c0ff */
[----:B------:R-:W1:Y:S07]  /*3300*/  SYNCS.PHASECHK.TRANS64.TRYWAIT P0, [UR25+0x1f810], R3 ;  /* 0x01f81003ff0075a7 */ /* 0x000e6e0008001119 */
[----:B--2---:R-:W-:Y:S01]  /*3310*/  @!P1 IMAD.MOV.U32 R4, RZ, RZ, 0x3000 ;  /* 0x00003000ff049424 */ /* 0x004fe200078e00ff */
[----:B-1----:R-:W-:Y:S06]  /*3320*/  @!P0 BRA `(.L_x_72) ;  /* 0x000000dc001c8947 */ /* 0x002fec0003800000 */
.L_x_248:
[----:B------:R-:W-:Y:S01]  /*3330*/  LOP3.LUT P0, RZ, R0, 0x4, RZ, 0xc0, !PT ;  /* 0x0000000400ff7812 */ /* 0x000fe2000780c0ff */
[----:B------:R-:W-:Y:S11]  /*3340*/  BSSY.RECONVERGENT B0, `(.L_x_73) ;  /* 0x0000005000007945 */ /* 0x000ff60003800200 */
[----:B------:R-:W-:Y:S01]  /*3350*/  @!UPT UIADD3 URZ, UPT, UPT, URZ, URZ, URZ ;  /* 0x000000fffffff290 */ /* 0x000fe2000fffe0ff */
[----:B------:R2:W-:Y:S01]  /*3360*/  @!P0 SYNCS.ARRIVE.TRANS64 RZ, [UR25+0x1f800], R4 ;  /* 0x01f80004ffff89a7 */ /* 0x0005e20008000019 */
[----:B------:R-:W-:Y:S05]  /*3370*/  @!P5 BRA `(.L_x_74) ;  /* 0x000000000004d947 */ /* 0x000fea0003800000 */
[----:B------:R-:W-:Y:S05]  /*3380*/  BPT.TRAP 0x1 ;  /* 0x000000040000795c */ /* 0x000fea0000300000 */
.L_x_74:
[----:B------:R-:W-:Y:S05]  /*3390*/  BSYNC.RECONVERGENT B0 ;  /* 0x0000000000007941 */ /* 0x000fea0003800200 */
.L_x_73:
[----:B------:R-:W-:Y:S01]  /*33a0*/  ISETP.EQ.OR P0, PT, R19, RZ, P0 ;  /* 0x000000ff1300720c */ /* 0x000fe20000702670 */
[----:B------:R-:W-:Y:S01]  /*33b0*/  BSSY.RECONVERGENT B0, `(.L_x_75) ;  /* 0x0000005000007945 */ /* 0x000fe20003800200 */
[----:B------:R-:W-:Y:S11]  /*33c0*/  LOP3.LUT R0, R0, 0xfffffffe, RZ, 0xc0, !PT ;  /* 0xfffffffe00007812 */ /* 0x000ff600078ec0ff */
[----:B------:R-:W-:Y:S01]  /*33d0*/  @P0 LOP3.LUT R0, R0, 0x1, RZ, 0xfc, !PT ;  /* 0x0000000100000812 */ /* 0x000fe200078efcff */
[----:B------:R-:W-:Y:S05]  /*33e0*/  @P0 BRA `(.L_x_76) ;  /* 0x0000000000040947 */ /* 0x000fea0003800000 */
[----:B------:R-:W-:Y:S05]  /*33f0*/  BPT.TRAP 0x1 ;  /* 0x000000040000795c */ /* 0x000fea0000300000 */
.L_x_76:
[----:B------:R-:W-:Y:S05]  /*3400*/  BSYNC.RECONVERGENT B0 ;  /* 0x0000000000007941 */ /* 0x000fea0003800200 */
.L_x_75:
[----:B------:R-:W-:Y:S01]  /*3410*/  UIADD3 UR34, UP0, UPT, UR40, 0x300, URZ ;  /* 0x0000030028227890 */ /* 0x000fe2000ff1e0ff */
[----:B------:R-:W-:Y:S01]  /*3420*/  ISETP.NE.AND P0, PT, R90, 0x1, PT ;  /* 0x000000015a00780c */ /* 0x000fe20003f05270 */
[----:B------:R-:W-:Y:S02]  /*3430*/  UIMAD UR8, UR6, 0x3000, UR32 ;  /* 0x00003000060878a4 */ /* 0x000fe4000f8e0220 */
[----:B------:R-:W-:Y:S02]  /*3440*/  UIADD3 UR25, UPT, UPT, UR25, 0x1f800, URZ ;  /* 0x0001f80019197890 */ /* 0x000fe4000fffe0ff */
[----:B------:R-:W-:Y:S02]  /*3450*/  USHF.L.U32 UR27, UR31, 0x7, URZ ;  /* 0x000000071f1b7899 */ /* 0x000fe400080006ff */
[----:B------:R-:W-:Y:S02]  /*3460*/  UIADD3.X UR35, UPT, UPT, URZ, UR41, URZ, UP0, !UPT ;  /* 0x00000029ff237290 */ /* 0x000fe400087fe4ff */
[----:B------:R-:W-:Y:S01]  /*3470*/  UIADD3 UR24, UPT, UPT, UR8, 0x6000, URZ ;  /* 0x0000600008187890 */ /* 0x000fe2000fffe0ff */
[----:B------:R-:W-:Y:S01]  /*3480*/  UMOV UR36, 0x0 ;  /* 0x0000000000247882 */ /* 0x000fe20000000000 */
[----:B------:R-:W-:Y:S01]  /*3490*/  UMOV UR37, 0x10000000 ;  /* 0x1000000000257882 */ /* 0x000fe20000000000 */
[----:B------:R-:W-:Y:S01]  /*34a0*/  UMOV UR26, URZ ;  /* 0x000000ff001a7c82 */ /* 0x000fe20008000000 */
[----:B------:R-:W-:Y:S01]  /*34b0*/  UIADD3 UR16, UPT, UPT, UR8, 0x7000, URZ ;  /* 0x0000700008107890 */ /* 0x000fe2000fffe0ff */
[----:B------:R-:W-:Y:S01]  /*34c0*/  UMOV UR18, 0x10 ;  /* 0x0000001000127882 */ /* 0x000fe20000000000 */
[----:B------:R-:W-:Y:S03]  /*34d0*/  UMOV UR20, UR28 ;  /* 0x0000001c00147c82 */ /* 0x000fe60008000000 */
[----:B------:R3:W-:Y:S01]  /*34e0*/  UTMALDG.5D [UR24], [UR34], desc[UR36] ;  /* 0x00002418220075b4 */ /* 0x0007e20008021000 */
[----:B------:R-:W-:Y:S01]  /*34f0*/  UMOV UR21, UR29 ;  /* 0x0000001d00157c82 */ /* 0x000fe20008000000 */
[----:B------:R-:W-:Y:S01]  /*3500*/  UMOV UR22, UR30 ;  /* 0x0000001e00167c82 */ /* 0x000fe20008000000 */
[----:B------:R-:W-:Y:S01]  /*3510*/  UMOV UR17, UR25 ;  /* 0x0000001900117c82 */ /* 0x000fe20008000000 */
[----:B------:R-:W-:Y:S01]  /*3520*/  UMOV UR19, UR27 ;  /* 0x0000001b00137c82 */ /* 0x000fe20008000000 */
[----:B------:R-:W-:Y:S01]  /*3530*/  UIADD3 UR8, UPT, UPT, UR8, 0x8000, URZ ;  /* 0x0000800008087890 */ /* 0x000fe2000fffe0ff */
[----:B------:R-:W-:Y:S01]  /*3540*/  UMOV UR10, 0x20 ;  /* 0x00000020000a7882 */ /* 0x000fe20000000000 */
[----:B------:R3:W-:Y:S01]  /*3550*/  UTMALDG.5D [UR16], [UR34], desc[UR36] ;  /* 0x00002410220075b4 */ /* 0x0007e20008021000 */
[----:B------:R-:W-:Y:S01]  /*3560*/  UMOV UR12, UR28 ;  /* 0x0000001c000c7c82 */ /* 0x000fe20008000000 */
[----:B------:R-:W-:Y:S01]  /*3570*/  UMOV UR13, UR29 ;  /* 0x0000001d000d7c82 */ /* 0x000fe20008000000 */
[----:B------:R-:W-:Y:S01]  /*3580*/  UMOV UR14, UR30 ;  /* 0x0000001e000e7c82 */ /* 0x000fe20008000000 */
[----:B------:R-:W-:Y:S01]  /*3590*/  UMOV UR9, UR25 ;  /* 0x0000001900097c82 */ /* 0x000fe20008000000 */
[----:B------:R-:W-:Y:S01]  /*35a0*/  UMOV UR11, UR27 ;  /* 0x0000001b000b7c82 */ /* 0x000fe20008000000 */
[----:B------:R-:W-:Y:S01]  /*35b0*/  UIADD3 UR23, UPT, UPT, UR6, 0x1, URZ ;  /* 0x0000000106177890 */ /* 0x000fe2000fffe0ff */
[----:B------:R3:W-:Y:S02]  /*35c0*/  UTMALDG.5D [UR8], [UR34], desc[UR36] ;  /* 0x00002408220075b4 */ /* 0x0007e40008021000 */
[----:B---3--:R-:W-:Y:S07]  /*35d0*/  @!P0 BRA `(.L_x_77) ;  /* 0x0000000000048947 */ /* 0x008fee0003800000 */
[----:B------:R-:W-:Y:S05]  /*35e0*/  BPT.TRAP 0x1 ;  /* 0x000000040000795c */ /* 0x000fea0000300000 */
.L_x_77:
[----:B-1----:R-:W-:Y:S04]  /*35f0*/  SHF.L.U32 R3, R15, 0x1f, RZ ;  /* 0x0000001f0f037819 */ /* 0x002fe800000006ff */
[----:B------:R-:W1:Y:S02]  /*3600*/  SYNCS.PHASECHK.TRANS64.TRYWAIT P1, [UR32+0x1f838], R3 ;  /* 0x01f83803ff0075a7 */ /* 0x000e640008021120 */
[----:B-1----:R-:W-:Y:S05]  /*3610*/  @!P1 BRA `(.L_x_78) ;  /* 0x000000d800789947 */ /* 0x002fea0003800000 */
.L_x_250:
[----:B------:R-:W-:Y:S02]  /*3620*/  USHF.L.U32 UR27, UR31, 0x7, URZ ;  /* 0x000000071f1b7899 */ /* 0x000fe400080006ff */
[----:B------:R-:W-:Y:S04]  /*3630*/  UIMAD UR6, UR28, UR7, UR4 ;  /* 0x000000071c0672a4 */ /* 0x000fe8000f8e0204 */
[----:B-1----:R-:W-:Y:S04]  /*3640*/  VIADD R3, R18, UR27 ;  /* 0x0000001b12037c36 */ /* 0x002fe80008000000 */
[C---:B--2---:R-:W-:Y:S01]  /*3650*/  VIADD R4, R3.reuse, UR6 ;  /* 0x0000000603047c36 */ /* 0x044fe20008000000 */
[C---:B------:R-:W-:Y:S01]  /*3660*/  ISETP.GE.AND P4, PT, R3.reuse, UR33, PT ;  /* 0x0000002103007c0c */ /* 0x040fe2000bf86270 */
[----:B------:R-:W-:Y:S02]  /*3670*/  VIADD R17, R3, 0x1 ;  /* 0x0000000103117836 */ /* 0x000fe40000000000 */
[C---:B------:R-:W-:Y:S01]  /*3680*/  VIADD R5, R4.reuse, 0x1 ;  /* 0x0000000104057836 */ /* 0x040fe20000000000 */
[CC--:B------:R-:W-:Y:S01]  /*3690*/  LEA R10, P2, R4.reuse, R22.reuse, 0x2 ;  /* 0x00000016040a7211 */ /* 0x0c0fe200078410ff */
[C---:B------:R-:W-:Y:S01]  /*36a0*/  VIADD R7, R4.reuse, 0x2 ;  /* 0x0000000204077836 */ /* 0x040fe20000000000 */
[----:B------:R-:W-:Y:S01]  /*36b0*/  ISETP.GE.AND P3, PT, R17, UR33, PT ;  /* 0x0000002111007c0c */ /* 0x000fe2000bf66270 */
[C---:B------:R-:W-:Y:S01]  /*36c0*/  VIADD R12, R4.reuse, 0x3 ;  /* 0x00000003040c7836 */ /* 0x040fe20000000000 */
[CC--:B------:R-:W-:Y:S02]  /*36d0*/  LEA R8, P1, R5.reuse, R22.reuse, 0x2 ;  /* 0x0000001605087211 */ /* 0x0c0fe400078210ff */
[-C--:B------:R-:W-:Y:S02]  /*36e0*/  LEA.HI.X R11, R4, R23.reuse, RZ, 0x2, P2 ;  /* 0x00000017040b7211 */ /* 0x080fe400010f14ff */
[-C--:B------:R-:W-:Y:S02]  /*36f0*/  LEA.HI.X R9, R5, R23.reuse, RZ, 0x2, P1 ;  /* 0x0000001705097211 */ /* 0x080fe400008f14ff */
[CC--:B------:R-:W-:Y:S01]  /*3700*/  LEA R6, P2, R7.reuse, R22.reuse, 0x2 ;  /* 0x0000001607067211 */ /* 0x0c0fe200078410ff */
[----:B------:R-:W-:Y:S01]  /*3710*/  @!PT LDS RZ, [RZ] ;  /* 0x00000000fffff984 */ /* 0x000fe20000000800 */
[----:B------:R-:W-:Y:S01]  /*3720*/  @!PT LDS RZ, [RZ] ;  /* 0x00000000fffff984 */ /* 0x000fe20000000800 */
[----:B------:R-:W-:Y:S01]  /*3730*/  @!PT LDS RZ, [RZ] ;  /* 0x00000000fffff984 */ /* 0x000fe20000000800 */
[----:B------:R-:W-:Y:S01]  /*3740*/  LDGSTS.E.LTC128B [R2+0x1f000], desc[UR38][R10.64], !P4 ;  /* 0x1f0000000a027fae */ /* 0x000fe2000e1a1226 */
[C---:B------:R-:W-:Y:S02]  /*3750*/  LEA R4, P1, R12.reuse, R22, 0x2 ;  /* 0x000000160c047211 */ /* 0x040fe400078210ff */
[-C--:B------:R-:W-:Y:S01]  /*3760*/  LEA.HI.X R7, R7, R23.reuse, RZ, 0x2, P2 ;  /* 0x0000001707077211 */ /* 0x080fe200010f14ff */
[----:B------:R1:W-:Y:S01]  /*3770*/  LDGSTS.E.LTC128B [R2+0x1f004], desc[UR38][R8.64], !P3 ;  /* 0x1f00400008027fae */ /* 0x0003e2000d9a1226 */
[----:B------:R-:W-:Y:S01]  /*3780*/  LEA.HI.X R5, R12, R23, RZ, 0x2, P1 ;  /* 0x000000170c057211 */ /* 0x000fe200008f14ff */
[C---:B-1----:R-:W-:Y:S02]  /*3790*/  VIADD R9, R3.reuse, 0x2 ;  /* 0x0000000203097836 */ /* 0x042fe40000000000 */
[----:B------:R-:W-:Y:S03]  /*37a0*/  VIADD R8, R3, 0x3 ;  /* 0x0000000303087836 */ /* 0x000fe60000000000 */
[----:B------:R-:W-:Y:S02]  /*37b0*/  ISETP.GE.AND P2, PT, R9, UR33, PT ;  /* 0x0000002109007c0c */ /* 0x000fe4000bf46270 */
[----:B------:R-:W-:Y:S11]  /*37c0*/  ISETP.GE.AND P1, PT, R8, UR33, PT ;  /* 0x0000002108007c0c */ /* 0x000ff6000bf26270 */
        /* <DEDUP_REMOVED lines=8> */
.L_x_79:
[----:B------:R-:W-:Y:S01]  /*3850*/  SYNCS.ARRIVE.TRANS64.A1T0 RZ, [UR32+0x1f830], RZ ;  /* 0x01f830ffffff79a7 */ /* 0x000fe20008100020 */
[----:B------:R-:W-:Y:S05]  /*3860*/  BRA.U !UP1, `(.L_x_80) ;  /* 0x0000000109047547 */ /* 0x000fea000b800000 */
[----:B------:R-:W-:Y:S05]  /*3870*/  BPT.TRAP 0x1 ;  /* 0x000000040000795c */ /* 0x000fea0000300000 */
.L_x_80:
[----:B------:R-:W-:Y:S02]  /*3880*/  LOP3.LUT P6, RZ, R0, 0x4, RZ, 0xc0, !PT ;  /* 0x0000000400ff7812 */ /* 0x000fe400078cc0ff */
[----:B-1----:R-:W-:Y:S11]  /*3890*/  SHF.L.U32 R4, R14, 0x1f, RZ ;  /* 0x0000001f0e047819 */ /* 0x002ff600000006ff */
[----:B------:R-:W-:Y:S01]  /*38a0*/  @!P6 IMAD.MOV.U32 R5, RZ, RZ, 0x3000 ;  /* 0x00003000ff05e424 */ /* 0x000fe200078e00ff */
[----:B------:R-:W1:Y:S02]  /*38b0*/  SYNCS.PHASECHK.TRANS64.TRYWAIT P6, [UR32+0x1f828], R4 ;  /* 0x01f82804ff0075a7 */ /* 0x000e6400080c1120 */
[----:B-1----:R-:W-:Y:S05]  /*38c0*/  @!P6 BRA `(.L_x_81) ;  /* 0x000000d400e4e947 */ /* 0x002fea0003800000 */
.L_x_252:
[----:B------:R-:W-:Y:S11]  /*38d0*/  LOP3.LUT P6, RZ, R0, 0x4, RZ, 0xc0, !PT ;  /* 0x0000000400ff7812 */ /* 0x000ff600078cc0ff */
[----:B------:R-:W-:Y:S02]  /*38e0*/  @!UPT UIADD3 URZ, UPT, UPT, URZ, URZ, URZ ;  /* 0x000000fffffff290 */ /* 0x000fe4000fffe0ff */
[----:B------:R2:W-:Y:S01]  /*38f0*/  @!P6 SYNCS.ARRIVE.TRANS64 RZ, [UR32+0x1f820], R5 ;  /* 0x01f82005ffffe9a7 */ /* 0x0005e20008000020 */
[----:B------:R-:W-:Y:S05]  /*3900*/  BRA.U !UP2, `(.L_x_82) ;  /* 0x000000010a047547 */ /* 0x000fea000b800000 */
[----:B------:R-:W-:Y:S05]  /*3910*/  BPT.TRAP 0x1 ;  /* 0x000000040000795c */ /* 0x000fea0000300000 */
.L_x_82:
[----:B------:R-:W-:Y:S01]  /*3920*/  LOP3.LUT P6, RZ, R0, 0x1, RZ, 0xc0, !PT ;  /* 0x0000000100ff7812 */ /* 0x000fe200078cc0ff */
[----:B------:R-:W-:Y:S11]  /*3930*/  BSSY.RECONVERGENT B0, `(.L_x_83) ;  /* 0x0000004000007945 */ /* 0x000ff60003800200 */
[----:B------:R-:W-:Y:S01]  /*3940*/  @!UPT UIADD3 URZ, UPT, UPT, URZ, URZ, URZ ;  /* 0x000000fffffff290 */ /* 0x000fe2000fffe0ff */
[----:B------:R-:W-:Y:S05]  /*3950*/  @P6 BRA `(.L_x_84) ;  /* 0x0000000000046947 */ /* 0x000fea0003800000 */
[----:B------:R-:W-:Y:S05]  /*3960*/  BPT.TRAP 0x1 ;  /* 0x000000040000795c */ /* 0x000fea0000300000 */
.L_x_84:
[----:B------:R-:W-:Y:S05]  /*3970*/  BSYNC.RECONVERGENT B0 ;  /* 0x0000000000007941 */ /* 0x000fea0003800200 */
.L_x_83:
[----:B------:R-:W-:Y:S02]  /*3980*/  UIADD3 UR34, UP0, UPT, UR40, 0x400, URZ ;  /* 0x0000040028227890 */ /* 0x000fe4000ff1e0ff */
[----:B------:R-:W-:Y:S02]  /*3990*/  UIADD3 UR25, UPT, UPT, UR32, 0x1f820, URZ ;  /* 0x0001f82020197890 */ /* 0x000fe4000fffe0ff */
[----:B------:R-:W-:Y:S02]  /*39a0*/  UIADD3 UR24, UPT, UPT, UR32, 0xc000, URZ ;  /* 0x0000c00020187890 */ /* 0x000fe4000fffe0ff */
[----:B------:R-:W-:Y:S01]  /*39b0*/  UIADD3.X UR35, UPT, UPT, URZ, UR41, URZ, UP0, !UPT ;  /* 0x00000029ff237290 */ /* 0x000fe200087fe4ff */
        /* <DEDUP_REMOVED lines=18> */
[----:B------:R-:W-:Y:S02]  /*3ae0*/  UMOV UR9, UR25 ;  /* 0x0000001900097c82 */ /* 0x000fe40008000000 */
[----:B------:R3:W-:Y:S02]  /*3af0*/  UTMALDG.5D [UR8], [UR34], desc[UR36] ;  /* 0x00002408220075b4 */ /* 0x0007e40008021000 */
[----:B---3--:R-:W-:Y:S05]  /*3b00*/  @!P0 BRA `(.L_x_85) ;  /* 0x0000000000048947 */ /* 0x008fea0003800000 */
[----:B------:R-:W-:Y:S05]  /*3b10*/  BPT.TRAP 0x1 ;  /* 0x000000040000795c */ /* 0x000fea0000300000 */
.L_x_85:
[----:B-1----:R-:W-:Y:S04]  /*3b20*/  SHF.L.U32 R4, R16, 0x1f, RZ ;  /* 0x0000001f10047819 */ /* 0x002fe800000006ff */
[----:B------:R-:W1:Y:S02]  /*3b30*/  SYNCS.PHASECHK.TRANS64.TRYWAIT P6, [UR32+0x1f848], R4 ;  /* 0x01f84804ff0075a7 */ /* 0x000e6400080c1120 */
[----:B-1----:R-:W-:Y:S05]  /*3b40*/  @!P6 BRA `(.L_x_86) ;  /* 0x000000d4005ce947 */ /* 0x002fea0003800000 */
.L_x_254:
[----:B------:R-:W-:Y:S06]  /*3b50*/  UIMAD UR6, UR28, UR15, UR5 ;  /* 0x0000000f1c0672a4 */ /* 0x000fec000f8e0205 */
[----:B------:R-:W-:Y:S04]  /*3b60*/  VIADD R3, R3, UR6 ;  /* 0x0000000603037c36 */ /* 0x000fe80008000000 */
[C---:B-1----:R-:W-:Y:S01]  /*3b70*/  VIADD R4, R3.reuse, 0x1 ;  /* 0x0000000103047836 */ /* 0x042fe20000000000 */
[CC--:B----4-:R-:W-:Y:S04]  /*3b80*/  LEA R10, P6, R3.reuse, R20.reuse, 0x2 ;  /* 0x00000014030a7211 */ /* 0x0d0fe800078c10ff */
[CC--:B------:R-:W-:Y:S02]  /*3b90*/  LEA.HI.X R11, R3.reuse, R21.reuse, RZ, 0x2, P6 ;  /* 0x00000015030b7211 */ /* 0x0c0fe400030f14ff */
[CC--:B------:R-:W-:Y:S03]  /*3ba0*/  LEA R8, P6, R4.reuse, R20.reuse, 0x2 ;  /* 0x0000001404087211 */ /* 0x0c0fe600078c10ff */
[----:B------:R-:W-:Y:S01]  /*3bb0*/  @!PT LDS RZ, [RZ] ;  /* 0x00000000fffff984 */ /* 0x000fe20000000800 */
[----:B------:R-:W-:Y:S01]  /*3bc0*/  @!PT LDS RZ, [RZ] ;  /* 0x00000000fffff984 */ /* 0x000fe20000000800 */
[----:B------:R-:W-:Y:S01]  /*3bd0*/  @!PT LDS RZ, [RZ] ;  /* 0x00000000fffff984 */ /* 0x000fe20000000800 */
[----:B------:R1:W-:Y:S01]  /*3be0*/  LDGSTS.E.LTC128B [R2+0x1f200], desc[UR38][R10.64], !P4 ;  /* 0x1f2000000a027fae */ /* 0x0003e2000e1a1226 */
[-C--:B------:R-:W-:Y:S01]  /*3bf0*/  LEA.HI.X R9, R4, R21.reuse, RZ, 0x2, P6 ;  /* 0x0000001504097211 */ /* 0x080fe200030f14ff */
[C---:B------:R-:W-:Y:S02]  /*3c00*/  VIADD R4, R3.reuse, 0x2 ;  /* 0x0000000203047836 */ /* 0x040fe40000000000 */
[----:B------:R-:W-:Y:S02]  /*3c10*/  VIADD R3, R3, 0x3 ;  /* 0x0000000303037836 */ /* 0x000fe40000000000 */
[----:B------:R1:W-:Y:S01]  /*3c20*/  LDGSTS.E.LTC128B [R2+0x1f204], desc[UR38][R8.64], !P3 ;  /* 0x1f20400008027fae */ /* 0x0003e2000d9a1226 */
[CC--:B------:R-:W-:Y:S04]  /*3c30*/  LEA R6, P6, R4.reuse, R20.reuse, 0x2 ;  /* 0x0000001404067211 */ /* 0x0c0fe800078c10ff */
[-C--:B------:R-:W-:Y:S02]  /*3c40*/  LEA.HI.X R7, R4, R21.reuse, RZ, 0x2, P6 ;  /* 0x0000001504077211 */ /* 0x080fe400030f14ff */
[C---:B------:R-:W-:Y:S03]  /*3c50*/  LEA R4, P6, R3.reuse, R20, 0x2 ;  /* 0x0000001403047211 */ /* 0x040fe600078c10ff */
[----:B------:R1:W-:Y:S01]  /*3c60*/  LDGSTS.E.LTC128B [R2+0x1f208], desc[UR38][R6.64], !P2 ;  /* 0x1f20800006027fae */ /* 0x0003e2000d1a1226 */
[----:B--2---:R-:W-:Y:S05]  /*3c70*/  LEA.HI.X R5, R3, R21, RZ, 0x2, P6 ;  /* 0x0000001503057211 */ /* 0x004fea00030f14ff */
[----:B------:R1:W-:Y:S01]  /*3c80*/  LDGSTS.E.LTC128B [R2+0x1f20c], desc[UR38][R4.64], !P1 ;  /* 0x1f20c00004027fae */ /* 0x0003e2000c9a1226 */
[----:B------:R-:W-:Y:S01]  /*3c90*/  NOP ;  /* 0x0000000000007918 */ /* 0x000fe20000000000 */
[----:B------:R-:W-:Y:S02]  /*3ca0*/  SYNCS.ARRIVE.TRANS64.RED.A0T1 RZ, [UR32+0x1f840], RZ ;  /* 0x01f840ffffff79a7 */ /* 0x000fe40008200420 */
[----:B------:R-:W-:Y:S01]  /*3cb0*/  ARRIVES.LDGSTSBAR.64.TRANSCNT [UR32+0x1f840] ;  /* 0x01f84000ff0079b0 */ /* 0x000fe20008002a20 */
[----:B------:R-:W-:Y:S01]  /*3cc0*/  NOP ;  /* 0x0000000000007918 */ /* 0x000fe20000000000 */
[----:B------:R-:W-:Y:S05]  /*3cd0*/  @!P0 BRA `(.L_x_87) ;  /* 0x0000000000048947 */ /* 0x000fea0003800000 */
[----:B------:R-:W-:Y:S05]  /*3ce0*/  BPT.TRAP 0x1 ;  /* 0x000000040000795c */ /* 0x000fea0000300000 */
.L_x_87:
[----:B------:R-:W-:Y:S01]  /*3cf0*/  LOP3.LUT R16, R16, 0x1, RZ, 0x3c, !PT ;  /* 0x0000000110107812 */ /* 0x000fe200078e3cff */
[----:B------:R-:W-:Y:S01]  /*3d00*/  SYNCS.ARRIVE.TRANS64.A1T0 RZ, [UR32+0x1f840], RZ ;  /* 0x01f840ffffff79a7 */ /* 0x000fe20008100020 */
[----:B------:R-:W2:Y:S01]  /*3d10*/  LDL.LU R3, [R1] ;  /* 0x0000000001037983 */ /* 0x000ea20000300800 */
[----:B------:R-:W-:Y:S01]  /*3d20*/  LOP3.LUT R15, R15, 0x1, RZ, 0x3c, !PT ;  /* 0x000000010f0f7812 */ /* 0x000fe200078e3cff */
[----:B------:R-:W-:Y:S01]  /*3d30*/  UISETP.NE.AND UP0, UPT, UR23, 0x2, UPT ;  /* 0x000000021700788c */ /* 0x000fe2000bf05270 */
[----:B------:R-:W-:Y:S03]  /*3d40*/  LOP3.LUT R14, R14, 0x1, RZ, 0x3c, !PT ;  /* 0x000000010e0e7812 */ /* 0x000fe600078e3cff */
[----:B------:R-:W-:Y:S02]  /*3d50*/  USEL UR8, URZ, 0x1, UP0 ;  /* 0x00000001ff087887 */ /* 0x000fe40008000000 */
[----:B------:R-:W-:Y:S04]  /*3d60*/  USEL UR6, UR23, URZ, UP0 ;  /* 0x000000ff17067287 */ /* 0x000fe80008000000 */
[----:B------:R-:W-:Y:S02]  /*3d70*/  LOP3.LUT R13, R13, UR8, RZ, 0x3c, !PT ;  /* 0x000000080d0d7c12 */ /* 0x000fe4000f8e3cff */
[C---:B--2---:R-:W-:Y:S01]  /*3d80*/  ISETP.GT.U32.AND P0, PT, R3.reuse, 0x2, PT ;  /* 0x000000020300780c */ /* 0x044fe20003f04070 */
[----:B------:R-:W-:Y:S05]  /*3d90*/  VIADD R3, R3, 0xffffffff ;  /* 0xffffffff03037836 */ /* 0x000fea0000000000 */
[----:B------:R2:W-:Y:S07]  /*3da0*/  STL [R1], R3 ;  /* 0x0000000301007387 */ /* 0x0005ee0000100800 */
[----:B------:R-:W-:Y:S05]  /*3db0*/  @P0 BRA `(.L_x_88) ;  /* 0xfffffff400080947 */ /* 0x000fea000383ffff */
[----:B------:R-:W-:Y:S05]  /*3dc0*/  EXIT ;  /* 0x000000000000794d */ /* 0x000fea0003800000 */
.L_x_304:
[----:B------:R-:W-:-:S08]  /*3dd0*/  NOP ;  /* 0x0000000000007918 */ /* 0x000fd00000000000 */
[----:B------:R-:W1:-:S00]  /*3de0*/  USETMAXREG.DEALLOC.CTAPOOL 0x60 ;  /* 0x00000060000079c8 */ /* 0x000e4000080e0500 */
[----:B------:R-:W2:Y:S01]  /*3df0*/  S2UR UR16, SR_CgaCtaId ;  /* 0x00000000001079c3 */ /* 0x000ea20000008800 */
[----:B------:R-:W-:Y:S01]  /*3e00*/  UMOV UR4, 0x40 ;  /* 0x0000004000047882 */ /* 0x000fe20000000000 */
[----:B------:R-:W-:Y:S01]  /*3e10*/  NOP ;  /* 0x0000000000007918 */ /* 0x000fe20000000000 */
[----:B--2---:R-:W-:-:S03]  /*3e20*/  ULEA UR5, UR16, UR4, 0x18 ;  /* 0x0000000410057291 */ /* 0x004fc6000f8ec0ff */
[----:B------:R-:W-:Y:S02]  /*3e30*/  UMOV UR4, 0x400 ;  /* 0x0000040000047882 */ /* 0x000fe40000000000 */
[----:B------:R-:W-:-:S04]  /*3e40*/  ULEA UR16, UR16, UR4, 0x18 ;  /* 0x0000000410107291 */ /* 0x000fc8000f8ec0ff */
[----:B-1----:R-:W1:Y:S02]  /*3e50*/  LDS.U8 R0, [UR5+0x1c] ;  /* 0x00001c05ff007984 */ /* 0x002e640008000000 */
[----:B-1----:R-:W-:-:S13]  /*3e60*/  ISETP.NE.AND P0, PT, R0, RZ, PT ;  /* 0x000000ff0000720c */ /* 0x002fda0003f05270 */
[----:B------:R-:W-:Y:S05]  /*3e70*/  @P0 BRA `(.L_x_89) ;  /* 0x0000000000580947 */ /* 0x000fea0003800000 */
[----:B------:R-:W-:-:S13]  /*3e80*/  ELECT P0, URZ, PT ;  /* 0x0000000000ff782f */ /* 0x000fda0003800000 */
[----:B------:R-:W-:Y:S05]  /*3e90*/  @!P0 BRA `(.L_x_90) ;  /* 0x00000000005c8947 */ /* 0x000fea0003800000 */
[----:B------:R-:W-:Y:S01]  /*3ea0*/  UMOV UR4, 0x10 ;  /* 0x0000001000047882 */ /* 0x000fe20000000000 */
[----:B------:R-:W-:Y:S01]  /*3eb0*/  HFMA2 R2, -RZ, RZ, 0, 5.9604644775390625e-08 ;  /* 0x00000001ff027431 */ /* 0x000fe200000001ff */
[----:B------:R-:W-:-:S03]  /*3ec0*/  MOV R3, 0xffff ;  /* 0x0000ffff00037802 */ /* 0x000fc60000000f00 */
[----:B------:R-:W-:Y:S04]  /*3ed0*/  DEPBAR.LE SB1, 0x36 ;  /* 0x00009d800000791a */ /* 0x000fe80000000000 */
[----:B------:R-:W1:Y:S02]  /*3ee0*/  UTCATOMSWS.FIND_AND_SET.ALIGN UP1, UR4, UR4 ;  /* 0x00000004000475e3 */ /* 0x000e640008020800 */
[----:B-1----:R-:W-:Y:S01]  /*3ef0*/  MOV R0, UR4 ;  /* 0x0000000400007c02 */ /* 0x002fe20008000f00 */
[----:B------:R-:W-:Y:S06]  /*3f00*/  BRA.U UP1, `(.L_x_91) ;  /* 0x0000000101187547 */ /* 0x000fec000b800000 */
.L_x_92:
[----:B------:R-:W-:Y:S05]  /*3f10*/  NANOSLEEP 0x64 ;  /* 0x000000640000795d */ /* 0x000fea0003800000 */
[----:B------:R-:W-:-:S05]  /*3f20*/  UMOV UR4, 0x10 ;  /* 0x0000001000047882 */ /* 0x000fca0000000000 */
[----:B------:R-:W-:Y:S04]  /*3f30*/  DEPBAR.LE SB1, 0x36 ;  /* 0x00009d800000791a */ /* 0x000fe80000000000 */
[----:B------:R-:W1:Y:S02]  /*3f40*/  UTCATOMSWS.FIND_AND_SET.ALIGN UP1, UR4, UR4 ;  /* 0x00000004000475e3 */ /* 0x000e640008020800 */
[----:B-1----:R-:W-:Y:S01]  /*3f50*/  MOV R0, UR4 ;  /* 0x0000000400007c02 */ /* 0x002fe20008000f00 */
[----:B------:R-:W-:Y:S05]  /*3f60*/  BRA.U !UP1, `(.L_x_92) ;  /* 0xfffffffd09e87547 */ /* 0x000fea000b83ffff */
.L_x_91:
[-C--:B------:R-:W-:Y:S02]  /*3f70*/  SHF.L.U32 R3, R3, R0.reuse, RZ ;  /* 0x0000000003037219 */ /* 0x080fe400000006ff */
[----:B------:R-:W-:Y:S01]  /*3f80*/  SHF.L.U32 R2, R2, R0, RZ ;  /* 0x0000000002027219 */ /* 0x000fe200000006ff */
[----:B------:R-:W-:Y:S02]  /*3f90*/  IMAD.SHL.U32 R0, R0, 0x20, RZ ;  /* 0x0000002000007824 */ /* 0x000fe400078e00ff */
[----:B------:R1:W-:Y:S04]  /*3fa0*/  ATOMS.OR RZ, [UR5+0x14], R3 ;  /* 0x00001403ffff798c */ /* 0x0003e8000b000005 */
[----:B------:R1:W-:Y:S04]  /*3fb0*/  ATOMS.OR RZ, [UR5+0x18], R2 ;  /* 0x00001802ffff798c */ /* 0x0003e8000b000005 */
[----:B------:R1:W-:Y:S01]  /*3fc0*/  STS [UR16+0x1f8c0], R0 ;  /* 0x01f8c000ff007988 */ /* 0x0003e20008000810 */
[----:B------:R-:W-:Y:S05]  /*3fd0*/  BRA `(.L_x_90) ;  /* 0x00000000000c7947 */ /* 0x000fea0003800000 */
.L_x_89:
[----:B------:R1:W-:Y:S02]  /*3fe0*/  STS [UR16+0x1f8c0], R2 ;  /* 0x01f8c002ff007988 */ /* 0x0003e40008000810 */
[----:B-1----:R-:W-:Y:S02]  /*3ff0*/  MOV R2, 0x4010 ;  /* 0x0000401000027802 */ /* 0x002fe40000000f00 */
[----:B------:R-:W-:Y:S05]  /*4000*/  CALL.REL.NOINC `($__internal_1_$__cuda_sm10x_tcgen05_guardrail_trap_phase_invalid_during_alloc) ;  /* 0x000000d800b47944 */ /* 0x000fea0003c00000 */
.L_x_90:
[----:B------:R-:W-:Y:S05]  /*4010*/  WARPSYNC.ALL ;  /* 0x0000000000007948 */ /* 0x000fea0003800000 */
[----:B------:R-:W-:Y:S01]  /*4020*/  USHF.R.U32.HI UR6, URZ, 0x4, UR16 ;  /* 0x00000004ff067899 */ /* 0x000fe20008011610 */
[----:B------:R-:W-:Y:S01]  /*4030*/  NOP ;  /* 0x0000000000007918 */ /* 0x000fe20000000000 */
[----:B------:R-:W-:Y:S01]  /*4040*/  UIADD3 UR4, UPT, UPT, UR16, 0xc000, URZ ;  /* 0x0000c00010047890 */ /* 0x000fe2000fffe0ff */
[----:B------:R-:W-:Y:S01]  /*4050*/  BSSY.RECONVERGENT B0, `(.L_x_93) ;  /* 0x000001f000007945 */ /* 0x000fe20003800200 */
[----:B------:R-:W-:Y:S02]  /*4060*/  UIADD3 UR7, UPT, UPT, UR16, 0x6000, URZ ;  /* 0x0000600010077890 */ /* 0x000fe4000fffe0ff */
[----:B------:R-:W-:-:S02]  /*4070*/  UIADD3 UR8, UPT, UPT, UR16, 0xf000, URZ ;  /* 0x0000f00010087890 */ /* 0x000fc4000fffe0ff */
[----:B------:R-:W-:Y:S02]  /*4080*/  UIADD3 UR5, UPT, UPT, UR16, 0x3000, URZ ;  /* 0x0000300010057890 */ /* 0x000fe4000fffe0ff */
[----:B------:R-:W-:Y:S02]  /*4090*/  ULOP3.LUT UR24, UR6, 0x3fff, URZ, 0xc0, !UPT ;  /* 0x00003fff06187892 */ /* 0x000fe4000f8ec0ff */
[----:B------:R-:W-:Y:S02]  /*40a0*/  USHF.R.U32.HI UR6, URZ, 0x4, UR4 ;  /* 0x00000004ff067899 */ /* 0x000fe40008011604 */
[----:B------:R-:W-:Y:S02]  /*40b0*/  USHF.R.U32.HI UR9, URZ, 0x4, UR7 ;  /* 0x00000004ff097899 */ /* 0x000fe40008011607 */
[----:B------:R-:W-:Y:S02]  /*40c0*/  USHF.R.U32.HI UR4, URZ, 0x4, UR8 ;  /* 0x00000004ff047899 */ /* 0x000fe40008011608 */
[----:B------:R-:W-:-:S02]  /*40d0*/  USHF.R.U32.HI UR7, URZ, 0x4, UR5 ;  /* 0x00000004ff077899 */ /* 0x000fc40008011605 */
[----:B------:R-:W-:Y:S02]  /*40e0*/  ULOP3.LUT UR5, UR9, 0x3fff, URZ, 0xc0, !UPT ;  /* 0x00003fff09057892 */ /* 0x000fe4000f8ec0ff */
[----:B------:R-:W-:Y:S02]  /*40f0*/  ULOP3.LUT UR32, UR4, 0x3fff, URZ, 0xc0, !UPT ;  /* 0x00003fff04207892 */ /* 0x000fe4000f8ec0ff */
[----:B------:R-:W-:Y:S02]  /*4100*/  ULOP3.LUT UR7, UR7, 0x3fff, URZ, 0xc0, !UPT ;  /* 0x00003fff07077892 */ /* 0x000fe4000f8ec0ff */
[----:B------:R-:W-:Y:S02]  /*4110*/  ULOP3.LUT UR6, UR6, 0x3fff, URZ, 0xc0, !UPT ;  /* 0x00003fff06067892 */ /* 0x000fe4000f8ec0ff */
[----:B------:R-:W-:Y:S02]  /*4120*/  ULOP3.LUT UR40, UR24, 0x10000, URZ, 0xfc, !UPT ;  /* 0x0001000018287892 */ /* 0x000fe4000f8efcff */
[----:B------:R-:W-:-:S02]  /*4130*/  ULOP3.LUT UR4, UR5, 0x10000, URZ, 0xfc, !UPT ;  /* 0x0001000005047892 */ /* 0x000fc4000f8efcff */
[----:B------:R-:W-:Y:S02]  /*4140*/  ULOP3.LUT UR22, UR32, 0x4000000, URZ, 0xfc, !UPT ;  /* 0x0400000020167892 */ /* 0x000fe4000f8efcff */
[----:B------:R-:W-:Y:S02]  /*4150*/  ULOP3.LUT UR24, UR24, 0x1000000, URZ, 0xfc, !UPT ;  /* 0x0100000018187892 */ /* 0x000fe4000f8efcff */
[----:B------:R-:W-:Y:S02]  /*4160*/  ULOP3.LUT UR38, UR7, 0x10000, URZ, 0xfc, !UPT ;  /* 0x0001000007267892 */ /* 0x000fe4000f8efcff */
[----:B------:R-:W-:Y:S02]  /*4170*/  ULOP3.LUT UR30, UR6, 0x10000, URZ, 0xfc, !UPT ;  /* 0x00010000061e7892 */ /* 0x000fe4000f8efcff */
[----:B------:R-:W-:Y:S02]  /*4180*/  ULOP3.LUT UR32, UR32, 0x10000, URZ, 0xfc, !UPT ;  /* 0x0001000020207892 */ /* 0x000fe4000f8efcff */
[----:B------:R-:W-:-:S02]  /*4190*/  ULOP3.LUT UR5, UR5, 0x1000000, URZ, 0xfc, !UPT ;  /* 0x0100000005057892 */ /* 0x000fc4000f8efcff */
[----:B------:R-:W-:Y:S01]  /*41a0*/  ULOP3.LUT UR28, UR6, 0x1000000, URZ, 0xfc, !UPT ;  /* 0x01000000061c7892 */ /* 0x000fe2000f8efcff */
[----:B------:R-:W-:Y:S01]  /*41b0*/  UMOV UR41, 0xc0004010 ;  /* 0xc000401000297882 */ /* 0x000fe20000000000 */
[----:B------:R-:W-:Y:S01]  /*41c0*/  UMOV UR25, 0xc0004010 ;  /* 0xc000401000197882 */ /* 0x000fe20000000000 */
[----:B------:R-:W-:Y:S01]  /*41d0*/  UMOV UR39, 0xc0004010 ;  /* 0xc000401000277882 */ /* 0x000fe20000000000 */
[----:B------:R-:W-:Y:S01]  /*41e0*/  UMOV UR31, 0xc0004010 ;  /* 0xc0004010001f7882 */ /* 0x000fe20000000000 */
[----:B------:R-:W-:Y:S01]  /*41f0*/  UMOV UR23, 0x40004040 ;  /* 0x4000404000177882 */ /* 0x000fe20000000000 */
[----:B------:R-:W-:Y:S01]  /*4200*/  UMOV UR33, 0x40004040 ;  /* 0x4000404000217882 */ /* 0x000fe20000000000 */
[----:B------:R-:W-:Y:S01]  /*4210*/  UMOV UR29, 0xc0004010 ;  /* 0xc0004010001d7882 */ /* 0x000fe20000000000 */
[----:B------:R-:W-:Y:S05]  /*4220*/  @!P3 BRA `(.L_x_94) ;  /* 0x000000000004b947 */ /* 0x000fea0003800000 */
[----:B------:R-:W-:Y:S05]  /*4230*/  BPT.TRAP 0x1 ;  /* 0x000000040000795c */ /* 0x000fea0000300000 */
.L_x_94:
[----:B------:R-:W-:Y:S05]  /*4240*/  BSYNC.RECONVERGENT B0 ;  /* 0x0000000000007941 */ /* 0x000fea0003800200 */
.L_x_93:
[----:B-1----:R-:W-:Y:S01]  /*4250*/  SHF.L.U32 R3, RZ, 0x1f, RZ ;  /* 0x0000001fff037819 */ /* 0x002fe200000006ff */
[----:B------:R-:W-:-:S03]  /*4260*/  IMAD.MOV.U32 R2, RZ, RZ, 0x1 ;  /* 0x00000001ff027424 */ /* 0x000fc600078e00ff */
[----:B------:R-:W1:Y:S02]  /*4270*/  SYNCS.PHASECHK.TRANS64.TRYWAIT P0, [UR16+0x1f800], R3 ;  /* 0x01f80003ff0075a7 */ /* 0x000e640008001110 */
[----:B------:R-:W-:Y:S01]  /*4280*/  SHF.L.U32 R2, R2, 0x1f, RZ ;  /* 0x0000001f02027819 */ /* 0x000fe200000006ff */
[----:B-1----:R-:W-:Y:S06]  /*4290*/  @!P0 BRA `(.L_x_95) ;  /* 0x000000cc00a08947 */ /* 0x002fec0003800000 */
.L_x_256:
[----:B------:R-:W2:Y:S01]  /*42a0*/  SYNCS.PHASECHK.TRANS64.TRYWAIT P0, [UR16+0x1f858], R2 ;  /* 0x01f85802ff0075a7 */ /* 0x000ea20008001110 */
[----:B------:R-:W-:Y:S01]  /*42b0*/  HFMA2 R6, -RZ, RZ, 0, 1.33514404296875e-05 ;  /* 0x000000e0ff067431 */ /* 0x000fe200000001ff */
[----:B------:R-:W-:Y:S01]  /*42c0*/  MOV R5, 0xe0 ;  /* 0x000000e000057802 */ /* 0x000fe20000000f00 */
[----:B------:R-:W-:Y:S01]  /*42d0*/  HFMA2 R4, -RZ, RZ, 0, 1.33514404296875e-05 ;  /* 0x000000e0ff047431 */ /* 0x000fe200000001ff */
[----:B--2---:R-:W-:Y:S06]  /*42e0*/  @!P0 BRA `(.L_x_96) ;  /* 0x000000cc00a48947 */ /* 0x004fec0003800000 */
.L_x_258:
[----:B------:R-:W-:Y:S01]  /*42f0*/  R2UR UR14, R6 ;  /* 0x00000000060e72ca */ /* 0x000fe200000e0000 */
[----:B------:R-:W-:Y:S01]  /*4300*/  UIADD3 UR36, UPT, UPT, UR40, 0x100, URZ ;  /* 0x0000010028247890 */ /* 0x000fe2000fffe0ff */
[----:B------:R-:W-:Y:S01]  /*4310*/  R2UR UR13, R5 ;  /* 0x00000000050d72ca */ /* 0x000fe200000e0000 */
[----:B------:R-:W-:Y:S01]  /*4320*/  UIADD3 UR8, UPT, UPT, UR4, 0x100, URZ ;  /* 0x0000010004087890 */ /* 0x000fe2000fffe0ff */
[----:B------:R-:W-:Y:S01]  /*4330*/  R2UR UR12, R4 ;  /* 0x00000000040c72ca */ /* 0x000fe200000e0000 */
[----:B------:R-:W-:Y:S01]  /*4340*/  UIADD3 UR34, UPT, UPT, UR40, 0x200, URZ ;  /* 0x0000020028227890 */ /* 0x000fe2000fffe0ff */
[----:B------:R-:W-:Y:S01]  /*4350*/  ISETP.NE.AND P1, PT, R90, 0x2, PT ;  /* 0x000000025a00780c */ /* 0x000fe20003f25270 */
[----:B------:R-:W-:Y:S01]  /*4360*/  UIADD3 UR6, UPT, UPT, UR4, 0x200, URZ ;  /* 0x0000020004067890 */ /* 0x000fe2000fffe0ff */
[----:B------:R-:W-:Y:S01]  /*4370*/  UMOV UR26, 0x0 ;  /* 0x00000000001a7882 */ /* 0x000fe20000000000 */
[----:B------:R-:W-:Y:S01]  /*4380*/  UMOV UR27, 0x8200490 ;  /* 0x08200490001b7882 */ /* 0x000fe20000000000 */
[----:B------:R-:W-:Y:S01]  /*4390*/  UMOV UR10, UR4 ;  /* 0x00000004000a7c82 */ /* 0x000fe20008000000 */
[----:B------:R-:W-:Y:S01]  /*43a0*/  UMOV UR11, 0xc0004010 ;  /* 0xc0004010000b7882 */ /* 0x000fe20000000000 */
        /* <DEDUP_REMOVED lines=8> */
[----:B------:R2:W-:Y:S01]  /*4430*/  UTCHMMA gdesc[UR40], gdesc[UR10], tmem[UR14], tmem[UR26], idesc[UR27], !UPT ;  /* 0x00ff1a0a280075ea */ /* 0x0005e2000f80000e */
[----:B------:R2:W-:Y:S01]  /*4440*/  UTCHMMA gdesc[UR36], gdesc[UR8], tmem[UR13], tmem[UR20], idesc[UR21], UPT ;  /* 0x00ff1408240075ea */ /* 0x0005e2000b80000d */
[----:B------:R2:W-:Y:S01]  /*4450*/  UTCHMMA gdesc[UR34], gdesc[UR6], tmem[UR12], tmem[UR18], idesc[UR19], UPT ;  /* 0x00ff1206220075ea */ /* 0x0005e2000b80000c */
[----:B------:R-:W-:Y:S05]  /*4460*/  @!P1 BRA `(.L_x_97) ;  /* 0x0000000000049947 */ /* 0x000fea0003800000 */
[----:B--2---:R-:W-:Y:S05]  /*4470*/  BPT.TRAP 0x1 ;  /* 0x000000040000795c */ /* 0x004fea0000300000 */
.L_x_97:
[----:B--2---:R-:W-:-:S09]  /*4480*/  UIADD3 UR6, UPT, UPT, UR16, 0x1f850, URZ ;  /* 0x0001f85010067890 */ /* 0x004fd2000fffe0ff */
[----:B------:R2:W-:Y:S01]  /*4490*/  UTCBAR [UR6], URZ ;  /* 0x000000ff060073e9 */ /* 0x0005e200080000ff */
[----:B------:R-:W-:Y:S05]  /*44a0*/  BRA.U !UP0, `(.L_x_98) ;  /* 0x0000000108047547 */ /* 0x000fea000b800000 */
[----:B--2---:R-:W-:Y:S05]  /*44b0*/  BPT.TRAP 0x1 ;  /* 0x000000040000795c */ /* 0x004fea0000300000 */
.L_x_98:
[----:B------:R-:W3:Y:S02]  /*44c0*/  SYNCS.PHASECHK.TRANS64.TRYWAIT P0, [UR16+0x1f820], R3 ;  /* 0x01f82003ff0075a7 */ /* 0x000ee40008001110 */
[----:B---3--:R-:W-:Y:S05]  /*44d0*/  @!P0 BRA `(.L_x_99) ;  /* 0x000000cc00408947 */ /* 0x008fea0003800000 */
.L_x_260:
[----:B------:R-:W-:Y:S05]  /*44e0*/  @!P1 BRA `(.L_x_100) ;  /* 0x0000000000049947 */ /* 0x000fea0003800000 */
[----:B--2---:R-:W-:Y:S05]  /*44f0*/  BPT.TRAP 0x1 ;  /* 0x000000040000795c */ /* 0x004fea0000300000 */
.L_x_100:
[----:B------:R-:W3:Y:S02]  /*4500*/  SYNCS.PHASECHK.TRANS64.TRYWAIT P0, [UR16+0x1f868], R2 ;  /* 0x01f86802ff0075a7 */ /* 0x000ee40008001110 */
[----:B---3--:R-:W-:Y:S05]  /*4510*/  @!P0 BRA `(.L_x_101) ;  /* 0x000000cc00488947 */ /* 0x008fea0003800000 */
.L_x_262:
[----:B------:R-:W-:Y:S05]  /*4520*/  @!P1 BRA `(.L_x_102) ;  /* 0x0000000000049947 */ /* 0x000fea0003800000 */
[----:B--2---:R-:W-:Y:S05]  /*4530*/  BPT.TRAP 0x1 ;  /* 0x000000040000795c */ /* 0x004fea0000300000 */
.L_x_102:
[----:B------:R-:W3:Y:S01]  /*4540*/  SYNCS.PHASECHK.TRANS64.TRYWAIT P0, [UR16+0x1f878], R2 ;  /* 0x01f87802ff0075a7 */ /* 0x000ee20008001110 */
[----:B------:R-:W-:Y:S01]  /*4550*/  HFMA2 R4, -RZ, RZ, 0, 5.7220458984375e-06 ;  /* 0x00000060ff047431 */ /* 0x000fe200000001ff */
[----:B------:R-:W-:Y:S01]  /*4560*/  MOV R5, 0x60 ;  /* 0x0000006000057802 */ /* 0x000fe20000000f00 */
[----:B---3--:R-:W-:Y:S06]  /*4570*/  @!P0 BRA `(.L_x_103) ;  /* 0x000000cc00488947 */ /* 0x008fec0003800000 */
.L_x_264:
[----:B-1----:R-:W-:Y:S01]  /*4580*/  IMAD.MOV.U32 R0, RZ, RZ, 0x60 ;  /* 0x00000060ff007424 */ /* 0x002fe200078e00ff */
[----:B------:R-:W-:Y:S01]  /*4590*/  R2UR UR17, R5 ;  /* 0x00000000051172ca */ /* 0x000fe200000e0000 */
[----:B------:R-:W-:Y:S01]  /*45a0*/  UIADD3 UR14, UPT, UPT, UR30, 0x100, URZ ;  /* 0x000001001e0e7890 */ /* 0x000fe2000fffe0ff */
[----:B------:R-:W-:Y:S01]  /*45b0*/  R2UR UR9, R4 ;  /* 0x00000000040972ca */ /* 0x000fe200000e0000 */
[----:B------:R-:W-:Y:S01]  /*45c0*/  UIADD3 UR12, UPT, UPT, UR38, 0x100, URZ ;  /* 0x00000100260c7890 */ /* 0x000fe2000fffe0ff */
[----:B------:R-:W-:Y:S01]  /*45d0*/  R2UR UR8, R0 ;  /* 0x00000000000872ca */ /* 0x000fe200000e0000 */
[----:B------:R-:W-:Y:S02]  /*45e0*/  UIADD3 UR10, UPT, UPT, UR38, 0x200, URZ ;  /* 0x00000200260a7890 */ /* 0x000fe4000fffe0ff */
[----:B--2---:R-:W-:Y:S01]  /*45f0*/  UIADD3 UR6, UPT, UPT, UR30, 0x200, URZ ;  /* 0x000002001e067890 */ /* 0x004fe2000fffe0ff */
        /* <DEDUP_REMOVED lines=14> */
[----:B-1----:R-:W-:Y:S05]  /*46e0*/  BPT.TRAP 0x1 ;  /* 0x000000040000795c */ /* 0x002fea0000300000 */
.L_x_104:
[----:B-1----:R-:W-:-:S09]  /*46f0*/  UIADD3 UR6, UPT, UPT, UR16, 0x1f860, URZ ;  /* 0x0001f86010067890 */ /* 0x002fd2000fffe0ff */
[----:B------:R1:W-:Y:S01]  /*4700*/  UTCBAR [UR6], URZ ;  /* 0x000000ff060073e9 */ /* 0x0003e200080000ff */
[----:B------:R-:W-:Y:S05]  /*4710*/  @!P1 BRA `(.L_x_105) ;  /* 0x0000000000049947 */ /* 0x000fea0003800000 */
[----:B-1----:R-:W-:Y:S05]  /*4720*/  BPT.TRAP 0x1 ;  /* 0x000000040000795c */ /* 0x002fea0000300000 */
.L_x_105:
[----:B------:R-:W2:Y:S01]  /*4730*/  SYNCS.PHASECHK.TRANS64.TRYWAIT P0, [UR16+0x1f880], R3 ;  /* 0x01f88003ff0075a7 */ /* 0x000ea20008001110 */
[----:B------:R-:W-:Y:S01]  /*4740*/  HFMA2 R2, -RZ, RZ, 0, 2.86102294921875e-06 ;  /* 0x00000030ff027431 */ /* 0x000fe200000001ff */
[----:B------:R-:W-:Y:S01]  /*4750*/  MOV R4, 0xe0 ;  /* 0x000000e000047802 */ /* 0x000fe20000000f00 */
[----:B--2---:R-:W-:Y:S06]  /*4760*/  @!P0 BRA `(.L_x_106) ;  /* 0x000000c800e48947 */ /* 0x004fec0003800000 */
.L_x_266:
[----:B--2---:R-:W-:Y:S01]  /*4770*/  IMAD.MOV.U32 R0, RZ, RZ, 0xe8 ;  /* 0x000000e8ff007424 */ /* 0x004fe200078e00ff */
[----:B------:R-:W-:Y:S01]  /*4780*/  R2UR UR50, R2 ;  /* 0x00000000023272ca */ /* 0x000fe200000e0000 */
[----:B------:R-:W-:Y:S01]  /*4790*/  IMAD.MOV.U32 R3, RZ, RZ, 0x30 ;  /* 0x00000030ff037424 */ /* 0x000fe200078e00ff */
        /* <DEDUP_REMOVED lines=13> */
[----:B------:R-:W-:Y:S01]  /*4870*/  UIADD3 UR8, UPT, UPT, UR28, 0x20, URZ ;  /* 0x000000201c087890 */ /* 0x000fe2000fffe0ff */
[----:B------:R-:W-:Y:S01]  /*4880*/  R2UR UR27, R0 ;  /* 0x00000000001b72ca */ /* 0x000fe200000e0000 */
[----:B------:R-:W-:Y:S01]  /*4890*/  IMAD.MOV.U32 R0, RZ, RZ, 0x108 ;  /* 0x00000108ff007424 */ /* 0x000fe200078e00ff */
[----:B------:R-:W-:Y:S01]  /*48a0*/  R2UR UR26, R2 ;  /* 0x00000000021a72ca */ /* 0x000fe200000e0000 */
[----:B------:R-:W-:Y:S01]  /*48b0*/  IMAD.MOV.U32 R2, RZ, RZ, 0x118 ;  /* 0x00000118ff027424 */ /* 0x000fe200078e00ff */
[C---:B------:R-:W-:Y:S01]  /*48c0*/  R2UR UR42, R3.reuse ;  /* 0x00000000032a72ca */ /* 0x040fe200000e0000 */
[----:B-1----:R-:W-:Y:S01]  /*48d0*/  UIADD3 UR6, UPT, UPT, UR28, 0x40, URZ ;  /* 0x000000401c067890 */ /* 0x002fe2000fffe0ff */
[----:B------:R-:W-:Y:S01]  /*48e0*/  R2UR UR21, R0 ;  /* 0x00000000001572ca */ /* 0x000fe200000e0000 */
[----:B------:R-:W-:Y:S01]  /*48f0*/  IMAD.MOV.U32 R0, RZ, RZ, 0x110 ;  /* 0x00000110ff007424 */ /* 0x000fe200078e00ff */
[----:B------:R-:W-:Y:S01]  /*4900*/  R2UR UR20, R3 ;  /* 0x00000000031472ca */ /* 0x000fe200000e0000 */
[----:B------:R-:W-:Y:S01]  /*4910*/  UIADD3 UR74, UPT, UPT, UR28, 0x60, URZ ;  /* 0x000000601c4a7890 */ /* 0x000fe2000fffe0ff */
[----:B------:R-:W-:Y:S01]  /*4920*/  R2UR UR17, R2 ;  /* 0x00000000021172ca */ /* 0x000fe200000e0000 */
[----:B------:R-:W-:Y:S01]  /*4930*/  UIADD3 UR72, UPT, UPT, UR28, 0x80, URZ ;  /* 0x000000801c487890 */ /* 0x000fe2000fffe0ff */
[----:B------:R-:W-:Y:S01]  /*4940*/  R2UR UR19, R0 ;  /* 0x00000000001372ca */ /* 0x000fe200000e0000 */
[----:B------:R-:W-:Y:S01]  /*4950*/  IMAD.MOV.U32 R0, RZ, RZ, 0x30 ;  /* 0x00000030ff007424 */ /* 0x000fe200078e00ff */
[----:B------:R-:W-:-:S02]  /*4960*/  UIADD3 UR70, UPT, UPT, UR28, 0xa0, URZ ;  /* 0x000000a01c467890 */ /* 0x000fc4000fffe0ff */
[----:B------:R-:W-:Y:S02]  /*4970*/  UIADD3 UR68, UPT, UPT, UR28, 0xc0, URZ ;  /* 0x000000c01c447890 */ /* 0x000fe4000fffe0ff */
[----:B------:R-:W-:Y:S01]  /*4980*/  R2UR UR18, R0 ;  /* 0x00000000001272ca */ /* 0x000fe200000e0000 */
[----:B------:R-:W-:Y:S01]  /*4990*/  UIADD3 UR66, UPT, UPT, UR28, 0xe0, URZ ;  /* 0x000000e01c427890 */ /* 0x000fe2000fffe0ff */
        /* <DEDUP_REMOVED lines=8> */
[----:B------:R1:W-:Y:S01]  /*4a20*/  UTCHMMA tmem[UR49], gdesc[UR28], tmem[UR50], tmem[UR56], idesc[UR57], !UPT ;  /* 0x00ff381c310079ea */ /* 0x0003e2000f800032 */
[----:B------:R-:W-:Y:S01]  /*4a30*/  UMOV UR75, 0xc0004010 ;  /* 0xc0004010004b7882 */ /* 0x000fe20000000000 */
[----:B------:R-:W-:Y:S01]  /*4a40*/  UMOV UR64, 0x0 ;  /* 0x0000000000407882 */ /* 0x000fe20000000000 */
[----:B------:R-:W-:Y:S01]  /*4a50*/  UMOV UR65, 0x80d0490 ;  /* 0x080d049000417882 */ /* 0x000fe20000000000 */
[----:B------:R1:W-:Y:S01]  /*4a60*/  UTCHMMA tmem[UR47], gdesc[UR8], tmem[UR48], tmem[UR54], idesc[UR55], UPT ;  /* 0x00ff36082f0079ea */ /* 0x0003e2000b800030 */
        /* <DEDUP_REMOVED lines=16> */
[----:B------:R1:W-:Y:S01]  /*4b70*/  UTCHMMA tmem[UR19], gdesc[UR68], tmem[UR20], tmem[UR58], idesc[UR59], UPT ;  /* 0x00ff3a44130079ea */ /* 0x0003e2000b800014 */
[----:B------:R1:W-:Y:S01]  /*4b80*/  UTCHMMA tmem[UR17], gdesc[UR66], tmem[UR18], tmem[UR52], idesc[UR53], UPT ;  /* 0x00ff3442110079ea */ /* 0x0003e2000b800012 */
[----:B------:R-:W-:Y:S05]  /*4b90*/  @!P1 BRA `(.L_x_107) ;  /* 0x0000000000049947 */ /* 0x000fea0003800000 */
[----:B-1----:R-:W-:Y:S05]  /*4ba0*/  BPT.TRAP 0x1 ;  /* 0x000000040000795c */ /* 0x002fea0000300000 */
.L_x_107:
[----:B-1----:R-:W-:-:S09]  /*4bb0*/  UIADD3 UR8, UPT, UPT, UR16, 0x1f888, URZ ;  /* 0x0001f88810087890 */ /* 0x002fd2000fffe0ff */
[----:B------:R1:W-:Y:S01]  /*4bc0*/  UTCBAR [UR8], URZ ;  /* 0x000000ff080073e9 */ /* 0x0003e200080000ff */
[----:B------:R-:W-:Y:S05]  /*4bd0*/  BRA.U !UP0, `(.L_x_108) ;  /* 0x0000000108047547 */ /* 0x000fea000b800000 */
[----:B-1----:R-:W-:Y:S05]  /*4be0*/  BPT.TRAP 0x1 ;  /* 0x000000040000795c */ /* 0x002fea0000300000 */
.L_x_108:
[----:B------:R-:W2:Y:S01]  /*4bf0*/  LDL R0, [R1] ;  /* 0x0000000001007983 */ /* 0x000ea20000100800 */
[----:B-1----:R-:W-:Y:S01]  /*4c00*/  UIADD3 UR8, UPT, UPT, UR16, 0x1f828, URZ ;  /* 0x0001f82810087890 */ /* 0x002fe2000fffe0ff */
[----:B------:R-:W-:Y:S01]  /*4c10*/  IMAD.MOV.U32 R8, RZ, RZ, RZ ;  /* 0x000000ffff087224 */ /* 0x000fe200078e00ff */
[----:B------:R-:W-:-:S07]  /*4c20*/  UMOV UR9, URZ ;  /* 0x000000ff00097c82 */ /* 0x000fce0008000000 */
[----:B------:R1:W-:Y:S01]  /*4c30*/  UTCBAR [UR8], URZ ;  /* 0x000000ff080073e9 */ /* 0x0003e200080000ff */
[----:B--2---:R-:W-:Y:S02]  /*4c40*/  ISETP.NE.AND P0, PT, R0, 0x1, PT ;  /* 0x000000010000780c */ /* 0x004fe40003f05270 */
[----:B------:R-:W-:-:S11]  /*4c50*/  MOV R0, RZ ;  /* 0x000000ff00007202 */ /* 0x000fd60000000f00 */
[----:B-1----:R-:W-:Y:S05]  /*4c60*/  @!P0 BRA `(.L_x_109) ;  /* 0x0000001000dc8947 */ /* 0x002fea0003800000 */
[----:B------:R-:W-:Y:S01]  /*4c70*/  UMOV UR15, 0xc0004010 ;  /* 0xc0004010000f7882 */ /* 0x000fe20000000000 */
[----:B------:R-:W-:Y:S01]  /*4c80*/  UMOV UR13, 0xc0004010 ;  /* 0xc0004010000d7882 */ /* 0x000fe20000000000 */
[----:B------:R-:W-:Y:S01]  /*4c90*/  HFMA2 R7, -RZ, RZ, 0, 0 ;  /* 0x00000000ff077431 */ /* 0x000fe200000001ff */
[----:B------:R-:W-:Y:S01]  /*4ca0*/  UMOV UR8, UR10 ;  /* 0x0000000a00087c82 */ /* 0x000fe20008000000 */
[----:B------:R-:W-:Y:S01]  /*4cb0*/  HFMA2 R4, -RZ, RZ, 0, 5.9604644775390625e-08 ;  /* 0x00000001ff047431 */ /* 0x000fe200000001ff */
[----:B------:R-:W-:Y:S01]  /*4cc0*/  UMOV UR9, 0xc0004010 ;  /* 0xc000401000097882 */ /* 0x000fe20000000000 */
[----:B------:R-:W-:Y:S02]  /*4cd0*/  HFMA2 R8, -RZ, RZ, 0, 0 ;  /* 0x00000000ff087431 */ /* 0x000fe400000001ff */
[----:B------:R-:W-:Y:S01]  /*4ce0*/  IMAD.U32 R16, RZ, RZ, UR14 ;  /* 0x0000000eff107e24 */ /* 0x000fe2000f8e00ff */
[----:B------:R-:W-:Y:S01]  /*4cf0*/  MOV R14, UR12 ;  /* 0x0000000c000e7c02 */ /* 0x000fe20008000f00 */
[----:B------:R-:W-:Y:S01]  /*4d00*/  IMAD.U32 R17, RZ, RZ, UR15 ;  /* 0x0000000fff117e24 */ /* 0x000fe2000f8e00ff */
[----:B------:R-:W-:Y:S01]  /*4d10*/  MOV R5, RZ ;  /* 0x000000ff00057202 */ /* 0x000fe20000000f00 */
[----:B------:R-:W-:Y:S01]  /*4d20*/  IMAD.U32 R15, RZ, RZ, UR13 ;  /* 0x0000000dff0f7e24 */ /* 0x000fe2000f8e00ff */
[----:B------:R-:W-:Y:S01]  /*4d30*/  MOV R2, RZ ;  /* 0x000000ff00027202 */ /* 0x000fe20000000f00 */
[----:B------:R-:W-:Y:S01]  /*4d40*/  IMAD.MOV.U32 R6, RZ, RZ, 0x1 ;  /* 0x00000001ff067424 */ /* 0x000fe200078e00ff */
[----:B------:R-:W-:Y:S01]  /*4d50*/  MOV R12, UR8 ;  /* 0x00000008000c7c02 */ /* 0x000fe20008000f00 */
[----:B------:R-:W-:Y:S01]  /*4d60*/  IMAD.MOV.U32 R0, RZ, RZ, RZ ;  /* 0x000000ffff007224 */ /* 0x000fe200078e00ff */
[----:B------:R-:W-:Y:S01]  /*4d70*/  UIADD3 UR64, UPT, UPT, UR24, 0xa0, URZ ;  /* 0x000000a018407890 */ /* 0x000fe2000fffe0ff */
[----:B------:R-:W-:Y:S01]  /*4d80*/  IMAD.MOV.U32 R3, RZ, RZ, 0x1 ;  /* 0x00000001ff037424 */ /* 0x000fe200078e00ff */
[----:B------:R-:W-:Y:S01]  /*4d90*/  UIADD3 UR62, UPT, UPT, UR24, 0xc0, URZ ;  /* 0x000000c0183e7890 */ /* 0x000fe2000fffe0ff */
[----:B------:R-:W-:Y:S01]  /*4da0*/  IMAD.U32 R13, RZ, RZ, UR9 ;  /* 0x00000009ff0d7e24 */ /* 0x000fe2000f8e00ff */
[----:B------:R-:W-:-:S02]  /*4db0*/  UIADD3 UR60, UPT, UPT, UR24, 0xe0, URZ ;  /* 0x000000e0183c7890 */ /* 0x000fc4000fffe0ff */
[----:B------:R-:W-:Y:S02]  /*4dc0*/  UIADD3 UR58, UPT, UPT, UR22, 0x300, URZ ;  /* 0x00000300163a7890 */ /* 0x000fe4000fffe0ff */
[----:B------:R-:W-:Y:S02]  /*4dd0*/  UIADD3 UR56, UPT, UPT, UR22, 0x380, URZ ;  /* 0x0000038016387890 */ /* 0x000fe4000fffe0ff */
[----:B------:R-:W-:Y:S02]  /*4de0*/  UIADD3 UR54, UPT, UPT, UR32, 0x2, URZ ;  /* 0x0000000220367890 */ /* 0x000fe4000fffe0ff */
[----:B------:R-:W-:Y:S02]  /*4df0*/  UIADD3 UR52, UPT, UPT, UR32, 0x4, URZ ;  /* 0x0000000420347890 */ /* 0x000fe4000fffe0ff */
[----:B------:R-:W-:Y:S02]  /*4e00*/  UIADD3 UR50, UPT, UPT, UR32, 0x6, URZ ;  /* 0x0000000620327890 */ /* 0x000fe4000fffe0ff */
[----:B------:R-:W-:-:S02]  /*4e10*/  UIADD3 UR48, UPT, UPT, UR32, 0x400, URZ ;  /* 0x0000040020307890 */ /* 0x000fc4000fffe0ff */
[----:B------:R-:W-:Y:S02]  /*4e20*/  UIADD3 UR46, UPT, UPT, UR32, 0x402, URZ ;  /* 0x00000402202e7890 */ /* 0x000fe4000fffe0ff */
[----:B------:R-:W-:Y:S02]  /*4e30*/  UIADD3 UR44, UPT, UPT, UR32, 0x404, URZ ;  /* 0x00000404202c7890 */ /* 0x000fe4000fffe0ff */
[----:B------:R-:W-:Y:S01]  /*4e40*/  UIADD3 UR42, UPT, UPT, UR32, 0x406, URZ ;  /* 0x00000406202a7890 */ /* 0x000fe2000fffe0ff */
        /* <DEDUP_REMOVED lines=8> */
[----:B------:R-:W-:Y:S01]  /*4ed0*/  UMOV UR9, URZ ;  /* 0x000000ff00097c82 */ /* 0x000fe20008000000 */
        /* <DEDUP_REMOVED lines=12> */
.L_x_133:
[----:B------:R-:W-:Y:S04]  /*4fa0*/  BSSY.RECONVERGENT B0, `(.L_x_110) ;  /* 0x0000003000007945 */ /* 0x000fe80003800200 */
[----:B-1----:R-:W-:Y:S05]  /*4fb0*/  @!P3 BRA `(.L_x_111) ;  /* 0x000000000004b947 */ /* 0x002fea0003800000 */
[----:B------:R-:W-:Y:S05]  /*4fc0*/  BPT.TRAP 0x1 ;  /* 0x000000040000795c */ /* 0x000fea0000300000 */
.L_x_111:
[----:B------:R-:W-:Y:S05]  /*4fd0*/  BSYNC.RECONVERGENT B0 ;  /* 0x0000000000007941 */ /* 0x000fea0003800200 */
.L_x_110:
[----:B------:R-:W-:Y:S01]  /*4fe0*/  ULEA UR6, UR8, UR16, 0x3 ;  /* 0x0000001008067291 */ /* 0x000fe2000f8e18ff */
[----:B------:R-:W-:Y:S02]  /*4ff0*/  SHF.L.U32 R9, R2, 0x1f, RZ ;  /* 0x0000001f02097819 */ /* 0x000fe400000006ff */
[----:B------:R-:W-:Y:S06]  /*5000*/  ISETP.NE.AND P1, PT, R90, 0x2, PT ;  /* 0x000000025a00780c */ /* 0x000fec0003f25270 */
[----:B------:R-:W1:Y:S02]  /*5010*/  SYNCS.PHASECHK.TRANS64.TRYWAIT P0, [UR6+0x1f800], R9 ;  /* 0x01f80009ff0075a7 */ /* 0x000e640008001106 */
[----:B-1----:R-:W-:Y:S05]  /*5020*/  @!P0 BRA `(.L_x_112) ;  /* 0x000000c000cc8947 */ /* 0x002fea0003800000 */
.L_x_268:
[----:B------:R-:W-:Y:S05]  /*5030*/  @!P1 BRA `(.L_x_113) ;  /* 0x0000000000049947 */ /* 0x000fea0003800000 */
[----:B------:R-:W-:Y:S05]  /*5040*/  BPT.TRAP 0x1 ;  /* 0x000000040000795c */ /* 0x000fea0000300000 */
.L_x_113:
[----:B-1----:R-:W-:Y:S01]  /*5050*/  SHF.L.U32 R9, R5, 0x1f, RZ ;  /* 0x0000001f05097819 */ /* 0x002fe200000006ff */
[----:B------:R-:W-:Y:S03]  /*5060*/  HFMA2 R11, -RZ, RZ, 0, 1.33514404296875e-05 ;  /* 0x000000e0ff0b7431 */ /* 0x000fe600000001ff */
[----:B------:R-:W1:Y:S02]  /*5070*/  SYNCS.PHASECHK.TRANS64.TRYWAIT P0, [UR16+0x1f858], R9 ;  /* 0x01f85809ff0075a7 */ /* 0x000e640008001110 */
[----:B-1----:R-:W-:Y:S05]  /*5080*/  @!P0 BRA `(.L_x_114) ;  /* 0x000000c000cc8947 */ /* 0x002fea0003800000 */
.L_x_270:
[----:B------:R-:W-:Y:S01]  /*5090*/  UIMAD UR6, UR8, 0x300, UR4 ;  /* 0x00000300080678a4 */ /* 0x000fe2000f8e0204 */
[----:B-1----:R-:W-:Y:S01]  /*50a0*/  IMAD.MOV.U32 R9, RZ, RZ, 0xe0 ;  /* 0x000000e0ff097424 */ /* 0x002fe200078e00ff */
[----:B------:R-:W-:Y:S01]  /*50b0*/  R2UR UR17, R11 ;  /* 0x000000000b1172ca */ /* 0x000fe200000e0000 */
[----:B------:R-:W-:Y:S01]  /*50c0*/  UMOV UR26, 0x0 ;  /* 0x00000000001a7882 */ /* 0x000fe20000000000 */
[----:B------:R-:W-:Y:S02]  /*50d0*/  UIADD3 UR12, UPT, UPT, UR6, 0x100, URZ ;  /* 0x00000100060c7890 */ /* 0x000fe4000fffe0ff */
[----:B------:R-:W-:Y:S01]  /*50e0*/  UIADD3 UR10, UPT, UPT, UR6, 0x200, URZ ;  /* 0x00000200060a7890 */ /* 0x000fe2000fffe0ff */
[C---:B------:R-:W-:Y:S01]  /*50f0*/  R2UR UR21, R9.reuse ;  /* 0x00000000091572ca */ /* 0x040fe200000e0000 */
[----:B------:R-:W-:Y:S01]  /*5100*/  UMOV UR27, 0x8200490 ;  /* 0x08200490001b7882 */ /* 0x000fe20000000000 */
[----:B------:R-:W-:Y:S01]  /*5110*/  UMOV UR7, 0xc0004010 ;  /* 0xc000401000077882 */ /* 0x000fe20000000000 */
[----:B------:R-:W-:Y:S01]  /*5120*/  UMOV UR14, 0x0 ;  /* 0x00000000000e7882 */ /* 0x000fe20000000000 */
[----:B------:R-:W-:Y:S01]  /*5130*/  UMOV UR15, 0x8200490 ;  /* 0x08200490000f7882 */ /* 0x000fe20000000000 */
[----:B------:R-:W-:Y:S01]  /*5140*/  UMOV UR13, 0xc0004010 ;  /* 0xc0004010000d7882 */ /* 0x000fe20000000000 */
[----:B------:R-:W-:Y:S01]  /*5150*/  UMOV UR18, UR36 ;  /* 0x0000002400127c82 */ /* 0x000fe20008000000 */
[----:B------:R-:W-:Y:S01]  /*5160*/  UMOV UR19, 0xc0004010 ;  /* 0xc000401000137882 */ /* 0x000fe20000000000 */
[----:B------:R1:W-:Y:S01]  /*5170*/  UTCHMMA gdesc[UR40], gdesc[UR6], tmem[UR17], tmem[UR26], idesc[UR27], !UPT ;  /* 0x00ff1a06280075ea */ /* 0x0003e2000f800011 */
[----:B------:R-:W-:Y:S01]  /*5180*/  R2UR UR20, R9 ;  /* 0x00000000091472ca */ /* 0x000fe200000e0000 */
[----:B------:R-:W-:Y:S03]  /*5190*/  UMOV UR11, 0xc0004010 ;  /* 0xc0004010000b7882 */ /* 0x000fe60000000000 */
[----:B------:R2:W-:Y:S01]  /*51a0*/  UTCHMMA gdesc[UR18], gdesc[UR12], tmem[UR21], tmem[UR14], idesc[UR15], UPT ;  /* 0x00ff0e0c120075ea */ /* 0x0005e2000b800015 */
[----:B-1----:R-:W-:Y:S01]  /*51b0*/  UIADD3 UR26, UPT, UPT, UR8, 0x1, URZ ;  /* 0x00000001081a7890 */ /* 0x002fe2000fffe0ff */
[----:B------:R-:W-:Y:S01]  /*51c0*/  UMOV UR6, 0x0 ;  /* 0x0000000000067882 */ /* 0x000fe20000000000 */
[----:B------:R-:W-:Y:S01]  /*51d0*/  UMOV UR7, 0x8200490 ;  /* 0x0820049000077882 */ /* 0x000fe20000000000 */
[----:B--2---:R-:W-:Y:S01]  /*51e0*/  UMOV UR14, UR34 ;  /* 0x00000022000e7c82 */ /* 0x004fe20008000000 */
[----:B------:R-:W-:Y:S04]  /*51f0*/  UMOV UR15, 0xc0004010 ;  /* 0xc0004010000f7882 */ /* 0x000fe80000000000 */
[----:B------:R1:W-:Y:S01]  /*5200*/  UTCHMMA gdesc[UR14], gdesc[UR10], tmem[UR20], tmem[UR6], idesc[UR7], UPT ;  /* 0x00ff060a0e0075ea */ /* 0x0003e2000b800014 */
[----:B------:R-:W-:Y:S05]  /*5210*/  @!P1 BRA `(.L_x_115) ;  /* 0x0000000000049947 */ /* 0x000fea0003800000 */
[----:B-1----:R-:W-:Y:S05]  /*5220*/  BPT.TRAP 0x1 ;  /* 0x000000040000795c */ /* 0x002fea0000300000 */
.L_x_115:
[----:B-1----:R-:W-:Y:S09]  /*5230*/  UIADD3 UR6, UPT, UPT, UR16, 0x1f850, URZ ;  /* 0x0001f85010067890 */ /* 0x002ff2000fffe0ff */
[----:B------:R1:W-:Y:S01]  /*5240*/  UTCBAR [UR6], URZ ;  /* 0x000000ff060073e9 */ /* 0x0003e200080000ff */
[----:B------:R-:W-:Y:S05]  /*5250*/  @!P1 BRA `(.L_x_116) ;  /* 0x0000000000049947 */ /* 0x000fea0003800000 */
[----:B-1----:R-:W-:Y:S05]  /*5260*/  BPT.TRAP 0x1 ;  /* 0x000000040000795c */ /* 0x002fea0000300000 */
.L_x_116:
[----:B------:R-:W-:Y:S04]  /*5270*/  SHF.L.U32 R9, R0, 0x1f, RZ ;  /* 0x0000001f00097819 */ /* 0x000fe800000006ff */
[----:B------:R-:W2:Y:S02]  /*5280*/  SYNCS.PHASECHK.TRANS64.TRYWAIT P0, [UR16+0x1f890], R9 ;  /* 0x01f89009ff0075a7 */ /* 0x000ea40008001110 */
[----:B--2---:R-:W-:Y:S05]  /*5290*/  @!P0 BRA `(.L_x_117) ;  /* 0x000000c000608947 */ /* 0x004fea0003800000 */
.L_x_272:
[----:B------:R-:W-:Y:S05]  /*52a0*/  @!P1 BRA `(.L_x_118) ;  /* 0x0000000000049947 */ /* 0x000fea0003800000 */
[----:B-1----:R-:W-:Y:S05]  /*52b0*/  BPT.TRAP 0x1 ;  /* 0x000000040000795c */ /* 0x002fea0000300000 */
.L_x_118:
[----:B--2---:R-:W-:Y:S01]  /*52c0*/  SHF.L.U32 R9, R7, 0x1f, RZ ;  /* 0x0000001f07097819 */ /* 0x004fe200000006ff */
[----:B------:R-:W-:Y:S01]  /*52d0*/  IMAD.MOV.U32 R18, RZ, RZ, 0x60 ;  /* 0x00000060ff127424 */ /* 0x000fe200078e00ff */
[----:B------:R-:W-:Y:S02]  /*52e0*/  MOV R11, 0x60 ;  /* 0x00000060000b7802 */ /* 0x000fe40000000f00 */
[----:B------:R-:W2:Y:S02]  /*52f0*/  SYNCS.PHASECHK.TRANS64.TRYWAIT P0, [UR16+0x1f868], R9 ;  /* 0x01f86809ff0075a7 */ /* 0x000ea40008001110 */
[----:B--2---:R-:W-:Y:S05]  /*5300*/  @!P0 BRA `(.L_x_119) ;  /* 0x000000c0005c8947 */ /* 0x004fea0003800000 */
.L_x_274:
[----:B------:R-:W-:Y:S01]  /*5310*/  UIADD3 UR14, UPT, UPT, UR22, 0x80, URZ ;  /* 0x00000080160e7890 */ /* 0x000fe2000fffe0ff */
[----:B------:R-:W-:Y:S01]  /*5320*/  R2UR UR8, R18 ;  /* 0x00000000120872ca */ /* 0x000fe200000e0000 */
[----:B-1----:R-:W-:Y:S01]  /*5330*/  UIADD3 UR6, UPT, UPT, UR24, 0x20, URZ ;  /* 0x0000002018067890 */ /* 0x002fe2000fffe0ff */
[----:B------:R-:W-:Y:S01]  /*5340*/  R2UR UR18, R11 ;  /* 0x000000000b1272ca */ /* 0x000fe200000e0000 */
[----:B------:R-:W-:Y:S01]  /*5350*/  UIADD3 UR12, UPT, UPT, UR22, 0x100, URZ ;  /* 0x00000100160c7890 */ /* 0x000fe2000fffe0ff */
[----:B--2---:R-:W-:Y:S01]  /*5360*/  IMAD.MOV.U32 R9, RZ, RZ, 0x60 ;  /* 0x00000060ff097424 */ /* 0x004fe200078e00ff */
[----:B------:R-:W-:Y:S01]  /*5370*/  UMOV UR10, 0x0 ;  /* 0x00000000000a7882 */ /* 0x000fe20000000000 */
[----:B------:R-:W-:Y:S01]  /*5380*/  UMOV UR11, 0x80d8490 ;  /* 0x080d8490000b7882 */ /* 0x000fe20000000000 */
[----:B------:R-:W-:Y:S01]  /*5390*/  UMOV UR20, 0x0 ;  /* 0x0000000000147882 */ /* 0x000fe20000000000 */
[----:B------:R-:W-:Y:S01]  /*53a0*/  UMOV UR21, 0x80d8490 ;  /* 0x080d849000157882 */ /* 0x000fe20000000000 */
[----:B------:R-:W-:Y:S01]  /*53b0*/  UMOV UR15, 0x40004040 ;  /* 0x40004040000f7882 */ /* 0x000fe20000000000 */
[----:B------:R-:W-:Y:S01]  /*53c0*/  UMOV UR7, 0xc0004010 ;  /* 0xc000401000077882 */ /* 0x000fe20000000000 */
[C---:B------:R-:W-:Y:S01]  /*53d0*/  R2UR UR17, R9.reuse ;  /* 0x00000000091172ca */ /* 0x040fe200000e0000 */
[----:B------:R-:W-:Y:S01]  /*53e0*/  UMOV UR13, 0x40004040 ;  /* 0x40004040000d7882 */ /* 0x000fe20000000000 */
[----:B------:R1:W-:Y:S01]  /*53f0*/  UTCHMMA gdesc[UR22], gdesc[UR24], tmem[UR8], tmem[UR10], idesc[UR11], !UPT ;  /* 0x00ff0a18160075ea */ /* 0x0003e2000f800008 */
[----:B------:R-:W-:Y:S01]  /*5400*/  UMOV UR19, 0x80d8490 ;  /* 0x080d849000137882 */ /* 0x000fe20000000000 */
[----:B------:R2:W-:Y:S01]  /*5410*/  UTCHMMA gdesc[UR14], gdesc[UR6], tmem[UR18], tmem[UR20], idesc[UR21], UPT ;  /* 0x00ff14060e0075ea */ /* 0x0005e2000b800012 */
[----:B-1----:R-:W-:Y:S01]  /*5420*/  UIADD3 UR10, UPT, UPT, UR24, 0x40, URZ ;  /* 0x00000040180a7890 */ /* 0x002fe2000fffe0ff */
[C---:B------:R-:W-:Y:S01]  /*5430*/  R2UR UR8, R9.reuse ;  /* 0x00000000090872ca */ /* 0x040fe200000e0000 */
[----:B--2---:R-:W-:Y:S02]  /*5440*/  UIADD3 UR14, UPT, UPT, UR22, 0x180, URZ ;  /* 0x00000180160e7890 */ /* 0x004fe4000fffe0ff */
[----:B------:R-:W-:Y:S01]  /*5450*/  UIADD3 UR6, UPT, UPT, UR24, 0x60, URZ ;  /* 0x0000006018067890 */ /* 0x000fe2000fffe0ff */
[----:B------:R-:W-:Y:S01]  /*5460*/  UMOV UR11, 0xc0004010 ;  /* 0xc0004010000b7882 */ /* 0x000fe20000000000 */
[----:B------:R-:W-:Y:S03]  /*5470*/  UMOV UR18, 0x0 ;  /* 0x0000000000127882 */ /* 0x000fe60000000000 */
[----:B------:R1:W-:Y:S05]  /*5480*/  UTCHMMA gdesc[UR12], gdesc[UR10], tmem[UR17], tmem[UR20], idesc[UR21], UPT ;  /* 0x00ff140a0c0075ea */ /* 0x0003ea000b800011 */
[----:B------:R2:W-:Y:S01]  /*5490*/  UTCHMMA gdesc[UR14], gdesc[UR6], tmem[UR8], tmem[UR18], idesc[UR19], UPT ;  /* 0x00ff12060e0075ea */ /* 0x0005e2000b800008 */
[----:B-1----:R-:W-:Y:S02]  /*54a0*/  UIADD3 UR12, UPT, UPT, UR22, 0x200, URZ ;  /* 0x00000200160c7890 */ /* 0x002fe4000fffe0ff */
[----:B------:R-:W-:Y:S02]  /*54b0*/  UIADD3 UR10, UPT, UPT, UR24, 0x80, URZ ;  /* 0x00000080180a7890 */ /* 0x000fe4000fffe0ff */
[----:B--2---:R-:W-:Y:S01]  /*54c0*/  UIADD3 UR6, UPT, UPT, UR22, 0x280, URZ ;  /* 0x0000028016067890 */ /* 0x004fe2000fffe0ff */
[C---:B------:R-:W-:Y:S01]  /*54d0*/  R2UR UR18, R9.reuse ;  /* 0x00000000091272ca */ /* 0x040fe200000e0000 */
[----:B------:R-:W-:Y:S01]  /*54e0*/  UMOV UR7, 0x40004040 ;  /* 0x4000404000077882 */ /* 0x000fe20000000000 */
[----:B------:R-:W-:Y:S11]  /*54f0*/  R2UR UR14, R9 ;  /* 0x00000000090e72ca */ /* 0x000ff600000e0000 */
[----:B------:R1:W-:Y:S01]  /*5500*/  UTCHMMA gdesc[UR12], gdesc[UR10], tmem[UR18], tmem[UR20], idesc[UR21], UPT ;  /* 0x00ff140a0c0075ea */ /* 0x0003e2000b800012 */
[----:B------:R2:W-:Y:S01]  /*5510*/  UTCHMMA gdesc[UR6], gdesc[UR64], tmem[UR17], tmem[UR20], idesc[UR21], UPT ;  /* 0x00ff1440060075ea */ /* 0x0005e2000b800011 */
[----:B-1----:R-:W-:Y:S01]  /*5520*/  UMOV UR12, 0x0 ;  /* 0x00000000000c7882 */ /* 0x002fe20000000000 */
[----:B------:R-:W-:Y:S01]  /*5530*/  UMOV UR13, 0x80d8490 ;  /* 0x080d8490000d7882 */ /* 0x000fe20000000000 */
[----:B------:R-:W-:Y:S01]  /*5540*/  UMOV UR10, 0x0 ;  /* 0x00000000000a7882 */ /* 0x000fe20000000000 */
[----:B------:R-:W-:Y:S01]  /*5550*/  UMOV UR11, 0x80d8490 ;  /* 0x080d8490000b7882 */ /* 0x000fe20000000000 */
[----:B------:R2:W-:Y:S01]  /*5560*/  UTCHMMA gdesc[UR58], gdesc[UR62], tmem[UR14], tmem[UR12], idesc[UR13], UPT ;  /* 0x00ff0c3e3a0075ea */ /* 0x0005e2000b80000e */
[----:B------:R2:W-:Y:S01]  /*5570*/  UTCHMMA gdesc[UR56], gdesc[UR60], tmem[UR8], tmem[UR10], idesc[UR11], UPT ;  /* 0x00ff0a3c380075ea */ /* 0x0005e2000b800008 */
[----:B------:R-:W-:Y:S05]  /*5580*/  @!P1 BRA `(.L_x_120) ;  /* 0x0000000000049947 */ /* 0x000fea0003800000 */
[----:B--2---:R-:W-:Y:S05]  /*5590*/  BPT.TRAP 0x1 ;  /* 0x000000040000795c */ /* 0x004fea0000300000 */
.L_x_120:
[----:B------:R-:W-:Y:S01]  /*55a0*/  ELECT P2, URZ, PT ;  /* 0x0000000000ff782f */ /* 0x000fe20003840000 */
[----:B------:R-:W-:Y:S01]  /*55b0*/  BSSY.RECONVERGENT B0, `(.L_x_121) ;  /* 0x000002c000007945 */ /* 0x000fe20003800200 */
[----:B--2---:R-:W-:Y:S01]  /*55c0*/  UIADD3 UR8, UPT, UPT, UR16, 0x1f870, URZ ;  /* 0x0001f87010087890 */ /* 0x004fe2000fffe0ff */
[----:B------:R-:W-:Y:S01]  /*55d0*/  LOP3.LUT R6, R6, 0x1, RZ, 0x3c, !PT ;  /* 0x0000000106067812 */ /* 0x000fe200078e3cff */
[----:B------:R-:W-:Y:S01]  /*55e0*/  UIMAD UR6, UR9, 0x300, UR5 ;  /* 0x00000300090678a4 */ /* 0x000fe2000f8e0205 */
[----:B------:R-:W-:Y:S01]  /*55f0*/  UMOV UR12, 0x0 ;  /* 0x00000000000c7882 */ /* 0x000fe20000000000 */
[----:B------:R-:W-:Y:S02]  /*5600*/  UMOV UR13, 0x80d0490 ;  /* 0x080d0490000d7882 */ /* 0x000fe40000000000 */
[----:B------:R-:W-:Y:S01]  /*5610*/  UIADD3 UR14, UPT, UPT, UR6, 0x20, URZ ;  /* 0x00000020060e7890 */ /* 0x000fe2000fffe0ff */
[----:B------:R-:W-:Y:S02]  /*5620*/  UMOV UR7, 0xc0004010 ;  /* 0xc000401000077882 */ /* 0x000fe40000000000 */
[----:B------:R1:W-:Y:S01]  /*5630*/  UTCBAR [UR8], URZ ;  /* 0x000000ff080073e9 */ /* 0x0003e200080000ff */
[----:B------:R-:W-:Y:S01]  /*5640*/  UMOV UR20, 0x0 ;  /* 0x0000000000147882 */ /* 0x000fe20000000000 */
[----:B------:R-:W-:Y:S01]  /*5650*/  @P2 ISETP.NE.U32.AND P0, PT, R8, RZ, PT ;  /* 0x000000ff0800220c */ /* 0x000fe20003f05070 */
[----:B------:R-:W-:Y:S01]  /*5660*/  IMAD.MOV.U32 R8, RZ, RZ, RZ ;  /* 0x000000ffff087224 */ /* 0x000fe200078e00ff */
[----:B------:R-:W-:Y:S01]  /*5670*/  UMOV UR21, 0x80d0490 ;  /* 0x080d049000157882 */ /* 0x000fe20000000000 */
[----:B------:R-:W-:Y:S01]  /*5680*/  UMOV UR15, 0xc0004010 ;  /* 0xc0004010000f7882 */ /* 0x000fe20000000000 */
[----:B------:R-:W-:Y:S01]  /*5690*/  UMOV UR19, 0x80d0490 ;  /* 0x080d049000137882 */ /* 0x000fe20000000000 */
[----:B------:R-:W-:Y:S01]  /*56a0*/  UMOV UR11, 0xc0004010 ;  /* 0xc0004010000b7882 */ /* 0x000fe20000000000 */
[C---:B------:R-:W-:Y:S02]  /*56b0*/  R2UR UR10, R8.reuse ;  /* 0x00000000080a72ca */ /* 0x040fe400000e0000 */
[C---:B------:R-:W-:Y:S02]  /*56c0*/  R2UR UR18, R8.reuse ;  /* 0x00000000081272ca */ /* 0x040fe400000e0000 */
[C---:B------:R-:W-:Y:S03]  /*56d0*/  R2UR UR17, R8.reuse ;  /* 0x00000000081172ca */ /* 0x040fe600000e0000 */
[----:B------:R-:W-:Y:S06]  /*56e0*/  @P2 VOTEU.ANY UP1, P0 ;  /* 0x0000000000ff2886 */ /* 0x000fec0000020100 */
[----:B------:R2:W-:Y:S02]  /*56f0*/  UTCHMMA gdesc[UR32], gdesc[UR6], tmem[UR10], tmem[UR12], idesc[UR13], UP1 ;  /* 0x00ff0c06200075ea */ /* 0x0005e4000880000a */
[----:B------:R3:W-:Y:S01]  /*5700*/  UTCHMMA gdesc[UR54], gdesc[UR14], tmem[UR18], tmem[UR20], idesc[UR21], UPT ;  /* 0x00ff140e360075ea */ /* 0x0007e2000b800012 */
[C---:B-1----:R-:W-:Y:S01]  /*5710*/  R2UR UR8, R8.reuse ;  /* 0x00000000080872ca */ /* 0x042fe200000e0000 */
[----:B--2---:R-:W-:Y:S01]  /*5720*/  UIADD3 UR12, UPT, UPT, UR6, 0x40, URZ ;  /* 0x00000040060c7890 */ /* 0x004fe2000fffe0ff */
[C---:B------:R-:W-:Y:S01]  /*5730*/  R2UR UR7, R8.reuse ;  /* 0x00000000080772ca */ /* 0x040fe200000e0000 */
[----:B------:R-:W-:Y:S02]  /*5740*/  UIADD3 UR10, UPT, UPT, UR6, 0x60, URZ ;  /* 0x00000060060a7890 */ /* 0x000fe4000fffe0ff */
[----:B---3--:R-:W-:Y:S01]  /*5750*/  UIADD3 UR14, UPT, UPT, UR6, 0x80, URZ ;  /* 0x00000080060e7890 */ /* 0x008fe2000fffe0ff */
[----:B------:R-:W-:Y:S01]  /*5760*/  UMOV UR18, 0x0 ;  /* 0x0000000000127882 */ /* 0x000fe20000000000 */
[----:B------:R-:W-:Y:S03]  /*5770*/  UMOV UR13, 0xc0004010 ;  /* 0xc0004010000d7882 */ /* 0x000fe60000000000 */
[----:B------:R1:W-:Y:S03]  /*5780*/  UTCHMMA gdesc[UR52], gdesc[UR12], tmem[UR17], tmem[UR18], idesc[UR19], UPT ;  /* 0x00ff120c340075ea */ /* 0x0003e6000b800011 */
[----:B------:R2:W-:Y:S02]  /*5790*/  UTCHMMA gdesc[UR50], gdesc[UR10], tmem[UR8], tmem[UR20], idesc[UR21], UPT ;  /* 0x00ff140a320075ea */ /* 0x0005e4000b800008 */
[----:B------:R3:W-:Y:S01]  /*57a0*/  UTCHMMA gdesc[UR48], gdesc[UR14], tmem[UR7], tmem[UR18], idesc[UR19], UPT ;  /* 0x00ff120e300075ea */ /* 0x0007e2000b800007 */
[----:B-1----:R-:W-:Y:S02]  /*57b0*/  UIADD3 UR12, UPT, UPT, UR6, 0xa0, URZ ;  /* 0x000000a0060c7890 */ /* 0x002fe4000fffe0ff */
[----:B--2---:R-:W-:Y:S02]  /*57c0*/  UIADD3 UR10, UPT, UPT, UR6, 0xc0, URZ ;  /* 0x000000c0060a7890 */ /* 0x004fe4000fffe0ff */
[----:B------:R-:W-:Y:S01]  /*57d0*/  UIADD3 UR6, UPT, UPT, UR6, 0xe0, URZ ;  /* 0x000000e006067890 */ /* 0x000fe2000fffe0ff */
[----:B---3--:R-:W-:Y:S01]  /*57e0*/  R2UR UR18, R8 ;  /* 0x00000000081272ca */ /* 0x008fe200000e0000 */
[----:B------:R-:W-:Y:S01]  /*57f0*/  UMOV UR14, 0x0 ;  /* 0x00000000000e7882 */ /* 0x000fe20000000000 */
[----:B------:R-:W-:Y:S01]  /*5800*/  UMOV UR15, 0x80d0490 ;  /* 0x080d0490000f7882 */ /* 0x000fe20000000000 */
[----:B------:R-:W-:Y:S10]  /*5810*/  UMOV UR7, 0xc0004010 ;  /* 0xc000401000077882 */ /* 0x000ff40000000000 */
[----:B------:R1:W-:Y:S01]  /*5820*/  UTCHMMA gdesc[UR46], gdesc[UR12], tmem[UR18], tmem[UR20], idesc[UR21], UPT ;  /* 0x00ff140c2e0075ea */ /* 0x0003e2000b800012 */
[----:B------:R1:W-:Y:S01]  /*5830*/  UTCHMMA gdesc[UR44], gdesc[UR10], tmem[UR17], tmem[UR20], idesc[UR21], UPT ;  /* 0x00ff140a2c0075ea */ /* 0x0003e2000b800011 */
[----:B------:R1:W-:Y:S01]  /*5840*/  UTCHMMA gdesc[UR42], gdesc[UR6], tmem[UR8], tmem[UR14], idesc[UR15], UPT ;  /* 0x00ff0e062a0075ea */ /* 0x0003e2000b800008 */
[----:B------:R-:W-:Y:S05]  /*5850*/  @!P3 BRA `(.L_x_122) ;  /* 0x000000000004b947 */ /* 0x000fea0003800000 */
[----:B-1----:R-:W-:Y:S05]  /*5860*/  BPT.TRAP 0x1 ;  /* 0x000000040000795c */ /* 0x002fea0000300000 */
.L_x_122:
[----:B-1----:R-:W-:Y:S05]  /*5870*/  BSYNC.RECONVERGENT B0 ;  /* 0x0000000000007941 */ /* 0x002fea0003800200 */
.L_x_121:
[----:B------:R-:W-:Y:S02]  /*5880*/  ULEA UR7, UR9, UR16, 0x3 ;  /* 0x0000001009077291 */ /* 0x000fe4000f8e18ff */
[----:B------:R-:W-:Y:S02]  /*5890*/  UIADD3 UR9, UPT, UPT, UR9, 0x1, URZ ;  /* 0x0000000109097890 */ /* 0x000fe4000fffe0ff */
[----:B------:R-:W-:Y:S02]  /*58a0*/  UIADD3 UR6, UPT, UPT, UR7, 0x1f810, URZ ;  /* 0x0001f81007067890 */ /* 0x000fe4000fffe0ff */
[----:B------:R-:W-:Y:S04]  /*58b0*/  UISETP.NE.AND UP1, UPT, UR9, 0x2, UPT ;  /* 0x000000020900788c */ /* 0x000fe8000bf25270 */
[----:B------:R-:W-:Y:S03]  /*58c0*/  USEL UR9, UR9, URZ, UP1 ;  /* 0x000000ff09097287 */ /* 0x000fe60008800000 */
[----:B------:R1:W-:Y:S01]  /*58d0*/  UTCBAR [UR6], URZ ;  /* 0x000000ff060073e9 */ /* 0x0003e200080000ff */
[----:B------:R-:W-:Y:S08]  /*58e0*/  @!P1 BRA `(.L_x_123) ;  /* 0x0000000000049947 */ /* 0x000ff00003800000 */
[----:B-1----:R-:W-:Y:S05]  /*58f0*/  BPT.TRAP 0x1 ;  /* 0x000000040000795c */ /* 0x002fea0000300000 */
.L_x_123:
[----:B------:R-:W-:Y:S01]  /*5900*/  LOP3.LUT R0, R0, 0x1, RZ, 0x3c, !PT ;  /* 0x0000000100007812 */ /* 0x000fe200078e3cff */
[----:B-1----:R-:W-:Y:S09]  /*5910*/  UIADD3 UR6, UPT, UPT, UR16, 0x1f898, URZ ;  /* 0x0001f89810067890 */ /* 0x002ff2000fffe0ff */
[----:B------:R1:W-:Y:S01]  /*5920*/  UTCBAR [UR6], URZ ;  /* 0x000000ff060073e9 */ /* 0x0003e200080000ff */
[----:B------:R-:W-:Y:S05]  /*5930*/  @!P1 BRA `(.L_x_124) ;  /* 0x0000000000049947 */ /* 0x000fea0003800000 */
[----:B-1----:R-:W-:Y:S05]  /*5940*/  BPT.TRAP 0x1 ;  /* 0x000000040000795c */ /* 0x002fea0000300000 */
.L_x_124:
[----:B------:R-:W-:Y:S04]  /*5950*/  SHF.L.U32 R8, R6, 0x1f, RZ ;  /* 0x0000001f06087819 */ /* 0x000fe800000006ff */
[----:B------:R-:W2:Y:S02]  /*5960*/  SYNCS.PHASECHK.TRANS64.TRYWAIT P0, [UR16+0x1f878], R8 ;  /* 0x01f87808ff0075a7 */ /* 0x000ea40008001110 */
[----:B--2---:R-:W-:Y:S05]  /*5970*/  @!P0 BRA `(.L_x_125) ;  /* 0x000000b800d88947 */ /* 0x004fea0003800000 */
.L_x_276:
[----:B------:R-:W-:Y:S05]  /*5980*/  BRA.U !UP0, `(.L_x_126) ;  /* 0x0000000108047547 */ /* 0x000fea000b800000 */
[----:B-1----:R-:W-:Y:S05]  /*5990*/  BPT.TRAP 0x1 ;  /* 0x000000040000795c */ /* 0x002fea0000300000 */
.L_x_126:
[----:B--2---:R-:W-:Y:S01]  /*59a0*/  SHF.L.U32 R8, R3, 0x1f, RZ ;  /* 0x0000001f03087819 */ /* 0x004fe200000006ff */
[----:B------:R-:W-:Y:S02]  /*59b0*/  HFMA2 R11, -RZ, RZ, 0, 5.7220458984375e-06 ;  /* 0x00000060ff0b7431 */ /* 0x000fe400000001ff */
[----:B------:R-:W-:Y:S01]  /*59c0*/  IMAD.MOV.U32 R10, RZ, RZ, 0x60 ;  /* 0x00000060ff0a7424 */ /* 0x000fe200078e00ff */
[----:B------:R-:W2:Y:S02]  /*59d0*/  SYNCS.PHASECHK.TRANS64.TRYWAIT P0, [UR16+0x1f820], R8 ;  /* 0x01f82008ff0075a7 */ /* 0x000ea40008001110 */
[----:B--2---:R-:W-:Y:S05]  /*59e0*/  @!P0 BRA `(.L_x_127) ;  /* 0x000000b800d48947 */ /* 0x004fea0003800000 */
.L_x_278:
[----:B------:R-:W-:Y:S01]  /*59f0*/  R2UR UR11, R10 ;  /* 0x000000000a0b72ca */ /* 0x000fe200000e0000 */
[----:B------:R-:W-:Y:S01]  /*5a00*/  UMOV UR18, 0x0 ;  /* 0x0000000000127882 */ /* 0x000fe20000000000 */
[----:B------:R-:W-:Y:S01]  /*5a10*/  R2UR UR12, R14 ;  /* 0x000000000e0c72ca */ /* 0x000fe200000e0000 */
[----:B------:R-:W-:Y:S01]  /*5a20*/  UMOV UR19, 0x8200490 ;  /* 0x0820049000137882 */ /* 0x000fe20000000000 */
[----:B------:R-:W-:Y:S01]  /*5a30*/  R2UR UR13, R15 ;  /* 0x000000000f0d72ca */ /* 0x000fe200000e0000 */
[----:B------:R-:W-:Y:S01]  /*5a40*/  UMOV UR14, 0x0 ;  /* 0x00000000000e7882 */ /* 0x000fe20000000000 */
[----:B------:R-:W-:Y:S01]  /*5a50*/  R2UR UR10, R11 ;  /* 0x000000000b0a72ca */ /* 0x000fe200000e0000 */
[----:B------:R-:W-:Y:S01]  /*5a60*/  UMOV UR15, 0x8200490 ;  /* 0x08200490000f7882 */ /* 0x000fe20000000000 */
[----:B------:R-:W-:Y:S01]  /*5a70*/  R2UR UR20, R12 ;  /* 0x000000000c1472ca */ /* 0x000fe200000e0000 */
[----:B--2---:R-:W-:Y:S01]  /*5a80*/  IMAD.MOV.U32 R8, RZ, RZ, 0x60 ;  /* 0x00000060ff087424 */ /* 0x004fe200078e00ff */
[----:B------:R-:W-:Y:S01]  /*5a90*/  R2UR UR21, R13 ;  /* 0x000000000d1572ca */ /* 0x000fe200000e0000 */
[----:B-1----:R-:W-:Y:S02]  /*5aa0*/  UIADD3 UR6, UPT, UPT, UR30, 0x200, URZ ;  /* 0x000002001e067890 */ /* 0x002fe4000fffe0ff */
[----:B------:R1:W-:Y:S01]  /*5ab0*/  UTCHMMA gdesc[UR38], gdesc[UR30], tmem[UR11], tmem[UR18], idesc[UR19], !UPT ;  /* 0x00ff121e260075ea */ /* 0x0003e2000f80000b */
[----:B------:R-:W-:Y:S01]  /*5ac0*/  R2UR UR8, R8 ;  /* 0x00000000080872ca */ /* 0x000fe200000e0000 */
[----:B------:R-:W-:Y:S01]  /*5ad0*/  UMOV UR7, 0xc0004010 ;  /* 0xc000401000077882 */ /* 0x000fe20000000000 */
[----:B-1----:R-:W-:Y:S02]  /*5ae0*/  R2UR UR18, R16 ;  /* 0x00000000101272ca */ /* 0x002fe400000e0000 */
[----:B------:R-:W-:Y:S11]  /*5af0*/  R2UR UR19, R17 ;  /* 0x00000000111372ca */ /* 0x000ff600000e0000 */
[----:B------:R-:W-:Y:S02]  /*5b00*/  @!UPT UIADD3 URZ, UPT, UPT, URZ, URZ, URZ ;  /* 0x000000fffffff290 */ /* 0x000fe4000fffe0ff */
[----:B------:R1:W-:Y:S02]  /*5b10*/  UTCHMMA gdesc[UR12], gdesc[UR18], tmem[UR10], tmem[UR14], idesc[UR15], UPT ;  /* 0x00ff0e120c0075ea */ /* 0x0003e4000b80000a */
[----:B-1----:R-:W-:Y:S01]  /*5b20*/  UMOV UR12, 0x0 ;  /* 0x00000000000c7882 */ /* 0x002fe20000000000 */
[----:B------:R-:W-:Y:S02]  /*5b30*/  UMOV UR13, 0x8200490 ;  /* 0x08200490000d7882 */ /* 0x000fe40000000000 */
[----:B------:R1:W-:Y:S01]  /*5b40*/  UTCHMMA gdesc[UR20], gdesc[UR6], tmem[UR8], tmem[UR12], idesc[UR13], UPT ;  /* 0x00ff0c06140075ea */ /* 0x0003e2000b800008 */
[----:B------:R-:W-:Y:S05]  /*5b50*/  @!P1 BRA `(.L_x_128) ;  /* 0x0000000000049947 */ /* 0x000fea0003800000 */
[----:B-1----:R-:W-:Y:S05]  /*5b60*/  BPT.TRAP 0x1 ;  /* 0x000000040000795c */ /* 0x002fea0000300000 */
.L_x_128:
[----:B-1----:R-:W-:Y:S09]  /*5b70*/  UIADD3 UR6, UPT, UPT, UR16, 0x1f860, URZ ;  /* 0x0001f86010067890 */ /* 0x002ff2000fffe0ff */
[----:B------:R1:W-:Y:S01]  /*5b80*/  UTCBAR [UR6], URZ ;  /* 0x000000ff060073e9 */ /* 0x0003e200080000ff */
[----:B------:R-:W-:Y:S05]  /*5b90*/  @!P1 BRA `(.L_x_129) ;  /* 0x0000000000049947 */ /* 0x000fea0003800000 */
[----:B-1----:R-:W-:Y:S05]  /*5ba0*/  BPT.TRAP 0x1 ;  /* 0x000000040000795c */ /* 0x002fea0000300000 */
.L_x_129:
[----:B------:R-:W-:Y:S01]  /*5bb0*/  SHF.L.U32 R8, R4, 0x1f, RZ ;  /* 0x0000001f04087819 */ /* 0x000fe200000006ff */
[----:B------:R-:W-:Y:S01]  /*5bc0*/  IMAD.MOV.U32 R11, RZ, RZ, 0xe0 ;  /* 0x000000e0ff0b7424 */ /* 0x000fe200078e00ff */
[----:B------:R-:W-:Y:S02]  /*5bd0*/  MOV R10, 0x30 ;  /* 0x00000030000a7802 */ /* 0x000fe40000000f00 */
[----:B------:R-:W2:Y:S02]  /*5be0*/  SYNCS.PHASECHK.TRANS64.TRYWAIT P0, [UR16+0x1f880], R8 ;  /* 0x01f88008ff0075a7 */ /* 0x000ea40008001110 */
[----:B--2---:R-:W-:Y:S05]  /*5bf0*/  @!P0 BRA `(.L_x_130) ;  /* 0x000000b800688947 */ /* 0x004fea0003800000 */
.L_x_280:
[----:B------:R-:W-:Y:S01]  /*5c00*/  R2UR UR10, R11 ;  /* 0x000000000b0a72ca */ /* 0x000fe200000e0000 */
[----:B------:R-:W-:Y:S01]  /*5c10*/  UMOV UR20, 0x0 ;  /* 0x0000000000147882 */ /* 0x000fe20000000000 */
[----:B------:R-:W-:Y:S01]  /*5c20*/  R2UR UR12, R10 ;  /* 0x000000000a0c72ca */ /* 0x000fe200000e0000 */
[----:B------:R-:W-:Y:S01]  /*5c30*/  UMOV UR21, 0x80d0490 ;  /* 0x080d049000157882 */ /* 0x000fe20000000000 */
[----:B--2---:R-:W-:Y:S01]  /*5c40*/  IMAD.MOV.U32 R9, RZ, RZ, 0xe8 ;  /* 0x000000e8ff097424 */ /* 0x004fe200078e00ff */
[----:B-1----:R-:W-:Y:S01]  /*5c50*/  UIADD3 UR6, UPT, UPT, UR28, 0x20, URZ ;  /* 0x000000201c067890 */ /* 0x002fe2000fffe0ff */
[----:B------:R-:W-:Y:S01]  /*5c60*/  IMAD.MOV.U32 R8, RZ, RZ, 0x30 ;  /* 0x00000030ff087424 */ /* 0x000fe200078e00ff */
[----:B------:R-:W-:Y:S01]  /*5c70*/  UMOV UR18, 0x0 ;  /* 0x0000000000127882 */ /* 0x000fe20000000000 */
[----:B------:R-:W-:Y:S01]  /*5c80*/  UMOV UR19, 0x80d0490 ;  /* 0x080d049000137882 */ /* 0x000fe20000000000 */
[----:B------:R-:W-:Y:S01]  /*5c90*/  R2UR UR13, R9 ;  /* 0x00000000090d72ca */ /* 0x000fe200000e0000 */
[----:B------:R-:W-:Y:S01]  /*5ca0*/  UMOV UR7, 0xc0004010 ;  /* 0xc000401000077882 */ /* 0x000fe20000000000 */
[C---:B------:R-:W-:Y:S01]  /*5cb0*/  R2UR UR14, R8.reuse ;  /* 0x00000000080e72ca */ /* 0x040fe200000e0000 */
[----:B------:R-:W-:Y:S01]  /*5cc0*/  IMAD.MOV.U32 R9, RZ, RZ, 0xf0 ;  /* 0x000000f0ff097424 */ /* 0x000fe200078e00ff */
[C---:B------:R-:W-:Y:S01]  /*5cd0*/  R2UR UR11, R8.reuse ;  /* 0x00000000080b72ca */ /* 0x040fe200000e0000 */
[----:B------:R-:W-:Y:S01]  /*5ce0*/  IMAD.MOV.U32 R10, RZ, RZ, 0x30 ;  /* 0x00000030ff0a7424 */ /* 0x000fe200078e00ff */
[C---:B------:R-:W-:Y:S01]  /*5cf0*/  R2UR UR15, R8.reuse ;  /* 0x00000000080f72ca */ /* 0x040fe200000e0000 */
[----:B------:R1:W-:Y:S01]  /*5d00*/  UTCHMMA tmem[UR10], gdesc[UR28], tmem[UR12], tmem[UR20], idesc[UR21], UPT ;  /* 0x00ff141c0a0079ea */ /* 0x0003e2000b80000c */
[----:B------:R-:W-:Y:S01]  /*5d10*/  R2UR UR8, R9 ;  /* 0x00000000090872ca */ /* 0x000fe200000e0000 */
[----:B------:R-:W-:Y:S06]  /*5d20*/  IMAD.MOV.U32 R9, RZ, RZ, 0xf8 ;  /* 0x000000f8ff097424 */ /* 0x000fec00078e00ff */
[----:B------:R2:W-:Y:S06]  /*5d30*/  UTCHMMA tmem[UR13], gdesc[UR6], tmem[UR14], tmem[UR18], idesc[UR19], UPT ;  /* 0x00ff12060d0079ea */ /* 0x0005ec000b80000e */
[----:B------:R3:W-:Y:S01]  /*5d40*/  UTCHMMA tmem[UR8], gdesc[UR76], tmem[UR11], tmem[UR20], idesc[UR21], UPT ;  /* 0x00ff144c080079ea */ /* 0x0007e2000b80000b */
[----:B-1----:R-:W-:Y:S01]  /*5d50*/  R2UR UR12, R9 ;  /* 0x00000000090c72ca */ /* 0x002fe200000e0000 */
[----:B------:R-:W-:Y:S01]  /*5d60*/  IMAD.MOV.U32 R9, RZ, RZ, 0x100 ;  /* 0x00000100ff097424 */ /* 0x000fe200078e00ff */
[----:B------:R-:W-:Y:S01]  /*5d70*/  R2UR UR10, R8 ;  /* 0x00000000080a72ca */ /* 0x000fe200000e0000 */
[----:B------:R-:W-:Y:S03]  /*5d80*/  IMAD.MOV.U32 R8, RZ, RZ, 0x110 ;  /* 0x00000110ff087424 */ /* 0x000fe600078e00ff */
[----:B--2---:R-:W-:Y:S01]  /*5d90*/  R2UR UR7, R9 ;  /* 0x00000000090772ca */ /* 0x004fe200000e0000 */
[----:B------:R-:W-:Y:S06]  /*5da0*/  IMAD.MOV.U32 R9, RZ, RZ, 0x108 ;  /* 0x00000108ff097424 */ /* 0x000fec00078e00ff */
[----:B------:R1:W-:Y:S01]  /*5db0*/  UTCHMMA tmem[UR12], gdesc[UR74], tmem[UR15], tmem[UR18], idesc[UR19], UPT ;  /* 0x00ff124a0c0079ea */ /* 0x0003e2000b80000f */
[----:B------:R-:W-:Y:S01]  /*5dc0*/  R2UR UR13, R9 ;  /* 0x00000000090d72ca */ /* 0x000fe200000e0000 */
[----:B------:R-:W-:Y:S01]  /*5dd0*/  IMAD.MOV.U32 R9, RZ, RZ, 0x118 ;  /* 0x00000118ff097424 */ /* 0x000fe200078e00ff */
[----:B---3--:R-:W-:Y:S01]  /*5de0*/  R2UR UR11, R8 ;  /* 0x00000000080b72ca */ /* 0x008fe200000e0000 */
[----:B------:R-:W-:Y:S03]  /*5df0*/  IMAD.MOV.U32 R8, RZ, RZ, 0x30 ;  /* 0x00000030ff087424 */ /* 0x000fe600078e00ff */
[----:B------:R-:W-:Y:S01]  /*5e00*/  R2UR UR6, R9 ;  /* 0x00000000090672ca */ /* 0x000fe200000e0000 */
[----:B------:R2:W-:Y:S01]  /*5e10*/  UTCHMMA tmem[UR7], gdesc[UR72], tmem[UR10], tmem[UR20], idesc[UR21], UPT ;  /* 0x00ff1448070079ea */ /* 0x0005e2000b80000a */
[----:B------:R-:W-:Y:S05]  /*5e20*/  R2UR UR8, R8 ;  /* 0x00000000080872ca */ /* 0x000fea00000e0000 */
[----:B------:R2:W-:Y:S01]  /*5e30*/  UTCHMMA tmem[UR13], gdesc[UR70], tmem[UR14], tmem[UR18], idesc[UR19], UPT ;  /* 0x00ff12460d0079ea */ /* 0x0005e2000b80000e */
[----:B-1----:R-:W-:Y:S11]  /*5e40*/  R2UR UR12, R10 ;  /* 0x000000000a0c72ca */ /* 0x002ff600000e0000 */
[----:B------:R-:W-:Y:S02]  /*5e50*/  @!UPT UIADD3 URZ, UPT, UPT, URZ, URZ, URZ ;  /* 0x000000fffffff290 */ /* 0x000fe4000fffe0ff */
[----:B------:R2:W-:Y:S01]  /*5e60*/  UTCHMMA tmem[UR11], gdesc[UR68], tmem[UR12], tmem[UR20], idesc[UR21], UPT ;  /* 0x00ff14440b0079ea */ /* 0x0005e2000b80000c */
[----:B------:R2:W-:Y:S01]  /*5e70*/  UTCHMMA tmem[UR6], gdesc[UR66], tmem[UR8], tmem[UR18], idesc[UR19], UPT ;  /* 0x00ff1242060079ea */ /* 0x0005e2000b800008 */
[----:B------:R-:W-:Y:S05]  /*5e80*/  @!P1 BRA `(.L_x_131) ;  /* 0x0000000000049947 */ /* 0x000fea0003800000 */
[----:B--2---:R-:W-:Y:S05]  /*5e90*/  BPT.TRAP 0x1 ;  /* 0x000000040000795c */ /* 0x004fea0000300000 */
.L_x_131:
[----:B--2---:R-:W-:Y:S09]  /*5ea0*/  UIADD3 UR6, UPT, UPT, UR16, 0x1f888, URZ ;  /* 0x0001f88810067890 */ /* 0x004ff2000fffe0ff */
[----:B------:R1:W-:Y:S01]  /*5eb0*/  UTCBAR [UR6], URZ ;  /* 0x000000ff060073e9 */ /* 0x0003e200080000ff */
[----:B------:R-:W-:Y:S05]  /*5ec0*/  BRA.U !UP0, `(.L_x_132) ;  /* 0x0000000108047547 */ /* 0x000fea000b800000 */
[----:B-1----:R-:W-:Y:S05]  /*5ed0*/  BPT.TRAP 0x1 ;  /* 0x000000040000795c */ /* 0x002fea0000300000 */
.L_x_132:
[----:B------:R-:W-:Y:S01]  /*5ee0*/  LOP3.LUT R3, R3, 0x1, RZ, 0x3c, !PT ;  /* 0x0000000103037812 */ /* 0x000fe200078e3cff */
[----:B------:R-:W2:Y:S01]  /*5ef0*/  LDL.LU R9, [R1] ;  /* 0x0000000001097983 */ /* 0x000ea20000300800 */
[----:B------:R-:W-:Y:S01]  /*5f00*/  LOP3.LUT R5, R5, 0x1, RZ, 0x3c, !PT ;  /* 0x0000000105057812 */ /* 0x000fe200078e3cff */
[----:B-1----:R-:W-:Y:S01]  /*5f10*/  UIADD3 UR6, UPT, UPT, UR16, 0x1f828, URZ ;  /* 0x0001f82810067890 */ /* 0x002fe2000fffe0ff */
[----:B------:R-:W-:Y:S01]  /*5f20*/  LOP3.LUT R7, R7, 0x1, RZ, 0x3c, !PT ;  /* 0x0000000107077812 */ /* 0x000fe200078e3cff */
[----:B------:R-:W-:Y:S01]  /*5f30*/  UISETP.NE.AND UP1, UPT, UR26, 0x2, UPT ;  /* 0x000000021a00788c */ /* 0x000fe2000bf25270 */
[----:B------:R-:W-:Y:S01]  /*5f40*/  LOP3.LUT R4, R4, 0x1, RZ, 0x3c, !PT ;  /* 0x0000000104047812 */ /* 0x000fe200078e3cff */
[----:B------:R-:W-:Y:S02]  /*5f50*/  IMAD.MOV.U32 R8, RZ, RZ, 0x1 ;  /* 0x00000001ff087424 */ /* 0x000fe400078e00ff */
[----:B------:R-:W-:Y:S02]  /*5f60*/  USEL UR7, URZ, 0x1, UP1 ;  /* 0x00000001ff077887 */ /* 0x000fe40008800000 */
[----:B------:R-:W-:Y:S01]  /*5f70*/  USEL UR8, UR26, URZ, UP1 ;  /* 0x000000ff1a087287 */ /* 0x000fe20008800000 */
[----:B------:R1:W-:Y:S03]  /*5f80*/  UTCBAR [UR6], URZ ;  /* 0x000000ff060073e9 */ /* 0x0003e600080000ff */
[----:B------:R-:W-:Y:S02]  /*5f90*/  LOP3.LUT R2, R2, UR7, RZ, 0x3c, !PT ;  /* 0x0000000702027c12 */ /* 0x000fe4000f8e3cff */
[C---:B--2---:R-:W-:Y:S01]  /*5fa0*/  ISETP.GT.U32.AND P0, PT, R9.reuse, 0x2, PT ;  /* 0x000000020900780c */ /* 0x044fe20003f04070 */
[----:B------:R-:W-:Y:S05]  /*5fb0*/  VIADD R9, R9, 0xffffffff ;  /* 0xffffffff09097836 */ /* 0x000fea0000000000 */
[----:B------:R1:W-:Y:S07]  /*5fc0*/  STL [R1], R9 ;  /* 0x0000000901007387 */ /* 0x0003ee0000100800 */
[----:B------:R-:W-:Y:S05]  /*5fd0*/  @P0 BRA `(.L_x_133) ;  /* 0xffffffec00f00947 */ /* 0x000fea000383ffff */
.L_x_109:
[----:B------:R-:W-:Y:S05]  /*5fe0*/  @!P1 BRA `(.L_x_134) ;  /* 0x0000000000049947 */ /* 0x000fea0003800000 */
[----:B-1----:R-:W-:Y:S05]  /*5ff0*/  BPT.TRAP 0x1 ;  /* 0x000000040000795c */ /* 0x002fea0000300000 */
.L_x_134:
[----:B------:R-:W-:-:S05]  /*6000*/  HFMA2 R3, -RZ, RZ, 0, 5.9604644775390625e-08 ;  /* 0x00000001ff037431 */ /* 0x000fca00000001ff */
[----:B------:R-:W-:-:S04]  /*6010*/  SHF.L.U32 R3, R3, 0x1f, RZ ;  /* 0x0000001f03037819 */ /* 0x000fc800000006ff */
[----:B------:R-:W2:Y:S02]  /*6020*/  SYNCS.PHASECHK.TRANS64.TRYWAIT P0, [UR16+0x1f8b0], R3 ;  /* 0x01f8b003ff0075a7 */ /* 0x000ea40008001110 */
[----:B--2---:R-:W-:Y:S05]  /*6030*/  @!P0 BRA `(.L_x_135) ;  /* 0x000000b400708947 */ /* 0x004fea0003800000 */
.L_x_282:
[----:B------:R-:W-:Y:S05]  /*6040*/  @!P1 BRA `(.L_x_136) ;  /* 0x0000000000049947 */ /* 0x000fea0003800000 */
[----:B-1----:R-:W-:Y:S05]  /*6050*/  BPT.TRAP 0x1 ;  /* 0x000000040000795c */ /* 0x002fea0000300000 */
.L_x_136:
[----:B------:R-:W-:-:S09]  /*6060*/  UIADD3 UR4, UPT, UPT, UR16, 0x1f8a0, URZ ;  /* 0x0001f8a010047890 */ /* 0x000fd2000fffe0ff */
[----:B------:R3:W-:Y:S01]  /*6070*/  UTCBAR [UR4], URZ ;  /* 0x000000ff040073e9 */ /* 0x0007e200080000ff */
[----:B------:R-:W-:Y:S05]  /*6080*/  @!P1 BRA `(.L_x_137) ;  /* 0x0000000000049947 */ /* 0x000fea0003800000 */
[----:B-1-3--:R-:W-:Y:S05]  /*6090*/  BPT.TRAP 0x1 ;  /* 0x000000040000795c */ /* 0x00afea0000300000 */
.L_x_137:
[----:B------:R-:W4:Y:S02]  /*60a0*/  SYNCS.PHASECHK.TRANS64.TRYWAIT P0, [UR16+0x1f8b8], R3 ;  /* 0x01f8b803ff0075a7 */ /* 0x000f240008001110 */
[----:B----4-:R-:W-:Y:S05]  /*60b0*/  @!P0 BRA `(.L_x_138) ;  /* 0x000000b400688947 */ /* 0x010fea0003800000 */
.L_x_284:
[----:B------:R-:W-:Y:S05]  /*60c0*/  @!P1 BRA `(.L_x_139) ;  /* 0x0000000000049947 */ /* 0x000fea0003800000 */
[----:B-1-3--:R-:W-:Y:S05]  /*60d0*/  BPT.TRAP 0x1 ;  /* 0x000000040000795c */ /* 0x00afea0000300000 */
.L_x_139:
[----:B------:R-:W-:Y:S01]  /*60e0*/  SHF.L.U32 R0, R0, 0x1f, RZ ;  /* 0x0000001f00007819 */ /* 0x000fe200000006ff */
[----:B------:R-:W-:Y:S01]  /*60f0*/  IMAD.MOV.U32 R4, RZ, RZ, RZ ;  /* 0x000000ffff047224 */ /* 0x000fe200078e00ff */
[----:B--2---:R-:W-:Y:S02]  /*6100*/  MOV R3, RZ ;  /* 0x000000ff00037202 */ /* 0x004fe40000000f00 */
[----:B------:R-:W2:Y:S02]  /*6110*/  SYNCS.PHASECHK.TRANS64.TRYWAIT P0, [UR16+0x1f890], R0 ;  /* 0x01f89000ff0075a7 */ /* 0x000ea40008001110 */
[----:B--2---:R-:W-:Y:S05]  /*6120*/  @!P0 BRA `(.L_x_140) ;  /* 0x000000b400648947 */ /* 0x004fea0003800000 */
.L_x_286:
[----:B------:R-:W-:Y:S01]  /*6130*/  ELECT P2, URZ, PT ;  /* 0x0000000000ff782f */ /* 0x000fe20003840000 */
[----:B--2---:R-:W-:Y:S01]  /*6140*/  IMAD.MOV.U32 R2, RZ, RZ, RZ ;  /* 0x000000ffff027224 */ /* 0x004fe200078e00ff */
[----:B------:R-:W-:Y:S01]  /*6150*/  R2UR UR49, R4 ;  /* 0x00000000043172ca */ /* 0x000fe200000e0000 */
[----:B------:R-:W-:Y:S01]  /*6160*/  IMAD.MOV.U32 R0, RZ, RZ, RZ ;  /* 0x000000ffff007224 */ /* 0x000fe200078e00ff */
[----:B------:R-:W-:Y:S01]  /*6170*/  R2UR UR48, R3 ;  /* 0x00000000033072ca */ /* 0x000fe200000e0000 */
[----:B---3--:R-:W-:Y:S01]  /*6180*/  UIMAD UR4, UR9, 0x300, UR5 ;  /* 0x00000300090478a4 */ /* 0x008fe2000f8e0205 */
[----:B------:R-:W-:Y:S01]  /*6190*/  R2UR UR47, R2 ;  /* 0x00000000022f72ca */ /* 0x000fe200000e0000 */
[----:B------:R-:W-:Y:S01]  /*61a0*/  UIADD3 UR26, UPT, UPT, UR32, 0x2, URZ ;  /* 0x00000002201a7890 */ /* 0x000fe2000fffe0ff */
[----:B------:R-:W-:Y:S01]  /*61b0*/  R2UR UR46, R0 ;  /* 0x00000000002e72ca */ /* 0x000fe200000e0000 */
[----:B------:R-:W-:Y:S01]  /*61c0*/  UIADD3 UR42, UPT, UPT, UR4, 0x20, URZ ;  /* 0x00000020042a7890 */ /* 0x000fe2000fffe0ff */
[----:B------:R-:W-:Y:S01]  /*61d0*/  R2UR UR45, R2 ;  /* 0x00000000022d72ca */ /* 0x000fe200000e0000 */
[----:B------:R-:W-:Y:S01]  /*61e0*/  UIADD3 UR20, UPT, UPT, UR32, 0x4, URZ ;  /* 0x0000000420147890 */ /* 0x000fe2000fffe0ff */
[----:B------:R-:W-:Y:S01]  /*61f0*/  R2UR UR44, R0 ;  /* 0x00000000002c72ca */ /* 0x000fe200000e0000 */
[----:B------:R-:W-:Y:S01]  /*6200*/  UIADD3 UR40, UPT, UPT, UR4, 0x40, URZ ;  /* 0x0000004004287890 */ /* 0x000fe2000fffe0ff */
[----:B------:R-:W-:Y:S01]  /*6210*/  @P2 ISETP.NE.U32.AND P0, PT, R8, RZ, PT ;  /* 0x000000ff0800220c */ /* 0x000fe20003f05070 */
[----:B------:R-:W-:Y:S01]  /*6220*/  UIADD3 UR18, UPT, UPT, UR32, 0x6, URZ ;  /* 0x0000000620127890 */ /* 0x000fe2000fffe0ff */
[----:B------:R-:W-:Y:S01]  /*6230*/  R2UR UR17, R2 ;  /* 0x00000000021172ca */ /* 0x000fe200000e0000 */
[----:B------:R-:W-:Y:S01]  /*6240*/  UIADD3 UR38, UPT, UPT, UR4, 0x60, URZ ;  /* 0x0000006004267890 */ /* 0x000fe2000fffe0ff */
[----:B------:R-:W-:Y:S01]  /*6250*/  R2UR UR8, R0 ;  /* 0x00000000000872ca */ /* 0x000fe200000e0000 */
[----:B------:R-:W-:-:S02]  /*6260*/  UIADD3 UR14, UPT, UPT, UR32, 0x400, URZ ;  /* 0x00000400200e7890 */ /* 0x000fc4000fffe0ff */
[----:B------:R-:W-:Y:S02]  /*6270*/  UIADD3 UR36, UPT, UPT, UR4, 0x80, URZ ;  /* 0x0000008004247890 */ /* 0x000fe4000fffe0ff */
[----:B------:R-:W-:Y:S02]  /*6280*/  UIADD3 UR12, UPT, UPT, UR32, 0x402, URZ ;  /* 0x00000402200c7890 */ /* 0x000fe4000fffe0ff */
[----:B------:R-:W-:Y:S02]  /*6290*/  UIADD3 UR34, UPT, UPT, UR4, 0xa0, URZ ;  /* 0x000000a004227890 */ /* 0x000fe4000fffe0ff */
[----:B------:R-:W-:Y:S01]  /*62a0*/  @P2 VOTEU.ANY UP0, P0 ;  /* 0x0000000000ff2886 */ /* 0x000fe20000000100 */
[----:B------:R-:W-:Y:S02]  /*62b0*/  UIADD3 UR10, UPT, UPT, UR32, 0x404, URZ ;  /* 0x00000404200a7890 */ /* 0x000fe4000fffe0ff */
[----:B------:R-:W-:Y:S01]  /*62c0*/  UIADD3 UR30, UPT, UPT, UR4, 0xc0, URZ ;  /* 0x000000c0041e7890 */ /* 0x000fe2000fffe0ff */
[----:B------:R-:W-:Y:S01]  /*62d0*/  UMOV UR64, 0x0 ;  /* 0x0000000000407882 */ /* 0x000fe20000000000 */
[----:B------:R-:W-:Y:S01]  /*62e0*/  UMOV UR65, 0x80d0490 ;  /* 0x080d049000417882 */ /* 0x000fe20000000000 */
[----:B-1----:R-:W-:Y:S01]  /*62f0*/  UIADD3 UR6, UPT, UPT, UR32, 0x406, URZ ;  /* 0x0000040620067890 */ /* 0x002fe2000fffe0ff */
[----:B------:R-:W-:Y:S01]  /*6300*/  UMOV UR5, 0xc0004010 ;  /* 0xc000401000057882 */ /* 0x000fe20000000000 */
[----:B------:R-:W-:Y:S01]  /*6310*/  UIADD3 UR28, UPT, UPT, UR4, 0xe0, URZ ;  /* 0x000000e0041c7890 */ /* 0x000fe2000fffe0ff */
[----:B------:R1:W-:Y:S01]  /*6320*/  UTCHMMA gdesc[UR32], gdesc[UR4], tmem[UR49], tmem[UR64], idesc[UR65], UP0 ;  /* 0x00ff4004200075ea */ /* 0x0003e20008000031 */
        /* <DEDUP_REMOVED lines=12> */
[----:B------:R1:W-:Y:S01]  /*63f0*/  UTCHMMA gdesc[UR26], gdesc[UR42], tmem[UR48], tmem[UR62], idesc[UR63], UPT ;  /* 0x00ff3e2a1a0075ea */ /* 0x0003e2000b800030 */
        /* <DEDUP_REMOVED lines=20> */
[----:B------:R1:W-:Y:S01]  /*6540*/  UTCHMMA gdesc[UR10], gdesc[UR30], tmem[UR17], tmem[UR52], idesc[UR53], UPT ;  /* 0x00ff341e0a0075ea */ /* 0x0003e2000b800011 */
[----:B------:R1:W-:Y:S01]  /*6550*/  UTCHMMA gdesc[UR6], gdesc[UR28], tmem[UR8], tmem[UR50], idesc[UR51], UPT ;  /* 0x00ff321c060075ea */ /* 0x0003e2000b800008 */
[----:B------:R-:W-:Y:S05]  /*6560*/  @!P1 BRA `(.L_x_141) ;  /* 0x0000000000049947 */ /* 0x000fea0003800000 */
[----:B-1----:R-:W-:Y:S05]  /*6570*/  BPT.TRAP 0x1 ;  /* 0x000000040000795c */ /* 0x002fea0000300000 */
.L_x_141:
[----:B------:R-:W-:Y:S01]  /*6580*/  IMAD.MOV.U32 R0, RZ, RZ, 0x60 ;  /* 0x00000060ff007424 */ /* 0x000fe200078e00ff */
[----:B-1----:R-:W-:Y:S01]  /*6590*/  UIADD3 UR5, UPT, UPT, UR16, 0x1f8a8, URZ ;  /* 0x0001f8a810057890 */ /* 0x002fe2000fffe0ff */
[----:B------:R-:W-:Y:S01]  /*65a0*/  IMAD.MOV.U32 R2, RZ, RZ, 0x60 ;  /* 0x00000060ff027424 */ /* 0x000fe200078e00ff */
[----:B------:R-:W-:Y:S02]  /*65b0*/  UIADD3 UR38, UPT, UPT, UR24, 0x20, URZ ;  /* 0x0000002018267890 */ /* 0x000fe4000fffe0ff */
[----:B------:R-:W-:Y:S01]  /*65c0*/  R2UR UR45, R0 ;  /* 0x00000000002d72ca */ /* 0x000fe200000e0000 */
[----:B------:R-:W-:Y:S01]  /*65d0*/  UIADD3 UR36, UPT, UPT, UR22, 0x80, URZ ;  /* 0x0000008016247890 */ /* 0x000fe2000fffe0ff */
[----:B------:R-:W-:Y:S01]  /*65e0*/  R2UR UR44, R2 ;  /* 0x00000000022c72ca */ /* 0x000fe200000e0000 */
[----:B------:R-:W-:Y:S01]  /*65f0*/  UIADD3 UR34, UPT, UPT, UR24, 0x40, URZ ;  /* 0x0000004018227890 */ /* 0x000fe2000fffe0ff */
[C---:B------:R-:W-:Y:S01]  /*6600*/  R2UR UR43, R0.reuse ;  /* 0x00000000002b72ca */ /* 0x040fe200000e0000 */
[----:B------:R-:W-:Y:S01]  /*6610*/  UIADD3 UR32, UPT, UPT, UR22, 0x100, URZ ;  /* 0x0000010016207890 */ /* 0x000fe2000fffe0ff */
        /* <DEDUP_REMOVED lines=10> */
[----:B------:R1:W-:Y:S01]  /*66c0*/  UTCBAR [UR5], URZ ;  /* 0x000000ff050073e9 */ /* 0x0003e200080000ff */
[----:B------:R-:W-:-:S02]  /*66d0*/  UIADD3 UR14, UPT, UPT, UR22, 0x280, URZ ;  /* 0x00000280160e7890 */ /* 0x000fc4000fffe0ff */
[----:B------:R-:W-:Y:S02]  /*66e0*/  UIADD3 UR12, UPT, UPT, UR24, 0xc0, URZ ;  /* 0x000000c0180c7890 */ /* 0x000fe4000fffe0ff */
[----:B------:R-:W-:Y:S01]  /*66f0*/  UIADD3 UR10, UPT, UPT, UR22, 0x300, URZ ;  /* 0x00000300160a7890 */ /* 0x000fe2000fffe0ff */
[----:B------:R-:W-:Y:S01]  /*6700*/  UMOV UR60, 0x0 ;  /* 0x00000000003c7882 */ /* 0x000fe20000000000 */
[----:B------:R-:W-:Y:S01]  /*6710*/  UMOV UR61, 0x80d8490 ;  /* 0x080d8490003d7882 */ /* 0x000fe20000000000 */
[----:B------:R-:W-:Y:S01]  /*6720*/  UIADD3 UR4, UPT, UPT, UR22, 0x380, URZ ;  /* 0x0000038016047890 */ /* 0x000fe2000fffe0ff */
[----:B------:R2:W-:Y:S01]  /*6730*/  UTCHMMA gdesc[UR22], gdesc[UR24], tmem[UR45], tmem[UR60], idesc[UR61], !UPT ;  /* 0x00ff3c18160075ea */ /* 0x0005e2000f80002d */
        /* <DEDUP_REMOVED lines=32> */
[----:B-1----:R-:W-:Y:S01]  /*6940*/  UMOV UR5, 0x40004040 ;  /* 0x4000404000057882 */ /* 0x002fe20000000000 */
[----:B------:R2:W-:Y:S01]  /*6950*/  UTCHMMA gdesc[UR14], gdesc[UR18], tmem[UR40], tmem[UR50], idesc[UR51], UPT ;  /* 0x00ff32120e0075ea */ /* 0x0005e2000b800028 */
[----:B------:R2:W-:Y:S01]  /*6960*/  UTCHMMA gdesc[UR10], gdesc[UR12], tmem[UR17], tmem[UR48], idesc[UR49], UPT ;  /* 0x00ff300c0a0075ea */ /* 0x0005e2000b800011 */
[----:B------:R2:W-:Y:S01]  /*6970*/  UTCHMMA gdesc[UR4], gdesc[UR6], tmem[UR8], tmem[UR46], idesc[UR47], UPT ;  /* 0x00ff2e06040075ea */ /* 0x0005e2000b800008 */
[----:B------:R-:W-:Y:S05]  /*6980*/  @!P1 BRA `(.L_x_142) ;  /* 0x0000000000049947 */ /* 0x000fea0003800000 */
[----:B--2---:R-:W-:Y:S05]  /*6990*/  BPT.TRAP 0x1 ;  /* 0x000000040000795c */ /* 0x004fea0000300000 */
.L_x_142:
[----:B--2---:R-:W-:Y:S01]  /*69a0*/  UIADD3 UR4, UPT, UPT, UR16, 0x1f870, URZ ;  /* 0x0001f87010047890 */ /* 0x004fe2000fffe0ff */
[----:B------:R-:W-:Y:S08]  /*69b0*/  BSSY.RECONVERGENT B0, `(.L_x_143) ;  /* 0x0000004000007945 */ /* 0x000ff00003800200 */
[----:B------:R1:W-:Y:S01]  /*69c0*/  UTCBAR [UR4], URZ ;  /* 0x000000ff040073e9 */ /* 0x0003e200080000ff */
[----:B------:R-:W-:Y:S05]  /*69d0*/  @!P3 BRA `(.L_x_144) ;  /* 0x000000000004b947 */ /* 0x000fea0003800000 */
[----:B-1----:R-:W-:Y:S05]  /*69e0*/  BPT.TRAP 0x1 ;  /* 0x000000040000795c */ /* 0x002fea0000300000 */
.L_x_144:
[----:B-1----:R-:W-:Y:S05]  /*69f0*/  BSYNC.RECONVERGENT B0 ;  /* 0x0000000000007941 */ /* 0x002fea0003800200 */
.L_x_143:
[----:B------:R-:W-:-:S04]  /*6a00*/  ULEA UR9, UR9, UR16, 0x3 ;  /* 0x0000001009097291 */ /* 0x000fc8000f8e18ff */
[----:B------:R-:W-:-:S09]  /*6a10*/  UIADD3 UR9, UPT, UPT, UR9, 0x1f810, URZ ;  /* 0x0001f81009097890 */ /* 0x000fd2000fffe0ff */
[----:B------:R1:W-:Y:S01]  /*6a20*/  UTCBAR [UR9], URZ ;  /* 0x000000ff090073e9 */ /* 0x0003e200080000ff */
[----:B------:R-:W-:Y:S05]  /*6a30*/  @!P1 BRA `(.L_x_145) ;  /* 0x0000000000049947 */ /* 0x000fea0003800000 */
[----:B-1----:R-:W-:Y:S05]  /*6a40*/  BPT.TRAP 0x1 ;  /* 0x000000040000795c */ /* 0x002fea0000300000 */
.L_x_145:
[----:B------:R-:W-:-:S13]  /*6a50*/  ELECT P0, URZ, PT ;  /* 0x0000000000ff782f */ /* 0x000fda0003800000 */
[----:B-1----:R-:W-:Y:S05]  /*6a60*/  @!P0 EXIT ;  /* 0x000000000000894d */ /* 0x002fea0003800000 */
[----:B------:R-:W-:-:S09]  /*6a70*/  UIADD3 UR4, UPT, UPT, UR16, 0x1f898, URZ ;  /* 0x0001f89810047890 */ /* 0x000fd2000fffe0ff */
[----:B------:R1:W-:Y:S01]  /*6a80*/  UTCBAR [UR4], URZ ;  /* 0x000000ff040073e9 */ /* 0x0003e200080000ff */
[----:B------:R-:W-:Y:S01]  /*6a90*/  NOP ;  /* 0x0000000000007918 */ /* 0x000fe20000000000 */
[----:B-1----:R-:W-:Y:S05]  /*6aa0*/  EXIT ;  /* 0x000000000000794d */ /* 0x002fea0003800000 */
.L_x_48:
[----:B--2---:R-:W-:-:S05]  /*6ab0*/  IMAD.MOV.U32 R4, RZ, RZ, -0x3 ;  /* 0xfffffffdff047424 */ /* 0x004fca00078e00ff */
[----:B------:R-:W-:-:S05]  /*6ac0*/  VIADDMNMX.U32 R4, R90, R4, 0x2, PT ;  /* 0x000000025a047446 */ /* 0x000fca0003800004 */
[----:B------:R-:W-:-:S06]  /*6ad0*/  IMAD.SHL.U32 R4, R4, 0x4, RZ ;  /* 0x0000000404047824 */ /* 0x000fcc00078e00ff */
[----:B------:R-:W1:Y:S02]  /*6ae0*/  LDC R4, c[0x2][R4+0xc] ;  /* 0x0080030004047b82 */ /* 0x000e640000000800 */
[----:B-1----:R-:W-:-:S04]  /*6af0*/  SHF.R.S32.HI R5, RZ, 0x1f, R4 ;  /* 0x0000001fff057819 */ /* 0x002fc80000011404 */
.L_x_306:
[----:B------:R-:W-:Y:S05]  /*6b00*/  BRX R4 -0x6b10                                                                                                                                                                                                                                                  (*"BRANCH_TARGETS .L_x_161,.L_x_146,.L_x_305"*) ;  /* 0xffffff94043c7949 */ /* 0x000fea000383ffff */
.L_x_146:
[----:B------:R-:W-:-:S08]  /*6b10*/  NOP ;  /* 0x0000000000007918 */ /* 0x000fd00000000000 */
[----:B------:R-:W1:Y:S02]  /*6b20*/  USETMAXREG.TRY_ALLOC.CTAPOOL UP0, 0x98 ;  /* 0x00000098000079c8 */ /* 0x000e640008000600 */
[----:B-1----:R-:W-:Y:S05]  /*6b30*/  BRA.U !UP0, `(.L_x_146) ;  /* 0xfffffffd08f47547 */ /* 0x002fea000b83ffff */
[C---:B------:R-:W-:Y:S01]  /*6b40*/  IMAD.U32 R0, R3.reuse, 0x10000, RZ ;  /* 0x0001000003007824 */ /* 0x040fe200078e00ff */
[----:B------:R-:W-:Y:S01]  /*6b50*/  R2UR UR14, R84 ;  /* 0x00000000540e72ca */ /* 0x000fe200000e0000 */
[C---:B------:R-:W-:Y:S01]  /*6b60*/  IMAD.SHL.U32 R2, R3.reuse, 0x20, RZ ;  /* 0x0000002003027824 */ /* 0x040fe200078e00ff */
[----:B------:R-:W-:Y:S01]  /*6b70*/  LOP3.LUT R91, R3, 0x7f, RZ, 0xc0, !PT ;  /* 0x0000007f035b7812 */ /* 0x000fe200078ec0ff */
[----:B------:R-:W-:Y:S01]  /*6b80*/  IMAD.MOV.U32 R86, RZ, RZ, RZ ;  /* 0x000000ffff567224 */ /* 0x000fe200078e00ff */
[----:B------:R-:W-:Y:S01]  /*6b90*/  LOP3.LUT R0, R0, 0xe00000, RZ, 0xc0, !PT ;  /* 0x00e0000000007812 */ /* 0x000fe200078ec0ff */
[----:B------:R-:W1:Y:S01]  /*6ba0*/  LDCU.64 UR16, c[0x0][0x348] ;  /* 0x00006900ff1077ac */ /* 0x000e620008000a00 */
[----:B------:R-:W-:Y:S02]  /*6bb0*/  LOP3.LUT R94, R2, 0x1fe0, RZ, 0xc0, !PT ;  /* 0x00001fe0025e7812 */ /* 0x000fe400078ec0ff */
[C---:B------:R-:W-:Y:S01]  /*6bc0*/  LOP3.LUT R93, R0.reuse, 0x60, RZ, 0xfc, !PT ;  /* 0x00000060005d7812 */ /* 0x040fe200078efcff */
[----:B------:R-:W-:Y:S01]  /*6bd0*/  UMOV UR7, URZ ;  /* 0x000000ff00077c82 */ /* 0x000fe20008000000 */
[----:B------:R-:W-:Y:S01]  /*6be0*/  LOP3.LUT R92, R0, 0x80, RZ, 0xfc, !PT ;  /* 0x00000080005c7812 */ /* 0x000fe200078efcff */
[----:B------:R-:W-:Y:S01]  /*6bf0*/  UMOV UR11, URZ ;  /* 0x000000ff000b7c82 */ /* 0x000fe20008000000 */
.L_x_160:
[----:B------:R-:W-:-:S13]  /*6c00*/  ISETP.NE.AND P0, PT, R90, 0x4, PT ;  /* 0x000000045a00780c */ /* 0x000fda0003f05270 */
[----:B--2---:R-:W-:Y:S05]  /*6c10*/  @!P0 BRA `(.L_x_147) ;  /* 0x0000000000048947 */ /* 0x004fea0003800000 */
[----:B-1----:R-:W-:Y:S05]  /*6c20*/  BPT.TRAP 0x1 ;  /* 0x000000040000795c */ /* 0x002fea0000300000 */
.L_x_147:
[----:B------:R-:W2:Y:S01]  /*6c30*/  S2UR UR8, SR_CgaCtaId ;  /* 0x00000000000879c3 */ /* 0x000ea20000008800 */
[----:B------:R-:W-:Y:S01]  /*6c40*/  UMOV UR6, 0x400 ;  /* 0x0000040000067882 */ /* 0x000fe20000000000 */
[----:B------:R-:W-:Y:S01]  /*6c50*/  SHF.L.U32 R0, R86, 0x1f, RZ ;  /* 0x0000001f56007819 */ /* 0x000fe200000006ff */
[----:B--2---:R-:W-:-:S09]  /*6c60*/  ULEA UR6, UR8, UR6, 0x18 ;  /* 0x0000000608067291 */ /* 0x004fd2000f8ec0ff */
[----:B------:R-:W2:Y:S02]  /*6c70*/  SYNCS.PHASECHK.TRANS64.TRYWAIT P1, [UR6+0x1f870], R0 ;  /* 0x01f87000ff0075a7 */ /* 0x000ea40008021106 */
[----:B--2---:R-:W-:Y:S05]  /*6c80*/  @!P1 BRA `(.L_x_148) ;  /* 0x000000a800a49947 */ /* 0x004fea0003800000 */
.L_x_288:
[----:B------:R-:W-:Y:S02]  /*6c90*/  R2UR UR5, R93 ;  /* 0x000000005d0572ca */ /* 0x000fe400000e0000 */
[----:B------:R-:W-:-:S11]  /*6ca0*/  R2UR UR4, R92 ;  /* 0x000000005c0472ca */ /* 0x000fd600000e0000 */
[----:B------:R-:W3:Y:S02]  /*6cb0*/  LDTM.x32 R36, tmem[UR5] ;  /* 0x00000005002479ee */ /* 0x000ee400082c0000 */
[----:B------:R-:W4:Y:S01]  /*6cc0*/  LDTM.x32 R4, tmem[UR4] ;  /* 0x00000004000479ee */ /* 0x000f2200082c0000 */
[----:B------:R-:W-:Y:S01]  /*6cd0*/  NOP ;  /* 0x0000000000007918 */ /* 0x000fe20000000000 */
[----:B------:R-:W-:Y:S05]  /*6ce0*/  @!P0 BRA `(.L_x_149) ;  /* 0x0000000000088947 */ /* 0x000fea0003800000 */
[----:B-1----:R-:W-:Y:S05]  /*6cf0*/  BPT.TRAP 0x1 ;  /* 0x000000040000795c */ /* 0x002fea0000300000 */
[----:B------:R-:W-:Y:S05]  /*6d00*/  BPT.TRAP 0x1 ;  /* 0x000000040000795c */ /* 0x000fea0000300000 */
.L_x_149:
[----:B------:R-:W-:Y:S01]  /*6d10*/  ISETP.NE.AND P0, PT, RZ, UR7, PT ;  /* 0x00000007ff007c0c */ /* 0x000fe2000bf05270 */
[----:B------:R-:W-:Y:S01]  /*6d20*/  UIADD3 UR4, UPT, UPT, UR6, 0x1f878, URZ ;  /* 0x0001f87806047890 */ /* 0x000fe2000fffe0ff */
[----:B------:R-:W-:Y:S02]  /*6d30*/  BSSY.RECONVERGENT B0, `(.L_x_150) ;  /* 0x0000006000007945 */ /* 0x000fe40003800200 */
[----:B------:R-:W-:Y:S01]  /*6d40*/  ISETP.EQ.AND P0, PT, R91, RZ, P0 ;  /* 0x000000ff5b00720c */ /* 0x000fe20000702270 */
[----:B------:R-:W-:-:S09]  /*6d50*/  UPRMT UR4, UR8, 0x654, UR4 ;  /* 0x0000065408047896 */ /* 0x000fd20008000004 */
[----:B----4-:R-:W-:Y:S03]  /*6d60*/  SYNCS.ARRIVE.TRANS64.RED.A1T0 RZ, [UR4], RZ ;  /* 0x000000ffffff79a7 */ /* 0x010fe60008100404 */
[----:B------:R-:W-:Y:S05]  /*6d70*/  @!P0 BRA `(.L_x_151) ;  /* 0x0000000000048947 */ /* 0x000fea0003800000 */
[----:B------:R-:W-:-:S04]  /*6d80*/  DEPBAR.LE SB0, 0x1 ;  /* 0x000080400000791a */ /* 0x000fc80000000000 */
.L_x_151:
[----:B-1----:R-:W-:Y:S05]  /*6d90*/  BSYNC.RECONVERGENT B0 ;  /* 0x0000000000007941 */ /* 0x002fea0003800200 */
.L_x_150:
[----:B------:R-:W1:Y:S08]  /*6da0*/  S2UR UR8, SR_SWINHI ;  /* 0x00000000000879c3 */ /* 0x000e700000002f00 */
[----:B------:R-:W-:Y:S01]  /*6db0*/  BAR.SYNC.DEFER_BLOCKING 0x2, 0x80 ;  /* 0x0082000000007b1d */ /* 0x000fe20000010000 */
[----:B------:R-:W-:Y:S01]  /*6dc0*/  ISETP.NE.AND P6, PT, R91, RZ, PT ;  /* 0x000000ff5b00720c */ /* 0x000fe20003fc5270 */
[----:B------:R-:W-:-:S04]  /*6dd0*/  USHF.L.U32 UR10, UR14, 0x7, URZ ;  /* 0x000000070e0a7899 */ /* 0x000fc800080006ff */
[----:B------:R-:W-:Y:S01]  /*6de0*/  BSSY.RECONVERGENT B0, `(.L_x_152) ;  /* 0x0000043000007945 */ /* 0x000fe20003800200 */
[----:B------:R-:W-:Y:S01]  /*6df0*/  UMOV UR4, UR6 ;  /* 0x0000000600047c82 */ /* 0x000fe20008000000 */
[----:B-1----:R-:W-:Y:S01]  /*6e00*/  UMOV UR5, UR8 ;  /* 0x0000000800057c82 */ /* 0x002fe20008000000 */
[----:B--2---:R-:W-:Y:S02]  /*6e10*/  IMAD.U32 R2, RZ, RZ, UR4 ;  /* 0x00000004ff027e24 */ /* 0x004fe4000f8e00ff */
[----:B------:R-:W-:Y:S02]  /*6e20*/  IMAD.U32 R3, RZ, RZ, UR5 ;  /* 0x00000005ff037e24 */ /* 0x000fe4000f8e00ff */
[----:B------:R-:W-:-:S03]  /*6e30*/  IMAD.WIDE.U32 R2, R94, 0x4, R2 ;  /* 0x000000045e027825 */ /* 0x000fc600078e0002 */
[C---:B------:R-:W-:Y:S02]  /*6e40*/  IADD3 R0, P4, PT, R2.reuse, 0x17000, RZ ;  /* 0x0001700002007810 */ /* 0x040fe40007f9e0ff */
[C---:B------:R-:W-:Y:S02]  /*6e50*/  IADD3 R68, P3, PT, R2.reuse, 0x17010, RZ ;  /* 0x0001701002447810 */ /* 0x040fe40007f7e0ff */
[C---:B------:R-:W-:Y:S01]  /*6e60*/  IADD3 R70, P1, PT, R2.reuse, 0x17030, RZ ;  /* 0x0001703002467810 */ /* 0x040fe20007f3e0ff */
[--C-:B------:R-:W-:Y:S01]  /*6e70*/  IMAD.X R83, RZ, RZ, R3.reuse, P4 ;  /* 0x000000ffff537224 */ /* 0x100fe200020e0603 */
[----:B------:R-:W-:Y:S01]  /*6e80*/  IADD3 R69, P2, PT, R2, 0x17020, RZ ;  /* 0x0001702002457810 */ /* 0x000fe20007f5e0ff */
[--C-:B------:R-:W-:Y:S02]  /*6e90*/  IMAD.X R81, RZ, RZ, R3.reuse, P3 ;  /* 0x000000ffff517224 */ /* 0x100fe400018e0603 */
[----:B------:R-:W-:Y:S01]  /*6ea0*/  IMAD.X R77, RZ, RZ, R3, P1 ;  /* 0x000000ffff4d7224 */ /* 0x000fe200008e0603 */
[----:B------:R-:W-:Y:S01]  /*6eb0*/  SHF.R.U64 R71, R0, 0x3, R83 ;  /* 0x0000000300477819 */ /* 0x000fe20000001253 */
[----:B------:R-:W-:Y:S01]  /*6ec0*/  IMAD.X R79, RZ, RZ, R3, P2 ;  /* 0x000000ffff4f7224 */ /* 0x000fe200010e0603 */
[----:B------:R-:W-:-:S02]  /*6ed0*/  SHF.R.U64 R72, R68, 0x3, R81 ;  /* 0x0000000344487819 */ /* 0x000fc40000001251 */
[----:B------:R-:W-:Y:S02]  /*6ee0*/  SHF.R.U64 R74, R70, 0x3, R77 ;  /* 0x00000003464a7819 */ /* 0x000fe4000000124d */
[----:B------:R-:W-:Y:S02]  /*6ef0*/  LOP3.LUT R82, R0, 0x70, R71, 0x78, !PT ;  /* 0x0000007000527812 */ /* 0x000fe400078e7847 */
[----:B------:R-:W-:Y:S02]  /*6f00*/  LOP3.LUT R80, R68, 0x70, R72, 0x78, !PT ;  /* 0x0000007044507812 */ /* 0x000fe400078e7848 */
[----:B------:R-:W-:Y:S01]  /*6f10*/  IADD3 R0, P4, PT, R2, 0x17040, RZ ;  /* 0x0001704002007810 */ /* 0x000fe20007f9e0ff */
[----:B---3--:R1:W-:Y:S01]  /*6f20*/  ST.E.128 desc[UR38][R82.64], R36 ;  /* 0x0000002452007985 */ /* 0x0083e2000c101d26 */
[----:B------:R-:W-:Y:S02]  /*6f30*/  SHF.R.U64 R73, R69, 0x3, R79 ;  /* 0x0000000345497819 */ /* 0x000fe4000000124f */
[----:B------:R-:W-:Y:S01]  /*6f40*/  LOP3.LUT R76, R70, 0x70, R74, 0x78, !PT ;  /* 0x00000070464c7812 */ /* 0x000fe200078e784a */
[----:B------:R-:W-:Y:S01]  /*6f50*/  IMAD.X R75, RZ, RZ, R3, P4 ;  /* 0x000000ffff4b7224 */ /* 0x000fe200020e0603 */
[C---:B------:R-:W-:Y:S01]  /*6f60*/  IADD3 R68, P3, PT, R2.reuse, 0x17050, RZ ;  /* 0x0001705002447810 */ /* 0x040fe20007f7e0ff */
[----:B------:R1:W-:Y:S01]  /*6f70*/  ST.E.128 desc[UR38][R80.64], R40 ;  /* 0x0000002850007985 */ /* 0x0003e2000c101d26 */
[----:B------:R-:W-:-:S02]  /*6f80*/  IADD3 R70, P2, PT, R2, 0x17060, RZ ;  /* 0x0001706002467810 */ /* 0x000fc40007f5e0ff */
[----:B------:R-:W-:Y:S02]  /*6f90*/  IADD3 R85, P1, PT, R2, 0x17070, RZ ;  /* 0x0001707002557810 */ /* 0x000fe40007f3e0ff */
[----:B------:R-:W-:Y:S01]  /*6fa0*/  LOP3.LUT R78, R69, 0x70, R73, 0x78, !PT ;  /* 0x00000070454e7812 */ /* 0x000fe200078e7849 */
[----:B------:R-:W-:Y:S01]  /*6fb0*/  IMAD.X R73, RZ, RZ, R3, P3 ;  /* 0x000000ffff497224 */ /* 0x000fe200018e0603 */
[----:B------:R-:W-:Y:S01]  /*6fc0*/  SHF.R.U64 R72, R0, 0x3, R75 ;  /* 0x0000000300487819 */ /* 0x000fe2000000124b */
[--C-:B------:R-:W-:Y:S02]  /*6fd0*/  IMAD.X R71, RZ, RZ, R3.reuse, P2 ;  /* 0x000000ffff477224 */ /* 0x100fe400010e0603 */
[----:B------:R-:W-:Y:S01]  /*6fe0*/  IMAD.X R69, RZ, RZ, R3, P1 ;  /* 0x000000ffff457224 */ /* 0x000fe200008e0603 */
[----:B------:R-:W-:Y:S01]  /*6ff0*/  SHF.R.U64 R87, R68, 0x3, R73 ;  /* 0x0000000344577819 */ /* 0x000fe20000001249 */
[----:B------:R1:W-:Y:S01]  /*7000*/  ST.E.128 desc[UR38][R78.64], R44 ;  /* 0x0000002c4e007985 */ /* 0x0003e2000c101d26 */
[----:B------:R-:W-:-:S02]  /*7010*/  SHF.R.U64 R88, R70, 0x3, R71 ;  /* 0x0000000346587819 */ /* 0x000fc40000001247 */
[C---:B------:R-:W-:Y:S01]  /*7020*/  SHF.R.U64 R89, R85.reuse, 0x3, R69 ;  /* 0x0000000355597819 */ /* 0x040fe20000001245 */
[----:B------:R1:W-:Y:S01]  /*7030*/  ST.E.128 desc[UR38][R76.64], R48 ;  /* 0x000000304c007985 */ /* 0x0003e2000c101d26 */
[----:B------:R-:W-:Y:S02]  /*7040*/  LOP3.LUT R74, R0, 0x70, R72, 0x78, !PT ;  /* 0x00000070004a7812 */ /* 0x000fe400078e7848 */
[----:B------:R-:W-:Y:S02]  /*7050*/  LOP3.LUT R72, R68, 0x70, R87, 0x78, !PT ;  /* 0x0000007044487812 */ /* 0x000fe400078e7857 */
[----:B------:R-:W-:Y:S01]  /*7060*/  LOP3.LUT R70, R70, 0x70, R88, 0x78, !PT ;  /* 0x0000007046467812 */ /* 0x000fe200078e7858 */
[----:B------:R1:W-:Y:S01]  /*7070*/  ST.E.128 desc[UR38][R74.64], R52 ;  /* 0x000000344a007985 */ /* 0x0003e2000c101d26 */
[----:B------:R-:W-:-:S03]  /*7080*/  LOP3.LUT R68, R85, 0x70, R89, 0x78, !PT ;  /* 0x0000007055447812 */ /* 0x000fc600078e7859 */
[----:B------:R1:W-:Y:S04]  /*7090*/  ST.E.128 desc[UR38][R72.64], R56 ;  /* 0x0000003848007985 */ /* 0x0003e8000c101d26 */
[----:B------:R1:W-:Y:S04]  /*70a0*/  ST.E.128 desc[UR38][R70.64], R60 ;  /* 0x0000003c46007985 */ /* 0x0003e8000c101d26 */
[----:B------:R1:W-:Y:S01]  /*70b0*/  ST.E.128 desc[UR38][R68.64], R64 ;  /* 0x0000004044007985 */ /* 0x0003e2000c101d26 */
[----:B------:R-:W-:Y:S01]  /*70c0*/  @!PT LDS RZ, [RZ] ;  /* 0x00000000fffff984 */ /* 0x000fe20000000800 */
[----:B------:R-:W-:Y:S01]  /*70d0*/  @!PT LDS RZ, [RZ] ;  /* 0x00000000fffff984 */ /* 0x000fe20000000800 */
[----:B------:R-:W-:Y:S01]  /*70e0*/  @!PT LDS RZ, [RZ] ;  /* 0x00000000fffff984 */ /* 0x000fe20000000800 */
[----:B------:R-:W-:Y:S01]  /*70f0*/  @!PT LDS RZ, [RZ] ;  /* 0x00000000fffff984 */ /* 0x000fe20000000800 */
[----:B------:R2:W-:Y:S06]  /*7100*/  MEMBAR.ALL.CTA ;  /* 0x0000000000007992 */ /* 0x0005ec0000008000 */
[----:B--2---:R-:W2:Y:S02]  /*7110*/  FENCE.VIEW.ASYNC.S ;  /* 0x00000000000073c6 */ /* 0x004ea40000000000 */
[----:B--2---:R-:W-:Y:S06]  /*7120*/  BAR.SYNC.DEFER_BLOCKING 0x2, 0x80 ;  /* 0x0082000000007b1d */ /* 0x004fec0000010000 */
[----:B------:R-:W-:Y:S05]  /*7130*/  @P6 BRA `(.L_x_153) ;  /* 0x0000000000346947 */ /* 0x000fea0003800000 */
[----:B------:R-:W-:Y:S01]  /*7140*/  UIADD3 UR4, UP0, UPT, UR16, 0x500, URZ ;  /* 0x0000050010047890 */ /* 0x000fe2000ff1e0ff */
[----:B------:R-:W-:Y:S01]  /*7150*/  PLOP3.LUT P1, PT, PT, PT, PT, 0x80, 0x8 ;  /* 0x000000000008781c */ /* 0x000fe20003f2f070 */
[----:B------:R-:W-:Y:S02]  /*7160*/  UIADD3 UR8, UPT, UPT, UR6, 0x17000, URZ ;  /* 0x0001700006087890 */ /* 0x000fe4000fffe0ff */
[----:B------:R-:W-:Y:S01]  /*7170*/  UIADD3.X UR5, UPT, UPT, URZ, UR17, URZ, UP0, !UPT ;  /* 0x00000011ff057290 */ /* 0x000fe200087fe4ff */
[----:B------:R-:W-:-:S11]  /*7180*/  UMOV UR9, URZ ;  /* 0x000000ff00097c82 */ /* 0x000fd60008000000 */
.L_x_154:
[----:B------:R-:W-:Y:S01]  /*7190*/  @P1 ELECT P2, URZ, PT ;  /* 0x0000000000ff182f */ /* 0x000fe20003840000 */
[----:B------:R-:W-:Y:S01]  /*71a0*/  UMOV UR12, UR29 ;  /* 0x0000001d000c7c82 */ /* 0x000fe20008000000 */
[----:B------:R-:W-:Y:S02]  /*71b0*/  UMOV UR13, UR30 ;  /* 0x0000001e000d7c82 */ /* 0x000fe40008000000 */
[----:B------:R2:W-:Y:S09]  /*71c0*/  UTMAREDG.5D.ADD [UR8], [UR4] ;  /* 0x00000008040073b6 */ /* 0x0005f20008020000 */
[----:B------:R-:W-:-:S02]  /*71d0*/  @P2 PLOP3.LUT P1, PT, P2, PT, PT, 0x8, 0x80 ;  /* 0x000000000080281c */ /* 0x000fc4000172e170 */
[----:B------:R-:W-:-:S11]  /*71e0*/  PLOP3.LUT P2, PT, PT, PT, PT, 0x8, 0x80 ;  /* 0x000000000080781c */ /* 0x000fd60003f4e170 */
[----:B--2---:R-:W-:Y:S05]  /*71f0*/  @P1 BRA.U.ANY `(.L_x_154) ;  /* 0xfffffffd00e41947 */ /* 0x004fea000393ffff */
[----:B------:R0:W-:Y:S02]  /*7200*/  UTMACMDFLUSH ;  /* 0x00000000000079b7 */ /* 0x0001e40000000000 */
.L_x_153:
[----:B------:R-:W-:Y:S05]  /*7210*/  BSYNC.RECONVERGENT B0 ;  /* 0x0000000000007941 */ /* 0x000fea0003800200 */
.L_x_152:
[C---:B------:R-:W-:Y:S01]  /*7220*/  IADD3 R0, P3, PT, R2.reuse, 0x1b000, RZ ;  /* 0x0001b00002007810 */ /* 0x040fe20007f7e0ff */
[----:B------:R-:W-:Y:S01]  /*7230*/  BSSY.RECONVERGENT B0, `(.L_x_155) ;  /* 0x0000022000007945 */ /* 0x000fe20003800200 */
[C---:B-1----:R-:W-:Y:S02]  /*7240*/  IADD3 R36, P2, PT, R2.reuse, 0x1b010, RZ ;  /* 0x0001b01002247810 */ /* 0x042fe40007f5e0ff */
[C---:B------:R-:W-:Y:S01]  /*7250*/  IADD3 R38, P1, PT, R2.reuse, 0x1b020, RZ ;  /* 0x0001b02002267810 */ /* 0x040fe20007f3e0ff */
[--C-:B------:R-:W-:Y:S01]  /*7260*/  IMAD.X R49, RZ, RZ, R3.reuse, P3 ;  /* 0x000000ffff317224 */ /* 0x100fe200018e0603 */
        /* <DEDUP_REMOVED lines=8> */
[----:B------:R-:W-:Y:S01]  /*72f0*/  IADD3 R2, P1, PT, R2, 0x1b070, RZ ;  /* 0x0001b07002027810 */ /* 0x000fe20007f3e0ff */
[----:B------:R-:W-:Y:S01]  /*7300*/  IMAD.X R39, RZ, RZ, R3, P3 ;  /* 0x000000ffff277224 */ /* 0x000fe200018e0603 */
[----:B------:R-:W-:Y:S01]  /*7310*/  SHF.R.U64 R42, R0, 0x3, R49 ;  /* 0x00000003002a7819 */ /* 0x000fe20000001231 */
[----:B------:R-:W-:Y:S01]  /*7320*/  IMAD.X R37, RZ, RZ, R3, P2 ;  /* 0x000000ffff257224 */ /* 0x000fe200010e0603 */
[----:B------:R-:W-:Y:S01]  /*7330*/  SHF.R.U64 R44, R36, 0x3, R47 ;  /* 0x00000003242c7819 */ /* 0x000fe2000000122f */
[----:B------:R-:W-:Y:S01]  /*7340*/  IMAD.X R3, RZ, RZ, R3, P1 ;  /* 0x000000ffff037224 */ /* 0x000fe200008e0603 */
[----:B------:R-:W-:-:S02]  /*7350*/  SHF.R.U64 R53, R38, 0x3, R45 ;  /* 0x0000000326357819 */ /* 0x000fc4000000122d */
[----:B------:R-:W-:Y:S02]  /*7360*/  SHF.R.U64 R54, R40, 0x3, R43 ;  /* 0x0000000328367819 */ /* 0x000fe4000000122b */
[----:B------:R-:W-:Y:S02]  /*7370*/  LOP3.LUT R48, R0, 0x70, R42, 0x78, !PT ;  /* 0x0000007000307812 */ /* 0x000fe400078e782a */
[----:B------:R-:W-:Y:S02]  /*7380*/  LOP3.LUT R46, R36, 0x70, R44, 0x78, !PT ;  /* 0x00000070242e7812 */ /* 0x000fe400078e782c */
[----:B------:R-:W-:Y:S02]  /*7390*/  LOP3.LUT R44, R38, 0x70, R53, 0x78, !PT ;  /* 0x00000070262c7812 */ /* 0x000fe400078e7835 */
[----:B------:R-:W-:Y:S02]  /*73a0*/  LOP3.LUT R42, R40, 0x70, R54, 0x78, !PT ;  /* 0x00000070282a7812 */ /* 0x000fe400078e7836 */
[----:B------:R-:W-:-:S02]  /*73b0*/  SHF.R.U64 R36, R51, 0x3, R39 ;  /* 0x0000000333247819 */ /* 0x000fc40000001227 */
[----:B------:R-:W-:Y:S02]  /*73c0*/  SHF.R.U64 R0, R50, 0x3, R41 ;  /* 0x0000000332007819 */ /* 0x000fe40000001229 */
[----:B------:R-:W-:Y:S02]  /*73d0*/  SHF.R.U64 R53, R52, 0x3, R37 ;  /* 0x0000000334357819 */ /* 0x000fe40000001225 */
[----:B------:R-:W-:Y:S02]  /*73e0*/  SHF.R.U64 R54, R2, 0x3, R3 ;  /* 0x0000000302367819 */ /* 0x000fe40000001203 */
[----:B------:R-:W-:Y:S02]  /*73f0*/  LOP3.LUT R38, R51, 0x70, R36, 0x78, !PT ;  /* 0x0000007033267812 */ /* 0x000fe400078e7824 */
[----:B------:R-:W-:Y:S02]  /*7400*/  LOP3.LUT R40, R50, 0x70, R0, 0x78, !PT ;  /* 0x0000007032287812 */ /* 0x000fe400078e7800 */
[----:B------:R-:W-:-:S02]  /*7410*/  LOP3.LUT R36, R52, 0x70, R53, 0x78, !PT ;  /* 0x0000007034247812 */ /* 0x000fc400078e7835 */
[----:B------:R-:W-:Y:S01]  /*7420*/  LOP3.LUT R2, R2, 0x70, R54, 0x78, !PT ;  /* 0x0000007002027812 */ /* 0x000fe200078e7836 */
[----:B------:R-:W-:Y:S05]  /*7430*/  @!P0 BRA `(.L_x_156) ;  /* 0x0000000000048947 */ /* 0x000fea0003800000 */
[----:B------:R-:W-:-:S04]  /*7440*/  DEPBAR.LE SB0, 0x1 ;  /* 0x000080400000791a */ /* 0x000fc80000000000 */
.L_x_156:
[----:B------:R-:W-:Y:S05]  /*7450*/  BSYNC.RECONVERGENT B0 ;  /* 0x0000000000007941 */ /* 0x000fea0003800200 */
.L_x_155:
[----:B------:R-:W-:Y:S06]  /*7460*/  BAR.SYNC.DEFER_BLOCKING 0x2, 0x80 ;  /* 0x0082000000007b1d */ /* 0x000fec0000010000 */
[----:B------:R-:W-:Y:S01]  /*7470*/  BSSY.RECONVERGENT B0, `(.L_x_157) ;  /* 0x000001e000007945 */ /* 0x000fe20003800200 */
[----:B------:R1:W-:Y:S04]  /*7480*/  ST.E.128 desc[UR38][R48.64], R4 ;  /* 0x0000000430007985 */ /* 0x0003e8000c101d26 */
[----:B------:R1:W-:Y:S04]  /*7490*/  ST.E.128 desc[UR38][R46.64], R8 ;  /* 0x000000082e007985 */ /* 0x0003e8000c101d26 */
[----:B------:R1:W-:Y:S04]  /*74a0*/  ST.E.128 desc[UR38][R44.64], R12 ;  /* 0x0000000c2c007985 */ /* 0x0003e8000c101d26 */
[----:B------:R1:W-:Y:S04]  /*74b0*/  ST.E.128 desc[UR38][R42.64], R16 ;  /* 0x000000102a007985 */ /* 0x0003e8000c101d26 */
[----:B------:R1:W-:Y:S04]  /*74c0*/  ST.E.128 desc[UR38][R40.64], R20 ;  /* 0x0000001428007985 */ /* 0x0003e8000c101d26 */
        /* <DEDUP_REMOVED lines=15> */
[----:B------:R-:W-:-:S11]  /*75c0*/  UMOV UR9, 0x20 ;  /* 0x0000002000097882 */ /* 0x000fd60000000000 */
.L_x_159:
        /* <DEDUP_REMOVED lines=8> */
.L_x_158:
[----:B------:R-:W-:Y:S05]  /*7650*/  BSYNC.RECONVERGENT B0 ;  /* 0x0000000000007941 */ /* 0x000fea0003800200 */
.L_x_157:
[----:B-1----:R-:W2:Y:S04]  /*7660*/  LDL R2, [R1+0x50] ;  /* 0x0000500001027983 */ /* 0x002ea80000100800 */
[----:B------:R-:W3:Y:S01]  /*7670*/  LDL.LU R0, [R1] ;  /* 0x0000000001007983 */ /* 0x000ee20000300800 */
[----:B------:R-:W-:Y:S01]  /*7680*/  UIADD3 UR5, UPT, UPT, UR14, 0x1, URZ ;  /* 0x000000010e057890 */ /* 0x000fe2000fffe0ff */
[----:B------:R-:W-:Y:S01]  /*7690*/  R2UR UR6, R84 ;  /* 0x00000000540672ca */ /* 0x000fe200000e0000 */
[----:B------:R-:W-:Y:S01]  /*76a0*/  UIADD3 UR7, UPT, UPT, UR7, 0x2, URZ ;  /* 0x0000000207077890 */ /* 0x000fe2000fffe0ff */
[----:B------:R-:W-:Y:S02]  /*76b0*/  LOP3.LUT R86, R86, 0x1, RZ, 0x3c, !PT ;  /* 0x0000000156567812 */ /* 0x000fe400078e3cff */
[----:B--2---:R-:W-:-:S02]  /*76c0*/  R2UR UR4, R2 ;  /* 0x00000000020472ca */ /* 0x004fc400000e0000 */
[C---:B---3--:R-:W-:Y:S01]  /*76d0*/  ISETP.GT.U32.AND P0, PT, R0.reuse, 0x1, PT ;  /* 0x000000010000780c */ /* 0x048fe20003f04070 */
[----:B------:R-:W-:-:S05]  /*76e0*/  VIADD R0, R0, 0xffffffff ;  /* 0xffffffff00007836 */ /* 0x000fca0000000000 */
[----:B------:R2:W-:Y:S05]  /*76f0*/  STL [R1], R0 ;  /* 0x0000000001007387 */ /* 0x0005ea0000100800 */
[----:B------:R-:W-:Y:S02]  /*7700*/  UISETP.NE.AND UP0, UPT, UR5, UR4, UPT ;  /* 0x000000040500728c */ /* 0x000fe4000bf05270 */
[----:B------:R-:W-:Y:S02]  /*7710*/  UIADD3 UR4, UPT, UPT, UR11, 0x1, URZ ;  /* 0x000000010b047890 */ /* 0x000fe4000fffe0ff */
[----:B------:R-:W-:-:S07]  /*7720*/  USEL UR14, UR6, UR5, !UP0 ;  /* 0x00000005060e7287 */ /* 0x000fce000c000000 */
[----:B------:R-:W-:-:S07]  /*7730*/  @UP0 UIADD3 UR4, UPT, UPT, UR11, URZ, URZ ;  /* 0x000000ff0b040290 */ /* 0x000fce000fffe0ff */
[----:B------:R-:W-:Y:S01]  /*7740*/  UMOV UR11, UR4 ;  /* 0x00000004000b7c82 */ /* 0x000fe20008000000 */
[----:B------:R-:W-:Y:S05]  /*7750*/  @P0 BRA `(.L_x_160) ;  /* 0xfffffff400280947 */ /* 0x000fea000383ffff */
[----:B------:R-:W-:-:S04]  /*7760*/  DEPBAR.LE SB0, 0x0 ;  /* 0x000080000000791a */ /* 0x000fc80000000000 */
[----:B------:R-:W-:Y:S05]  /*7770*/  EXIT ;  /* 0x000000000000794d */ /* 0x000fea0003800000 */
.L_x_305:
[----:B------:R-:W-:-:S08]  /*7780*/  NOP ;  /* 0x0000000000007918 */ /* 0x000fd00000000000 */
[----:B------:R-:W-:-:S00]  /*7790*/  USETMAXREG.DEALLOC.CTAPOOL 0x60 ;  /* 0x00000060000079c8 */ /* 0x000fc000080e0500 */
[----:B------:R-:W-:Y:S05]  /*77a0*/  EXIT ;  /* 0x000000000000794d */ /* 0x000fea0003800000 */
.L_x_161:
[----:B------:R-:W-:-:S08]  /*77b0*/  NOP ;  /* 0x0000000000007918 */ /* 0x000fd00000000000 */
[----:B------:R-:W1:Y:S02]  /*77c0*/  USETMAXREG.TRY_ALLOC.CTAPOOL UP0, 0x80 ;  /* 0x00000080000079c8 */ /* 0x000e640008000600 */
[----:B-1----:R-:W-:Y:S05]  /*77d0*/  BRA.U !UP0, `(.L_x_161) ;  /* 0xfffffffd08f47547 */ /* 0x002fea000b83ffff */
[----:B------:R-:W2:Y:S01]  /*77e0*/  LDL R0, [R1+0x6c] ;  /* 0x00006c0001007983 */ /* 0x000ea20000100800 */
[----:B------:R-:W-:Y:S01]  /*77f0*/  HFMA2 R2, -RZ, RZ, 0, 5.9604644775390625e-08 ;  /* 0x00000001ff027431 */ /* 0x000fe200000001ff */
[----:B------:R-:W1:Y:S02]  /*7800*/  LDCU UR36, c[0x0][0x384] ;  /* 0x00007080ff2477ac */ /* 0x000e640008000800 */
[----:B------:R3:W-:Y:S04]  /*7810*/  STL [R1+0x68], RZ ;  /* 0x000068ff01007387 */ /* 0x0007e80000100800 */
[----:B------:R3:W-:Y:S04]  /*7820*/  STL [R1+0x64], R2 ;  /* 0x0000640201007387 */ /* 0x0007e80000100800 */
[----:B------:R3:W-:Y:S01]  /*7830*/  STL [R1+0x5c], RZ ;  /* 0x00005cff01007387 */ /* 0x0007e20000100800 */
[----:B--2---:R-:W-:-:S02]  /*7840*/  SHF.L.U32 R108, R0, 0x2, RZ ;  /* 0x00000002006c7819 */ /* 0x004fc400000006ff */
[----:B------:R-:W-:-:S05]  /*7850*/  MOV R0, 0x1 ;  /* 0x0000000100007802 */ /* 0x000fca0000000f00 */
[----:B------:R3:W-:Y:S04]  /*7860*/  STL [R1+0x60], R0 ;  /* 0x0000600001007387 */ /* 0x0007e80000100800 */
[----:B------:R3:W-:Y:S04]  /*7870*/  STL [R1+0x58], RZ ;  /* 0x000058ff01007387 */ /* 0x0007e80000100800 */
[----:B-1----:R3:W-:Y:S02]  /*7880*/  STL [R1+0x54], RZ ;  /* 0x000054ff01007387 */ /* 0x0027e40000100800 */
.L_x_218:
[----:B--23--:R-:W-:Y:S01]  /*7890*/  IMAD.MOV.U32 R0, RZ, RZ, 0x33334444 ;  /* 0x33334444ff007424 */ /* 0x00cfe200078e00ff */
[----:B------:R-:W-:Y:S05]  /*78a0*/  YIELD ;  /* 0x0000000000007946 */ /* 0x000fea0003800000 */
[----:B------:R-:W-:Y:S01]  /*78b0*/  SHF.R.U64 R0, R0, R108, 0x123333 ;  /* 0x0012333300007419 */ /* 0x000fe2000000126c */
[----:B------:R-:W-:Y:S03]  /*78c0*/  BSSY.RECONVERGENT B0, `(.L_x_162) ;  /* 0x0000007000007945 */ /* 0x000fe60003800200 */
[----:B------:R-:W-:Y:S04]  /*78d0*/  LOP3.LUT R2, R0, 0x7, RZ, 0xc0, !PT ;  /* 0x0000000700027812 */ /* 0x000fe800078ec0ff */
[----:B------:R-:W-:Y:S01]  /*78e0*/  ISETP.NE.AND P0, PT, R2, 0x3, PT ;  /* 0x000000030200780c */ /* 0x000fe20003f05270 */
[----:B------:R1:W-:Y:S11]  /*78f0*/  STL [R1+0x4], R2 ;  /* 0x0000040201007387 */ /* 0x0003f60000100800 */
[----:B------:R-:W-:Y:S01]  /*7900*/  @!UPT UIADD3 URZ, UPT, UPT, URZ, URZ, URZ ;  /* 0x000000fffffff290 */ /* 0x000fe2000fffe0ff */
[----:B------:R-:W-:Y:S05]  /*7910*/  @!P0 BRA `(.L_x_163) ;  /* 0x0000000000048947 */ /* 0x000fea0003800000 */
[----:B------:R-:W-:Y:S05]  /*7920*/  BPT.TRAP 0x1 ;  /* 0x000000040000795c */ /* 0x000fea0000300000 */
.L_x_163:
[----:B------:R-:W-:Y:S05]  /*7930*/  BSYNC.RECONVERGENT B0 ;  /* 0x0000000000007941 */ /* 0x000fea0003800200 */
.L_x_162:
[----:B------:R-:W2:Y:S01]  /*7940*/  LDL R0, [R1+0x5c] ;  /* 0x00005c0001007983 */ /* 0x000ea20000100800 */
[----:B------:R-:W-:Y:S01]  /*7950*/  MOV R72, 0x400 ;  /* 0x0000040000487802 */ /* 0x000fe20000000f00 */
[----:B------:R-:W-:Y:S01]  /*7960*/  BSSY B0, `(.L_x_164) ;  /* 0x0000006000007945 */ /* 0x000fe20003800000 */
[----:B------:R-:W3:Y:S01]  /*7970*/  S2R R73, SR_CgaCtaId ;  /* 0x0000000000497919 */ /* 0x000ee20000008800 */
[----:B--2---:R-:W-:Y:S02]  /*7980*/  SHF.L.U32 R0, R0, 0x1f, RZ ;  /* 0x0000001f00007819 */ /* 0x004fe400000006ff */
[----:B---3--:R-:W-:Y:S04]  /*7990*/  LEA R72, R73, R72, 0x18 ;  /* 0x0000004849487211 */ /* 0x008fe800078ec0ff */
[----:B------:R-:W2:Y:S02]  /*79a0*/  SYNCS.PHASECHK.TRANS64.TRYWAIT P1, [R72+URZ+0x1f850], R0 ;  /* 0x01f85000480075a7 */ /* 0x000ea400080211ff */
[----:B--2---:R-:W-:Y:S05]  /*79b0*/  @!P1 BRA `(.L_x_165) ;  /* 0x0000009c00709947 */ /* 0x004fea0003800000 */
.L_x_289:
[----:B------:R-:W-:Y:S05]  /*79c0*/  BSYNC B0 ;  /* 0x0000000000007941 */ /* 0x000fea0003800000 */
.L_x_164:
[----:B------:R-:W-:Y:S04]  /*79d0*/  BSSY.RECONVERGENT B0, `(.L_x_166) ;  /* 0x0000003000007945 */ /* 0x000fe80003800200 */
[----:B------:R-:W-:Y:S05]  /*79e0*/  @!P0 BRA `(.L_x_167) ;  /* 0x0000000000048947 */ /* 0x000fea0003800000 */
[----:B------:R-:W-:Y:S05]  /*79f0*/  BPT.TRAP 0x1 ;  /* 0x000000040000795c */ /* 0x000fea0000300000 */
.L_x_167:
[----:B------:R-:W-:Y:S05]  /*7a00*/  BSYNC.RECONVERGENT B0 ;  /* 0x0000000000007941 */ /* 0x000fea0003800200 */
.L_x_166:
[----:B--2---:R-:W2:Y:S01]  /*7a10*/  LDL R0, [R1+0x60] ;  /* 0x0000600001007983 */ /* 0x004ea20000100800 */
[----:B------:R-:W-:Y:S01]  /*7a20*/  BSSY B0, `(.L_x_168) ;  /* 0x0000004000007945 */ /* 0x000fe20003800000 */
[----:B--2---:R-:W-:Y:S04]  /*7a30*/  SHF.L.U32 R0, R0, 0x1f, RZ ;  /* 0x0000001f00007819 */ /* 0x004fe800000006ff */
[----:B------:R-:W2:Y:S02]  /*7a40*/  SYNCS.PHASECHK.TRANS64.TRYWAIT P1, [R72+URZ+0x1f888], R0 ;  /* 0x01f88800480075a7 */ /* 0x000ea400080211ff */
[----:B--2---:R-:W-:Y:S05]  /*7a50*/  @!P1 BRA `(.L_x_169) ;  /* 0x0000009c005c9947 */ /* 0x004fea0003800000 */
.L_x_290:
[----:B------:R-:W-:Y:S05]  /*7a60*/  BSYNC B0 ;  /* 0x0000000000007941 */ /* 0x000fea0003800000 */
.L_x_168:
[----:B------:R-:W-:Y:S04]  /*7a70*/  BSSY.RECONVERGENT B0, `(.L_x_170) ;  /* 0x0000003000007945 */ /* 0x000fe80003800200 */
[----:B------:R-:W-:Y:S05]  /*7a80*/  @!P0 BRA `(.L_x_171) ;  /* 0x0000000000048947 */ /* 0x000fea0003800000 */
[----:B------:R-:W-:Y:S05]  /*7a90*/  BPT.TRAP 0x1 ;  /* 0x000000040000795c */ /* 0x000fea0000300000 */
.L_x_171:
[----:B------:R-:W-:Y:S05]  /*7aa0*/  BSYNC.RECONVERGENT B0 ;  /* 0x0000000000007941 */ /* 0x000fea0003800200 */
.L_x_170:
[----:B--2---:R-:W1:Y:S01]  /*7ab0*/  LDL R0, [R1+0x54] ;  /* 0x0000540001007983 */ /* 0x004e620000100800 */
[----:B------:R-:W-:Y:S01]  /*7ac0*/  BSSY B0, `(.L_x_172) ;  /* 0x000000d000007945 */ /* 0x000fe20003800000 */
[----:B------:R-:W2:Y:S01]  /*7ad0*/  S2R R16, SR_CTAID.X ;  /* 0x0000000000107919 */ /* 0x000ea20000002500 */
[----:B------:R-:W3:Y:S01]  /*7ae0*/  S2R R74, SR_TID.X ;  /* 0x00000000004a7919 */ /* 0x000ee20000002100 */
[----:B-1----:R-:W-:Y:S01]  /*7af0*/  SHF.L.U32 R2, R0, 0x1f, RZ ;  /* 0x0000001f00027819 */ /* 0x002fe200000006ff */
[----:B---3--:R-:W-:Y:S01]  /*7b00*/  IMAD.U32 R111, R74, 0x10000, RZ ;  /* 0x000100004a6f7824 */ /* 0x008fe200078e00ff */
[----:B--2---:R-:W-:Y:S02]  /*7b10*/  LOP3.LUT R0, R16, 0x1ffffff, RZ, 0xc0, !PT ;  /* 0x01ffffff10007812 */ /* 0x004fe400078ec0ff */
[----:B------:R-:W1:Y:S01]  /*7b20*/  SYNCS.PHASECHK.TRANS64.TRYWAIT P1, [R72+URZ+0x1f830], R2 ;  /* 0x01f83002480075a7 */ /* 0x000e6200080211ff */
[----:B------:R-:W-:Y:S02]  /*7b30*/  SHF.R.U32.HI R110, RZ, 0x3, R74 ;  /* 0x00000003ff6e7819 */ /* 0x000fe4000001164a */
[----:B------:R-:W-:Y:S02]  /*7b40*/  ISETP.NE.AND P0, PT, R84, R0, PT ;  /* 0x000000005400720c */ /* 0x000fe40003f05270 */
[----:B------:R-:W-:Y:S02]  /*7b50*/  LOP3.LUT R0, R111, 0xe0, R110, 0xfe, !PT ;  /* 0x000000e06f007812 */ /* 0x000fe400078efe6e */
[----:B------:R-:W-:Y:S02]  /*7b60*/  SHF.R.U32.HI R116, RZ, 0x5, R74 ;  /* 0x00000005ff747819 */ /* 0x000fe4000001164a */
[----:B------:R-:W-:Y:S01]  /*7b70*/  LOP3.LUT R75, R0, 0x6000f0, RZ, 0xc0, !PT ;  /* 0x006000f0004b7812 */ /* 0x000fe200078ec0ff */
[----:B-1----:R-:W-:Y:S06]  /*7b80*/  @!P1 BRA `(.L_x_173) ;  /* 0x0000009c00249947 */ /* 0x002fec0003800000 */
.L_x_291:
[----:B------:R-:W-:Y:S05]  /*7b90*/  BSYNC B0 ;  /* 0x0000000000007941 */ /* 0x000fea0003800000 */
.L_x_172:
[----:B------:R-:W-:Y:S01]  /*7ba0*/  LOP3.LUT R116, R116, 0x3, RZ, 0xc0, !PT ;  /* 0x0000000374747812 */ /* 0x000fe200078ec0ff */
[C---:B------:R-:W-:Y:S01]  /*7bb0*/  VIADD R0, R75.reuse, 0x20 ;  /* 0x000000204b007836 */ /* 0x040fe20000000000 */
[----:B------:R-:W-:Y:S01]  /*7bc0*/  SEL R13, RZ, 0x1, P0 ;  /* 0x00000001ff0d7807 */ /* 0x000fe20000000000 */
[C---:B-1----:R-:W-:Y:S01]  /*7bd0*/  VIADD R2, R75.reuse, 0x40 ;  /* 0x000000404b027836 */ /* 0x042fe20000000000 */
[----:B------:R-:W-:Y:S01]  /*7be0*/  UMOV UR4, 0xffffffff ;  /* 0xffffffff00047882 */ /* 0x000fe20000000000 */
[----:B------:R-:W-:Y:S01]  /*7bf0*/  VIADD R3, R75, 0x60 ;  /* 0x000000604b037836 */ /* 0x000fe20000000000 */
[----:B------:R-:W-:Y:S02]  /*7c00*/  SHF.R.U32.HI R0, RZ, 0x15, R0 ;  /* 0x00000015ff007819 */ /* 0x000fe40000011600 */
[----:B------:R-:W-:Y:S02]  /*7c10*/  SHF.R.U32.HI R2, RZ, 0x15, R2 ;  /* 0x00000015ff027819 */ /* 0x000fe40000011602 */
[----:B------:R-:W-:Y:S01]  /*7c20*/  SHF.R.U32.HI R17, RZ, 0x15, R3 ;  /* 0x00000015ff117819 */ /* 0x000fe20000011603 */
[----:B------:R-:W-:Y:S06]  /*7c30*/  BRA.DIV UR4, `(.L_x_174) ;  /* 0x0000009e040c7947 */ /* 0x000fec000b800000 */
[----:B------:R1:W2:Y:S02]  /*7c40*/  SHFL.IDX PT, R14, R13, RZ, 0x1f ;  /* 0x00001fff0d0e7589 */ /* 0x0002a400000e0000 */
.L_x_294:
[----:B--2---:R-:W-:Y:S11]  /*7c50*/  ISETP.NE.AND P0, PT, R14, RZ, PT ;  /* 0x000000ff0e00720c */ /* 0x004ff60003f05270 */
[----:B------:R-:W-:Y:S02]  /*7c60*/  @!UPT UIADD3 URZ, UPT, UPT, URZ, URZ, URZ ;  /* 0x000000fffffff290 */ /* 0x000fe4000fffe0ff */
[----:B------:R-:W-:Y:S05]  /*7c70*/  @!P0 BRA `(.L_x_175) ;  /* 0x0000003400288947 */ /* 0x000fea0003800000 */
[----:B------:R-:W-:Y:S01]  /*7c80*/  ISETP.NE.AND P0, PT, R116, R0, PT ;  /* 0x000000007400720c */ /* 0x000fe20003f05270 */
[----:B------:R-:W-:Y:S05]  /*7c90*/  WARPSYNC.ALL ;  /* 0x0000000000007948 */ /* 0x000fea0003800000 */
[----:B------:R-:W-:Y:S11]  /*7ca0*/  R2UR UR4, R75 ;  /* 0x000000004b0472ca */ /* 0x000ff600000e0000 */
[----:B------:R-:W-:Y:S02]  /*7cb0*/  @!UPT UIADD3 URZ, UPT, UPT, URZ, URZ, URZ ;  /* 0x000000fffffff290 */ /* 0x000fe4000fffe0ff */
[----:B------:R-:W2:Y:S02]  /*7cc0*/  LDTM.x16 R56, tmem[UR4] ;  /* 0x00000004003879ee */ /* 0x000ea40008240000 */
[----:B--2---:R-:W-:Y:S05]  /*7cd0*/  @!P0 BRA `(.L_x_176) ;  /* 0x0000000000408947 */ /* 0x004fea0003800000 */
[----:B------:R-:W2:Y:S01]  /*7ce0*/  LDCU.64 UR8, c[0x4][0x80] ;  /* 0x01001000ff0877ac */ /* 0x000ea20008000a00 */
[----:B------:R-:W-:Y:S01]  /*7cf0*/  MOV R15, 0x0 ;  /* 0x00000000000f7802 */ /* 0x000fe20000000f00 */
[----:B------:R-:W-:Y:S02]  /*7d00*/  HFMA2 R12, -RZ, RZ, 0, 5.9604644775390625e-08 ;  /* 0x00000001ff0c7431 */ /* 0x000fe400000001ff */
[----:B------:R-:W-:Y:S02]  /*7d10*/  IMAD.MOV.U32 R8, RZ, RZ, 0x192 ;  /* 0x00000192ff087424 */ /* 0x000fe400078e00ff */
[----:B-1----:R-:W-:Y:S01]  /*7d20*/  IMAD.MOV.U32 R13, RZ, RZ, RZ ;  /* 0x000000ffff0d7224 */ /* 0x002fe200078e00ff */
[----:B------:R-:W1:Y:S01]  /*7d30*/  LDCU.64 UR6, c[0x4][0x88] ;  /* 0x01001100ff0677ac */ /* 0x000e620008000a00 */
[----:B------:R-:W3:Y:S01]  /*7d40*/  LDC.64 R14, c[0x4][R15] ;  /* 0x010000000f0e7b82 */ /* 0x000ee20000000a00 */
[----:B------:R-:W4:Y:S01]  /*7d50*/  LDCU.64 UR4, c[0x4][0x8] ;  /* 0x01000100ff0477ac */ /* 0x000f220008000a00 */
[----:B--2---:R-:W-:Y:S01]  /*7d60*/  MOV R5, UR9 ;  /* 0x0000000900057c02 */ /* 0x004fe20008000f00 */
[----:B------:R-:W-:Y:S01]  /*7d70*/  IMAD.U32 R4, RZ, RZ, UR8 ;  /* 0x00000008ff047e24 */ /* 0x000fe2000f8e00ff */
[----:B-1----:R-:W-:Y:S01]  /*7d80*/  MOV R7, UR7 ;  /* 0x0000000700077c02 */ /* 0x002fe20008000f00 */
[----:B------:R-:W-:Y:S01]  /*7d90*/  IMAD.U32 R6, RZ, RZ, UR6 ;  /* 0x00000006ff067e24 */ /* 0x000fe2000f8e00ff */
[----:B----4-:R-:W-:Y:S01]  /*7da0*/  MOV R11, UR5 ;  /* 0x00000005000b7c02 */ /* 0x010fe20008000f00 */
[----:B------:R-:W-:Y:S02]  /*7db0*/  IMAD.U32 R10, RZ, RZ, UR4 ;  /* 0x00000004ff0a7e24 */ /* 0x000fe4000f8e00ff */
[----:B------:R-:W-:Y:S07]  /*7dc0*/  LEPC R20, `(.L_x_176) ;  /* 0x000000001014794e */ /* 0x000fee0000000000 */
[----:B---3--:R-:W-:Y:S05]  /*7dd0*/  CALL.ABS.NOINC R14 ;  /* 0x000000000e007343 */ /* 0x008fea0003c00000 */
.L_x_176:
[----:B------:R-:W-:Y:S01]  /*7de0*/  ISETP.NE.AND P0, PT, R116, R2, PT ;  /* 0x000000027400720c */ /* 0x000fe20003f05270 */
[----:B------:R-:W-:Y:S05]  /*7df0*/  WARPSYNC.ALL ;  /* 0x0000000000007948 */ /* 0x000fea0003800000 */
[----:B------:R-:W-:Y:S11]  /*7e00*/  R2UR UR4, R75 ;  /* 0x000000004b0472ca */ /* 0x000ff600000e0000 */
[----:B------:R-:W-:Y:S02]  /*7e10*/  @!UPT UIADD3 URZ, UPT, UPT, URZ, URZ, URZ ;  /* 0x000000fffffff290 */ /* 0x000fe4000fffe0ff */
[----:B------:R-:W2:Y:S02]  /*7e20*/  LDTM.x16 R40, tmem[UR4+0x20] ;  /* 0x00002004002879ee */ /* 0x000ea40008240000 */
        /* <DEDUP_REMOVED lines=17> */
.L_x_177:
        /* <DEDUP_REMOVED lines=22> */
.L_x_178:
[----:B------:R-:W-:Y:S01]  /*80a0*/  LOP3.LUT R2, R110, 0x10, RZ, 0xc0, !PT ;  /* 0x000000106e027812 */ /* 0x000fe200078ec0ff */
[----:B------:R-:W-:Y:S05]  /*80b0*/  WARPSYNC.ALL ;  /* 0x0000000000007948 */ /* 0x000fea0003800000 */
[----:B------:R-:W-:Y:S01]  /*80c0*/  LOP3.LUT R75, R74, 0x7f, RZ, 0xc0, !PT ;  /* 0x0000007f4a4b7812 */ /* 0x000fe200078ec0ff */
[----:B------:R-:W-:Y:S01]  /*80d0*/  IMAD R2, R84, 0x80, R2 ;  /* 0x0000008054027824 */ /* 0x000fe200078e0202 */
[----:B------:R-:W-:Y:S03]  /*80e0*/  LOP3.LUT R109, R111, 0x600010, R110, 0xc8, !PT ;  /* 0x006000106f6d7812 */ /* 0x000fe600078ec86e */
[----:B------:R-:W-:Y:S01]  /*80f0*/  IMAD R75, R16, 0x80, R75 ;  /* 0x00000080104b7824 */ /* 0x000fe200078e024b */
[----:B------:R-:W-:Y:S01]  /*8100*/  LOP3.LUT R3, R109, 0x140, RZ, 0xfc, !PT ;  /* 0x000001406d037812 */ /* 0x000fe200078efcff */
[C---:B------:R-:W-:Y:S02]  /*8110*/  VIADD R0, R2.reuse, 0x1 ;  /* 0x0000000102007836 */ /* 0x040fe40000000000 */
[C---:B------:R-:W-:Y:S01]  /*8120*/  VIADD R4, R2.reuse, 0x2 ;  /* 0x0000000202047836 */ /* 0x040fe20000000000 */
[----:B------:R-:W-:Y:S01]  /*8130*/  R2UR UR4, R3 ;  /* 0x00000000030472ca */ /* 0x000fe200000e0000 */
[----:B------:R-:W-:Y:S01]  /*8140*/  VIADD R3, R2, 0x3 ;  /* 0x0000000302037836 */ /* 0x000fe20000000000 */
[-C--:B------:R-:W-:Y:S01]  /*8150*/  ISETP.GE.U32.AND P2, PT, R0, R75.reuse, PT ;  /* 0x0000004b0000720c */ /* 0x080fe20003f46070 */
[----:B------:R-:W-:Y:S01]  /*8160*/  VIADD R0, R2, 0x4 ;  /* 0x0000000402007836 */ /* 0x000fe20000000000 */
[-C--:B------:R-:W-:Y:S01]  /*8170*/  ISETP.GE.U32.AND P1, PT, R4, R75.reuse, PT ;  /* 0x0000004b0400720c */ /* 0x080fe20003f26070 */
[C---:B------:R-:W-:Y:S01]  /*8180*/  VIADD R4, R2.reuse, 0x5 ;  /* 0x0000000502047836 */ /* 0x040fe20000000000 */
[-C--:B------:R-:W-:Y:S01]  /*8190*/  ISETP.GE.U32.AND P6, PT, R3, R75.reuse, PT ;  /* 0x0000004b0300720c */ /* 0x080fe20003fc6070 */
[----:B------:R-:W-:Y:S01]  /*81a0*/  VIADD R3, R2, 0x8 ;  /* 0x0000000802037836 */ /* 0x000fe20000000000 */
[-C--:B------:R-:W-:Y:S01]  /*81b0*/  ISETP.GE.U32.AND P5, PT, R0, R75.reuse, PT ;  /* 0x0000004b0000720c */ /* 0x080fe20003fa6070 */
[----:B------:R-:W-:Y:S01]  /*81c0*/  VIADD R0, R2, 0x6 ;  /* 0x0000000602007836 */ /* 0x000fe20000000000 */
[----:B------:R-:W-:Y:S02]  /*81d0*/  SEL R81, R58, 0xff800000, P1 ;  /* 0xff8000003a517807 */ /* 0x000fe40000800000 */
[----:B------:R-:W-:Y:S02]  /*81e0*/  SEL R98, R60, 0xff800000, P5 ;  /* 0xff8000003c627807 */ /* 0x000fe40002800000 */
[-C--:B------:R-:W-:Y:S01]  /*81f0*/  ISETP.GE.U32.AND P0, PT, R0, R75.reuse, PT ;  /* 0x0000004b0000720c */ /* 0x080fe20003f06070 */
[C---:B------:R-:W-:Y:S01]  /*8200*/  VIADD R0, R2.reuse, 0x9 ;  /* 0x0000000902007836 */ /* 0x040fe20000000000 */
[----:B------:R-:W-:Y:S02]  /*8210*/  SEL R76, R57, 0xff800000, P2 ;  /* 0xff800000394c7807 */ /* 0x000fe40001000000 */
        /* <DEDUP_REMOVED lines=8> */
[-C--:B------:R-:W-:Y:S01]  /*82a0*/  ISETP.GE.U32.AND P6, PT, R3, R75.reuse, PT ;  /* 0x0000004b0300720c */ /* 0x080fe20003fc6070 */
[----:B------:R-:W-:Y:S01]  /*82b0*/  VIADD R3, R2, 0xc ;  /* 0x0000000c02037836 */ /* 0x000fe20000000000 */
[-C--:B------:R-:W-:Y:S01]  /*82c0*/  ISETP.GE.U32.AND P4, PT, R4, R75.reuse, PT ;  /* 0x0000004b0400720c */ /* 0x080fe20003f86070 */
[----:B------:R-:W-:Y:S01]  /*82d0*/  VIADD R4, R2, 0x7 ;  /* 0x0000000702047836 */ /* 0x000fe20000000000 */
[-C--:B------:R-:W-:Y:S01]  /*82e0*/  ISETP.GE.U32.AND P0, PT, R0, R75.reuse, PT ;  /* 0x0000004b0000720c */ /* 0x080fe20003f06070 */
[C---:B------:R-:W-:Y:S01]  /*82f0*/  VIADD R0, R2.reuse, 0xf ;  /* 0x0000000f02007836 */ /* 0x040fe20000000000 */
[-C--:B------:R-:W-:Y:S02]  /*8300*/  ISETP.GE.U32.AND P3, PT, R2, R75.reuse, PT ;  /* 0x0000004b0200720c */ /* 0x080fe40003f66070 */
[----:B------:R-:W-:Y:S02]  /*8310*/  SEL R108, R64, 0xff800000, P2 ;  /* 0xff800000406c7807 */ /* 0x000fe40001000000 */
[-C--:B------:R-:W-:Y:S01]  /*8320*/  ISETP.GE.U32.AND P2, PT, R0, R75.reuse, PT ;  /* 0x0000004b0000720c */ /* 0x080fe20003f46070 */
[----:B------:R-:W-:Y:S01]  /*8330*/  VIADD R0, R2, 0x21 ;  /* 0x0000002102007836 */ /* 0x000fe20000000000 */
[----:B------:R-:W-:Y:S02]  /*8340*/  SEL R96, R61, 0xff800000, P4 ;  /* 0xff8000003d607807 */ /* 0x000fe40002000000 */
[----:B------:R-:W-:Y:S02]  /*8350*/  SEL R77, R56, 0xff800000, P3 ;  /* 0xff800000384d7807 */ /* 0x000fe40001800000 */
[-C--:B------:R-:W-:Y:S01]  /*8360*/  ISETP.GE.U32.AND P4, PT, R3, R75.reuse, PT ;  /* 0x0000004b0300720c */ /* 0x080fe20003f86070 */
[----:B------:R-:W-:Y:S01]  /*8370*/  VIADD R3, R2, 0xe ;  /* 0x0000000e02037836 */ /* 0x000fe20000000000 */
[-C--:B------:R-:W-:Y:S01]  /*8380*/  ISETP.GE.U32.AND P3, PT, R4, R75.reuse, PT ;  /* 0x0000004b0400720c */ /* 0x080fe20003f66070 */
[----:B------:R-:W-:Y:S01]  /*8390*/  VIADD R4, R2, 0x4b ;  /* 0x0000004b02047836 */ /* 0x000fe20000000000 */
[----:B------:R-:W-:Y:S02]  /*83a0*/  SEL R106, R66, 0xff800000, P6 ;  /* 0xff800000426a7807 */ /* 0x000fe40003000000 */
[-C--:B------:R-:W-:Y:S01]  /*83b0*/  ISETP.GE.U32.AND P6, PT, R0, R75.reuse, PT ;  /* 0x0000004b0000720c */ /* 0x080fe20003fc6070 */
[C---:B------:R-:W-:Y:S01]  /*83c0*/  VIADD R0, R2.reuse, 0x23 ;  /* 0x0000002302007836 */ /* 0x040fe20000000000 */
[----:B------:R-:W-:Y:S02]  /*83d0*/  SEL R92, R63, 0xff800000, P3 ;  /* 0xff8000003f5c7807 */ /* 0x000fe40001800000 */
        /* <DEDUP_REMOVED lines=62> */
[----:B------:R-:W-:Y:S01]  /*87c0*/  SEL R40, R24, 0xff800000, P5 ;  /* 0xff80000018287807 */ /* 0x000fe20002800000 */
[----:B------:R-:W-:Y:S01]  /*87d0*/  VIADD R24, R2, 0x4f ;  /* 0x0000004f02187836 */ /* 0x000fe20000000000 */
[-C--:B------:R-:W-:Y:S01]  /*87e0*/  ISETP.GE.U32.AND P5, PT, R0, R75.reuse, PT ;  /* 0x0000004b0000720c */ /* 0x080fe20003fa6070 */
[C---:B------:R-:W-:Y:S01]  /*87f0*/  VIADD R0, R2.reuse, 0x49 ;  /* 0x0000004902007836 */ /* 0x040fe20000000000 */
[----:B------:R-:W-:Y:S02]  /*8800*/  SEL R82, R53, 0xff800000, P2 ;  /* 0xff80000035527807 */ /* 0x000fe40001000000 */
[-C--:B------:R-:W-:Y:S01]  /*8810*/  ISETP.GE.U32.AND P2, PT, R3, R75.reuse, PT ;  /* 0x0000004b0300720c */ /* 0x080fe20003f46070 */
[----:B------:R-:W-:Y:S01]  /*8820*/  VIADD R3, R2, 0x46 ;  /* 0x0000004602037836 */ /* 0x000fe20000000000 */
[----:B------:R-:W-:Y:S02]  /*8830*/  SEL R42, R26, 0xff800000, P0 ;  /* 0xff8000001a2a7807 */ /* 0x000fe40000000000 */
[-C--:B------:R-:W-:Y:S01]  /*8840*/  ISETP.GE.U32.AND P0, PT, R0, R75.reuse, PT ;  /* 0x0000004b0000720c */ /* 0x080fe20003f06070 */
[----:B------:R-:W2:Y:S01]  /*8850*/  LDC R26, c[0x0][0x448] ;  /* 0x00011200ff1a7b82 */ /* 0x000ea20000000800 */
[----:B------:R-:W-:Y:S02]  /*8860*/  SEL R78, R55, 0xff800000, P6 ;  /* 0xff800000374e7807 */ /* 0x000fe40003000000 */
[----:B------:R-:W-:Y:S02]  /*8870*/  SHF.R.U32.HI R0, RZ, 0x1, R74 ;  /* 0x00000001ff007819 */ /* 0x000fe4000001164a */
[-C--:B------:R-:W-:Y:S01]  /*8880*/  ISETP.GE.U32.AND P6, PT, R3, R75.reuse, PT ;  /* 0x0000004b0300720c */ /* 0x080fe20003fc6070 */
[----:B------:R-:W-:Y:S01]  /*8890*/  VIADD R3, R2, 0x48 ;  /* 0x0000004802037836 */ /* 0x000fe20000000000 */
[----:B------:R-:W-:Y:S02]  /*88a0*/  LOP3.LUT R0, R0, 0x40, RZ, 0xc0, !PT ;  /* 0x0000004000007812 */ /* 0x000fe400078ec0ff */
[----:B------:R-:W-:Y:S02]  /*88b0*/  SEL R44, R28, 0xff800000, P2 ;  /* 0xff8000001c2c7807 */ /* 0x000fe40001000000 */
[-C--:B------:R-:W-:Y:S01]  /*88c0*/  ISETP.GE.U32.AND P2, PT, R4, R75.reuse, PT ;  /* 0x0000004b0400720c */ /* 0x080fe20003f46070 */
[----:B------:R-:W-:Y:S01]  /*88d0*/  VIADD R4, R2, 0x4c ;  /* 0x0000004c02047836 */ /* 0x000fe20000000000 */
[----:B------:R-:W-:Y:S01]  /*88e0*/  SEL R41, R25, 0xff800000, P4 ;  /* 0xff80000019297807 */ /* 0x000fe20002000000 */
[----:B------:R-:W-:Y:S01]  /*88f0*/  IMAD.IADD R0, R72, 0x1, R0 ;  /* 0x0000000148007824 */ /* 0x000fe200078e0200 */
[-C--:B------:R-:W-:Y:S01]  /*8900*/  ISETP.GE.U32.AND P4, PT, R3, R75.reuse, PT ;  /* 0x0000004b0300720c */ /* 0x080fe20003f86070 */
[C---:B------:R-:W-:Y:S01]  /*8910*/  VIADD R3, R2.reuse, 0x4a ;  /* 0x0000004a02037836 */ /* 0x040fe20000000000 */
[----:B------:R-:W-:Y:S01]  /*8920*/  SEL R45, R29, 0xff800000, P1 ;  /* 0xff8000001d2d7807 */ /* 0x000fe20000800000 */
[----:B------:R-:W-:Y:S01]  /*8930*/  VIADD R25, R2, 0x62 ;  /* 0x0000006202197836 */ /* 0x000fe20000000000 */
[-C--:B------:R-:W-:Y:S01]  /*8940*/  ISETP.GE.U32.AND P1, PT, R4, R75.reuse, PT ;  /* 0x0000004b0400720c */ /* 0x080fe20003f26070 */
[C---:B------:R-:W-:Y:S01]  /*8950*/  VIADD R4, R2.reuse, 0x4e ;  /* 0x0000004e02047836 */ /* 0x040fe20000000000 */
[----:B------:R-:W-:Y:S01]  /*8960*/  SEL R43, R27, 0xff800000, P3 ;  /* 0xff8000001b2b7807 */ /* 0x000fe20001800000 */
[----:B------:R-:W3:Y:S01]  /*8970*/  LDS.128 R20, [R0+0x1f000] ;  /* 0x01f0000000147984 */ /* 0x000ee20000000c00 */
[-C--:B------:R-:W-:Y:S01]  /*8980*/  ISETP.GE.U32.AND P3, PT, R3, R75.reuse, PT ;  /* 0x0000004b0300720c */ /* 0x080fe20003f66070 */
[----:B------:R-:W-:Y:S01]  /*8990*/  VIADD R3, R2, 0x4d ;  /* 0x0000004d02037836 */ /* 0x000fe20000000000 */
[----:B------:R-:W-:Y:S02]  /*89a0*/  SEL R47, R31, 0xff800000, P5 ;  /* 0xff8000001f2f7807 */ /* 0x000fe40002800000 */
[-C--:B------:R-:W-:Y:S02]  /*89b0*/  ISETP.GE.U32.AND P5, PT, R4, R75.reuse, PT ;  /* 0x0000004b0400720c */ /* 0x080fe40003fa6070 */
[----:B------:R-:W-:Y:S01]  /*89c0*/  SEL R46, R30, 0xff800000, P6 ;  /* 0xff8000001e2e7807 */ /* 0x000fe20003000000 */
[----:B-1----:R-:W1:Y:S01]  /*89d0*/  LDTM.x16 R4, tmem[UR4] ;  /* 0x00000004000479ee */ /* 0x002e620008240000 */
[-C--:B------:R-:W-:Y:S01]  /*89e0*/  ISETP.GE.U32.AND P6, PT, R3, R75.reuse, PT ;  /* 0x0000004b0300720c */ /* 0x080fe20003fc6070 */
[----:B------:R-:W-:Y:S01]  /*89f0*/  VIADD R3, R2, 0x60 ;  /* 0x0000006002037836 */ /* 0x000fe20000000000 */
[----:B------:R-:W-:Y:S02]  /*8a00*/  SEL R49, R33, 0xff800000, P0 ;  /* 0xff80000021317807 */ /* 0x000fe40000000000 */
        /* <DEDUP_REMOVED lines=8> */
[C---:B------:R-:W-:Y:S01]  /*8a90*/  VIADD R24, R2.reuse, 0x63 ;  /* 0x0000006302187836 */ /* 0x040fe20000000000 */
[----:B------:R-:W-:Y:S02]  /*8aa0*/  SEL R51, R35, 0xff800000, P2 ;  /* 0xff80000023337807 */ /* 0x000fe40001000000 */
        /* <DEDUP_REMOVED lines=10> */
[----:B------:R-:W-:Y:S02]  /*8b50*/  SEL R54, R38, 0xff800000, P5 ;  /* 0xff80000026367807 */ /* 0x000fe40002800000 */
[----:B-1----:R-:W-:Y:S02]  /*8b60*/  SEL R56, R4, 0xff800000, P0 ;  /* 0xff80000004387807 */ /* 0x002fe40000000000 */
[----:B------:R-:W-:Y:S02]  /*8b70*/  ISETP.GE.U32.AND P0, PT, R75, UR36, PT ;  /* 0x000000244b007c0c */ /* 0x000fe4000bf06070 */
[----:B------:R-:W-:Y:S02]  /*8b80*/  SEL R57, R5, 0xff800000, P3 ;  /* 0xff80000005397807 */ /* 0x000fe40001800000 */
[----:B------:R-:W-:Y:S02]  /*8b90*/  SEL R4, R77, 0xff800000, !P0 ;  /* 0xff8000004d047807 */ /* 0x000fe40004000000 */
[----:B------:R-:W-:Y:S02]  /*8ba0*/  SEL R5, R76, 0xff800000, !P0 ;  /* 0xff8000004c057807 */ /* 0x000fe40004000000 */
[----:B------:R-:W-:Y:S01]  /*8bb0*/  ISETP.GE.U32.AND P3, PT, R3, R75, PT ;  /* 0x0000004b0300720c */ /* 0x000fe20003f66070 */
[----:B--2---:R-:W-:Y:S01]  /*8bc0*/  FMUL R3, R26, 1.4426950216293334961 ;  /* 0x3fb8aa3b1a037820 */ /* 0x004fe20000400000 */
[----:B------:R-:W-:Y:S02]  /*8bd0*/  SEL R58, R6, 0xff800000, P2 ;  /* 0xff800000063a7807 */ /* 0x000fe40001000000 */
[----:B------:R-:W-:Y:S01]  /*8be0*/  SEL R59, R7, 0xff800000, P1 ;  /* 0xff800000073b7807 */ /* 0x000fe20000800000 */
[----:B---3--:R-:W-:Y:S01]  /*8bf0*/  FFMA2 R20, R3.F32, R4.F32x2.HI_LO, R20.F32x2.HI_LO ;  /* 0x0000000403147249 */ /* 0x008fe20000040014 */
[-C--:B------:R-:W-:Y:S01]  /*8c00*/  ISETP.GE.U32.AND P5, PT, R24, R75.reuse, PT ;  /* 0x0000004b1800720c */ /* 0x080fe20003fa6070 */
[----:B------:R-:W1:Y:S01]  /*8c10*/  LDS.128 R4, [R0+0x1f010] ;  /* 0x01f0100000047984 */ /* 0x000e620000000c00 */
[----:B------:R-:W-:Y:S01]  /*8c20*/  VIADD R24, R2, 0x68 ;  /* 0x0000006802187836 */ /* 0x000fe20000000000 */
[----:B------:R-:W-:Y:S02]  /*8c30*/  SEL R63, R11, 0xff800000, P3 ;  /* 0xff8000000b3f7807 */ /* 0x000fe40001800000 */
[----:B------:R-:W-:Y:S02]  /*8c40*/  SEL R11, R92, 0xff800000, !P0 ;  /* 0xff8000005c0b7807 */ /* 0x000fe40004000000 */
[-C--:B------:R-:W-:Y:S01]  /*8c50*/  ISETP.GE.U32.AND P2, PT, R24, R75.reuse, PT ;  /* 0x0000004b1800720c */ /* 0x080fe20003f46070 */
[----:B------:R-:W-:Y:S01]  /*8c60*/  VIADD R24, R2, 0x6a ;  /* 0x0000006a02187836 */ /* 0x000fe20000000000 */
[----:B------:R-:W-:Y:S02]  /*8c70*/  SEL R62, R10, 0xff800000, P4 ;  /* 0xff8000000a3e7807 */ /* 0x000fe40002000000 */
[----:B------:R-:W-:Y:S02]  /*8c80*/  SEL R64, R12, 0xff800000, P2 ;  /* 0xff8000000c407807 */ /* 0x000fe40001000000 */
[----:B------:R-:W-:Y:S02]  /*8c90*/  SEL R10, R94, 0xff800000, !P0 ;  /* 0xff8000005e0a7807 */ /* 0x000fe40004000000 */
[-C--:B------:R-:W-:Y:S02]  /*8ca0*/  ISETP.GE.U32.AND P1, PT, R25, R75.reuse, PT ;  /* 0x0000004b1900720c */ /* 0x080fe40003f26070 */
[----:B------:R-:W-:Y:S02]  /*8cb0*/  SEL R25, R99, 0xff800000, !P0 ;  /* 0xff80000063197807 */ /* 0x000fe40004000000 */
[----:B------:R-:W-:Y:S02]  /*8cc0*/  SEL R65, R13, 0xff800000, P1 ;  /* 0xff8000000d417807 */ /* 0x000fe40000800000 */
[----:B------:R-:W-:Y:S02]  /*8cd0*/  SEL R26, R97, 0xff800000, !P0 ;  /* 0xff800000611a7807 */ /* 0x000fe40004000000 */
        /* <DEDUP_REMOVED lines=13> */
[----:B------:R-:W-:Y:S02]  /*8db0*/  SEL R60, R8, 0xff800000, P6 ;  /* 0xff800000083c7807 */ /* 0x000fe40003000000 */
[----:B------:R-:W-:Y:S02]  /*8dc0*/  SEL R8, R81, 0xff800000, !P0 ;  /* 0xff80000051087807 */ /* 0x000fe40004000000 */
[----:B------:R-:W-:Y:S02]  /*8dd0*/  SEL R61, R9, 0xff800000, P5 ;  /* 0xff800000093d7807 */ /* 0x000fe40002800000 */
[----:B------:R-:W-:Y:S02]  /*8de0*/  SEL R9, R79, 0xff800000, !P0 ;  /* 0xff8000004f097807 */ /* 0x000fe40004000000 */
[----:B------:R-:W-:Y:S01]  /*8df0*/  ISETP.GE.U32.AND P5, PT, R24, R75, PT ;  /* 0x0000004b1800720c */ /* 0x000fe20003fa6070 */
[----:B------:R-:W-:Y:S01]  /*8e00*/  VIADD R24, R2, 0x6b ;  /* 0x0000006b02187836 */ /* 0x000fe20000000000 */
[----:B------:R-:W-:Y:S01]  /*8e10*/  FSETP.GEU.AND P6, PT, R20, -126, PT ;  /* 0xc2fc00001400780b */ /* 0x000fe20003fce000 */
[----:B------:R-:W-:Y:S01]  /*8e20*/  FFMA2 R22, R3.F32, R8.F32x2.HI_LO, R22.F32x2.HI_LO ;  /* 0x0000000803167249 */ /* 0x000fe20000040016 */
[----:B------:R-:W-:Y:S01]  /*8e30*/  SEL R66, R14, 0xff800000, P5 ;  /* 0xff8000000e427807 */ /* 0x000fe20002800000 */
[----:B------:R-:W-:Y:S01]  /*8e40*/  VIADD R9, R2, 0x6c ;  /* 0x0000006c02097836 */ /* 0x000fe20000000000 */
[-C--:B------:R-:W-:Y:S01]  /*8e50*/  ISETP.GE.U32.AND P3, PT, R24, R75.reuse, PT ;  /* 0x0000004b1800720c */ /* 0x080fe20003f66070 */
[----:B------:R-:W-:Y:S01]  /*8e60*/  VIADD R8, R2, 0x6d ;  /* 0x0000006d02087836 */ /* 0x000fe20000000000 */
[----:B------:R-:W-:Y:S02]  /*8e70*/  SEL R24, R100, 0xff800000, !P0 ;  /* 0xff80000064187807 */ /* 0x000fe40004000000 */
[----:B------:R-:W-:Y:S02]  /*8e80*/  SEL R67, R15, 0xff800000, P3 ;  /* 0xff8000000f437807 */ /* 0x000fe40001800000 */
[----:B------:R-:W-:Y:S01]  /*8e90*/  LDS.128 R12, [R0+0x1f030] ;  /* 0x01f03000000c7984 */ /* 0x000fe20000000c00 */
[-C--:B------:R-:W-:Y:S02]  /*8ea0*/  ISETP.GE.U32.AND P1, PT, R9, R75.reuse, PT ;  /* 0x0000004b0900720c */ /* 0x080fe40003f26070 */
[----:B------:R-:W-:Y:S01]  /*8eb0*/  SEL R9, R96, 0xff800000, !P0 ;  /* 0xff80000060097807 */ /* 0x000fe20004000000 */
[----:B------:R-:W-:Y:S01]  /*8ec0*/  @!P6 FMUL R20, R20, 0.5 ;  /* 0x3f0000001414e820 */ /* 0x000fe20000400000 */
[----:B------:R-:W-:Y:S02]  /*8ed0*/  FSETP.GEU.AND P2, PT, R22, -126, PT ;  /* 0xc2fc00001600780b */ /* 0x000fe40003f4e000 */
[----:B------:R-:W-:Y:S01]  /*8ee0*/  FSETP.GEU.AND P4, PT, R21, -126, PT ;  /* 0xc2fc00001500780b */ /* 0x000fe20003f8e000 */
[----:B------:R2:W3:Y:S01]  /*8ef0*/  MUFU.EX2 R115, R20 ;  /* 0x0000001400737308 */ /* 0x0004e20000000800 */
[----:B------:R-:W-:Y:S02]  /*8f00*/  P2R R76, PR, RZ, 0x4 ;  /* 0x00000004ff4c7803 */ /* 0x000fe40000000000 */
[-C--:B------:R-:W-:Y:S01]  /*8f10*/  ISETP.GE.U32.AND P2, PT, R8, R75.reuse, PT ;  /* 0x0000004b0800720c */ /* 0x080fe20003f46070 */
[----:B------:R-:W-:Y:S01]  /*8f20*/  VIADD R8, R2, 0x6e ;  /* 0x0000006e02087836 */ /* 0x000fe20000000000 */
[----:B------:R-:W-:Y:S01]  /*8f30*/  ISETP.NE.AND P5, PT, R76, RZ, PT ;  /* 0x000000ff4c00720c */ /* 0x000fe20003fa5270 */
[----:B------:R-:W-:Y:S01]  /*8f40*/  VIADD R2, R2, 0x6f ;  /* 0x0000006f02027836 */ /* 0x000fe20000000000 */
[----:B------:R-:W-:Y:S02]  /*8f50*/  FSETP.GEU.AND P3, PT, R23, -126, PT ;  /* 0xc2fc00001700780b */ /* 0x000fe40003f6e000 */
[----:B------:R-:W-:Y:S02]  /*8f60*/  SEL R68, R16, 0xff800000, P1 ;  /* 0xff80000010447807 */ /* 0x000fe40000800000 */
[----:B------:R-:W-:Y:S01]  /*8f70*/  ISETP.GE.U32.AND P1, PT, R8, R75, PT ;  /* 0x0000004b0800720c */ /* 0x000fe20003f26070 */
[----:B------:R-:W-:Y:S01]  /*8f80*/  @!P4 FMUL R21, R21, 0.5 ;  /* 0x3f0000001515c820 */ /* 0x000fe20000400000 */
[----:B------:R-:W-:Y:S02]  /*8f90*/  SEL R8, R98, 0xff800000, !P0 ;  /* 0xff80000062087807 */ /* 0x000fe40004000000 */
[----:B------:R-:W-:Y:S01]  /*8fa0*/  SEL R16, R108, 0xff800000, !P0 ;  /* 0xff8000006c107807 */ /* 0x000fe20004000000 */
[----:B------:R4:W5:Y:S01]  /*8fb0*/  MUFU.EX2 R114, R21 ;  /* 0x0000001500727308 */ /* 0x0009620000000800 */
[----:B--2---:R-:W-:Y:S01]  /*8fc0*/  SEL R20, R104, 0xff800000, !P0 ;  /* 0xff80000068147807 */ /* 0x004fe20004000000 */
[----:B-1----:R-:W-:Y:S01]  /*8fd0*/  FFMA2 R4, R3.F32, R8.F32x2.HI_LO, R4.F32x2.HI_LO ;  /* 0x0000000803047249 */ /* 0x002fe20000040004 */
[----:B------:R-:W-:Y:S01]  /*8fe0*/  SEL R69, R17, 0xff800000, P2 ;  /* 0xff80000011457807 */ /* 0x000fe20001000000 */
[----:B------:R-:W-:Y:S01]  /*8ff0*/  FFMA2 R6, R3.F32, R10.F32x2.HI_LO, R6.F32x2.HI_LO ;  /* 0x0000000a03067249 */ /* 0x000fe20000040006 */
[----:B------:R-:W-:Y:S01]  /*9000*/  ISETP.GE.U32.AND P2, PT, R2, R75, PT ;  /* 0x0000004b0200720c */ /* 0x000fe20003f46070 */
[----:B------:R-:W1:Y:S01]  /*9010*/  LDS.128 R8, [R0+0x1f020] ;  /* 0x01f0200000087984 */ /* 0x000e620000000c00 */
[----:B------:R-:W-:Y:S01]  /*9020*/  SEL R17, R107, 0xff800000, !P0 ;  /* 0xff8000006b117807 */ /* 0x000fe20004000000 */
[----:B------:R-:W-:Y:S01]  /*9030*/  @!P5 FMUL R22, R22, 0.5 ;  /* 0x3f0000001616d820 */ /* 0x000fe20000400000 */
[----:B------:R-:W-:Y:S01]  /*9040*/  FSETP.GEU.AND P5, PT, R7, -126, PT ;  /* 0xc2fc00000700780b */ /* 0x000fe20003fae000 */
[----:B------:R-:W-:Y:S01]  /*9050*/  @!P3 FMUL R23, R23, 0.5 ;  /* 0x3f0000001717b820 */ /* 0x000fe20000400000 */
[----:B------:R-:W-:Y:S01]  /*9060*/  SEL R70, R18, 0xff800000, P1 ;  /* 0xff80000012467807 */ /* 0x000fe20000800000 */
[----:B------:R2:W2:Y:S01]  /*9070*/  MUFU.EX2 R113, R22 ;  /* 0x0000001600717308 */ /* 0x0004a20000000800 */
[----:B------:R-:W-:Y:S01]  /*9080*/  SEL R18, R106, 0xff800000, !P0 ;  /* 0xff8000006a127807 */ /* 0x000fe20004000000 */
[----:B---3--:R-:W-:Y:S01]  /*9090*/  @!P6 FMUL R115, R115, R115 ;  /* 0x000000737373e220 */ /* 0x008fe20000400000 */
[----:B------:R-:W-:Y:S02]  /*90a0*/  FSETP.GEU.AND P1, PT, R5, -126, PT ;  /* 0xc2fc00000500780b */ /* 0x000fe40003f2e000 */
[----:B----4-:R-:W-:Y:S01]  /*90b0*/  SEL R21, R103, 0xff800000, !P0 ;  /* 0xff80000067157807 */ /* 0x010fe20004000000 */
[----:B-----5:R-:W-:Y:S01]  /*90c0*/  @!P4 FMUL R114, R114, R114 ;  /* 0x000000727272c220 */ /* 0x020fe20000400000 */
[----:B------:R-:W-:Y:S03]  /*90d0*/  ISETP.NE.AND P6, PT, R76, RZ, PT ;  /* 0x000000ff4c00720c */ /* 0x000fe60003fc5270 */
[----:B------:R3:W4:Y:S01]  /*90e0*/  MUFU.EX2 R112, R23 ;  /* 0x0000001700707308 */ /* 0x0007220000000800 */
[----:B------:R-:W-:Y:S01]  /*90f0*/  SEL R71, R19, 0xff800000, P2 ;  /* 0xff80000013477807 */ /* 0x000fe20001000000 */
[----:B------:R-:W-:Y:S01]  /*9100*/  @!P5 FMUL R7, R7, 0.5 ;  /* 0x3f0000000707d820 */ /* 0x000fe20000400000 */
[----:B------:R-:W-:Y:S01]  /*9110*/  FSETP.GEU.AND P2, PT, R4, -126, PT ;  /* 0xc2fc00000400780b */ /* 0x000fe20003f4e000 */
[----:B------:R-:W-:Y:S01]  /*9120*/  IMAD.MOV.U32 R103, RZ, RZ, R114 ;  /* 0x000000ffff677224 */ /* 0x000fe200078e0072 */
[----:B------:R-:W-:Y:S02]  /*9130*/  SEL R19, R105, 0xff800000, !P0 ;  /* 0xff80000069137807 */ /* 0x000fe40004000000 */
[----:B------:R-:W-:Y:S03]  /*9140*/  SEL R40, R40, 0xff800000, !P0 ;  /* 0xff80000028287807 */ /* 0x000fe60004000000 */
[----:B------:R-:W-:Y:S01]  /*9150*/  MUFU.EX2 R96, R7 ;  /* 0x0000000700607308 */ /* 0x000fe20000000800 */
[----:B------:R-:W-:Y:S01]  /*9160*/  @!P1 FMUL R5, R5, 0.5 ;  /* 0x3f00000005059820 */ /* 0x000fe20000400000 */
[----:B--2---:R-:W-:Y:S01]  /*9170*/  SEL R22, R102, 0xff800000, !P0 ;  /* 0xff80000066167807 */ /* 0x004fe20004000000 */
[----:B------:R-:W-:Y:S01]  /*9180*/  IMAD.MOV.U32 R102, RZ, RZ, R115 ;  /* 0x000000ffff667224 */ /* 0x000fe200078e0073 */
[----:B------:R-:W-:Y:S01]  /*9190*/  SEL R41, R41, 0xff800000, !P0 ;  /* 0xff80000029297807 */ /* 0x000fe20004000000 */
[----:B------:R-:W-:Y:S01]  /*91a0*/  @!P6 FMUL R113, R113, R113 ;  /* 0x000000717171e220 */ /* 0x000fe20000400000 */
[----:B------:R-:W-:Y:S04]  /*91b0*/  SEL R42, R42, 0xff800000, !P0 ;  /* 0xff8000002a2a7807 */ /* 0x000fe80004000000 */
[----:B------:R-:W2:Y:S01]  /*91c0*/  MUFU.EX2 R98, R5 ;  /* 0x0000000500627308 */ /* 0x000ea20000000800 */
[----:B------:R-:W-:Y:S01]  /*91d0*/  @!P2 FMUL R4, R4, 0.5 ;  /* 0x3f0000000404a820 */ /* 0x000fe20000400000 */
[----:B---3--:R-:W-:Y:S01]  /*91e0*/  SEL R23, R101, 0xff800000, !P0 ;  /* 0xff80000065177807 */ /* 0x008fe20004000000 */
[----:B----4-:R-:W-:Y:S01]  /*91f0*/  @!P3 FMUL R112, R112, R112 ;  /* 0x000000707070b220 */ /* 0x010fe20000400000 */
[----:B------:R-:W-:Y:S01]  /*9200*/  SEL R43, R43, 0xff800000, !P0 ;  /* 0xff8000002b2b7807 */ /* 0x000fe20004000000 */
[----:B------:R-:W-:Y:S01]  /*9210*/  IMAD.MOV.U32 R100, RZ, RZ, R113 ;  /* 0x000000ffff647224 */ /* 0x000fe200078e0071 */
[----:B------:R-:W-:Y:S01]  /*9220*/  SEL R44, R44, 0xff800000, !P0 ;  /* 0xff8000002c2c7807 */ /* 0x000fe20004000000 */
[----:B------:R-:W-:Y:S03]  /*9230*/  IMAD.MOV.U32 R101, RZ, RZ, R112 ;  /* 0x000000ffff657224 */ /* 0x000fe600078e0070 */
[----:B------:R-:W3:Y:S01]  /*9240*/  MUFU.EX2 R99, R4 ;  /* 0x0000000400637308 */ /* 0x000ee20000000800 */
[----:B------:R-:W-:Y:S01]  /*9250*/  SEL R45, R45, 0xff800000, !P0 ;  /* 0xff8000002d2d7807 */ /* 0x000fe20004000000 */
[C---:B-1----:R-:W-:Y:S01]  /*9260*/  FFMA2 R8, R3.reuse.F32, R16.F32x2.HI_LO, R8.F32x2.HI_LO ;  /* 0x0000001003087249 */ /* 0x042fe20000040008 */
[----:B------:R-:W-:Y:S01]  /*9270*/  SEL R46, R46, 0xff800000, !P0 ;  /* 0xff8000002e2e7807 */ /* 0x000fe20004000000 */
[----:B------:R-:W-:Y:S01]  /*9280*/  FFMA2 R10, R3.F32, R18.F32x2.HI_LO, R10.F32x2.HI_LO ;  /* 0x00000012030a7249 */ /* 0x000fe2000004000a */
[----:B------:R-:W-:Y:S01]  /*9290*/  SEL R47, R47, 0xff800000, !P0 ;  /* 0xff8000002f2f7807 */ /* 0x000fe20004000000 */
[C---:B------:R-:W-:Y:S01]  /*92a0*/  FFMA2 R12, R3.reuse.F32, R20.F32x2.HI_LO, R12.F32x2.HI_LO ;  /* 0x00000014030c7249 */ /* 0x040fe2000004000c */
[----:B------:R-:W-:Y:S01]  /*92b0*/  SEL R48, R48, 0xff800000, !P0 ;  /* 0xff80000030307807 */ /* 0x000fe20004000000 */
[----:B------:R-:W-:Y:S01]  /*92c0*/  FFMA2 R14, R3.F32, R22.F32x2.HI_LO, R14.F32x2.HI_LO ;  /* 0x00000016030e7249 */ /* 0x000fe2000004000e */
[----:B------:R-:W-:Y:S01]  /*92d0*/  SEL R49, R49, 0xff800000, !P0 ;  /* 0xff80000031317807 */ /* 0x000fe20004000000 */
[----:B--2---:R-:W-:Y:S01]  /*92e0*/  @!P1 FMUL R98, R98, R98 ;  /* 0x0000006262629220 */ /* 0x004fe20000400000 */
[----:B------:R-:W-:Y:S01]  /*92f0*/  SEL R50, R50, 0xff800000, !P0 ;  /* 0xff80000032327807 */ /* 0x000fe20004000000 */
[----:B------:R-:W-:Y:S01]  /*9300*/  @!P5 FMUL R96, R96, R96 ;  /* 0x000000606060d220 */ /* 0x000fe20000400000 */
[----:B------:R-:W-:Y:S01]  /*9310*/  SEL R51, R51, 0xff800000, !P0 ;  /* 0xff80000033337807 */ /* 0x000fe20004000000 */
[----:B------:R-:W-:Y:S01]  /*9320*/  IMAD.MOV.U32 R105, RZ, RZ, R98 ;  /* 0x000000ffff697224 */ /* 0x000fe200078e0062 */
[----:B------:R-:W-:Y:S02]  /*9330*/  SEL R52, R52, 0xff800000, !P0 ;  /* 0xff80000034347807 */ /* 0x000fe40004000000 */
[----:B------:R-:W-:Y:S01]  /*9340*/  SEL R53, R53, 0xff800000, !P0 ;  /* 0xff80000035357807 */ /* 0x000fe20004000000 */
[----:B---3--:R-:W-:Y:S01]  /*9350*/  @!P2 FMUL R99, R99, R99 ;  /* 0x000000636363a220 */ /* 0x008fe20000400000 */
[----:B------:R-:W-:Y:S02]  /*9360*/  SEL R54, R54, 0xff800000, !P0 ;  /* 0xff80000036367807 */ /* 0x000fe40004000000 */
[----:B------:R-:W-:Y:S01]  /*9370*/  SEL R55, R55, 0xff800000, !P0 ;  /* 0xff80000037377807 */ /* 0x000fe20004000000 */
[----:B------:R-:W-:Y:S01]  /*9380*/  IMAD.MOV.U32 R104, RZ, RZ, R99 ;  /* 0x000000ffff687224 */ /* 0x000fe200078e0063 */
        /* <DEDUP_REMOVED lines=16> */
[----:B------:R-:W-:Y:S02]  /*9490*/  FSETP.GEU.AND P0, PT, R6, -126, PT ;  /* 0xc2fc00000600780b */ /* 0x000fe40003f0e000 */
[----:B------:R-:W-:Y:S02]  /*94a0*/  FSETP.GEU.AND P4, PT, R8, -126, PT ;  /* 0xc2fc00000800780b */ /* 0x000fe40003f8e000 */
[----:B------:R-:W-:Y:S02]  /*94b0*/  FSETP.GEU.AND P6, PT, R9, -126, PT ;  /* 0xc2fc00000900780b */ /* 0x000fe40003fce000 */
[----:B------:R-:W-:Y:S02]  /*94c0*/  FSETP.GEU.AND P3, PT, R10, -126, PT ;  /* 0xc2fc00000a00780b */ /* 0x000fe40003f6e000 */
[----:B------:R-:W-:Y:S02]  /*94d0*/  FSETP.GEU.AND P2, PT, R11, -126, PT ;  /* 0xc2fc00000b00780b */ /* 0x000fe40003f4e000 */
[----:B------:R-:W-:Y:S02]  /*94e0*/  FSETP.GEU.AND P1, PT, R12, -126, PT ;  /* 0xc2fc00000c00780b */ /* 0x000fe40003f2e000 */
[----:B------:R-:W-:Y:S01]  /*94f0*/  FSETP.GEU.AND P5, PT, R14, -126, PT ;  /* 0xc2fc00000e00780b */ /* 0x000fe20003fae000 */
[----:B------:R-:W-:Y:S02]  /*9500*/  @!P0 FMUL R6, R6, 0.5 ;  /* 0x3f00000006068820 */ /* 0x000fe40000400000 */
[----:B------:R-:W-:Y:S02]  /*9510*/  @!P4 FMUL R8, R8, 0.5 ;  /* 0x3f0000000808c820 */ /* 0x000fe40000400000 */
[----:B------:R1:W2:Y:S01]  /*9520*/  MUFU.EX2 R97, R6 ;  /* 0x0000000600617308 */ /* 0x0002a20000000800 */
[----:B------:R-:W-:Y:S01]  /*9530*/  @!P6 FMUL R9, R9, 0.5 ;  /* 0x3f0000000909e820 */ /* 0x000fe20000400000 */
[----:B------:R-:W-:Y:S02]  /*9540*/  @!P3 FMUL R10, R10, 0.5 ;  /* 0x3f0000000a0ab820 */ /* 0x000fe40000400000 */
[----:B------:R-:W-:Y:S02]  /*9550*/  @!P2 FMUL R11, R11, 0.5 ;  /* 0x3f0000000b0ba820 */ /* 0x000fe40000400000 */
[----:B------:R-:W-:Y:S04]  /*9560*/  @!P1 FMUL R12, R12, 0.5 ;  /* 0x3f0000000c0c9820 */ /* 0x000fe80000400000 */
[----:B------:R-:W3:Y:S01]  /*9570*/  MUFU.EX2 R95, R8 ;  /* 0x00000008005f7308 */ /* 0x000ee20000000800 */
[----:B------:R-:W-:Y:S09]  /*9580*/  @!P5 FMUL R14, R14, 0.5 ;  /* 0x3f0000000e0ed820 */ /* 0x000ff20000400000 */
[----:B------:R-:W4:Y:S01]  /*9590*/  MUFU.EX2 R94, R9 ;  /* 0x00000009005e7308 */ /* 0x000f220000000800 */
[----:B-1----:R-:W1:Y:S01]  /*95a0*/  LDS.128 R4, [R0+0x1f080] ;  /* 0x01f0800000047984 */ /* 0x002e620000000c00 */
[----:B--2---:R-:W-:Y:S01]  /*95b0*/  @!P0 FMUL R97, R97, R97 ;  /* 0x0000006161618220 */ /* 0x004fe20000400000 */
[----:B------:R-:W-:Y:S07]  /*95c0*/  FSETP.GEU.AND P0, PT, R13, -126, PT ;  /* 0xc2fc00000d00780b */ /* 0x000fee0003f0e000 */
[----:B------:R-:W2:Y:S01]  /*95d0*/  MUFU.EX2 R93, R10 ;  /* 0x0000000a005d7308 */ /* 0x000ea20000000800 */
[----:B---3--:R-:W-:Y:S01]  /*95e0*/  @!P4 FMUL R95, R95, R95 ;  /* 0x0000005f5f5fc220 */ /* 0x008fe20000400000 */
[----:B------:R-:W-:Y:S08]  /*95f0*/  FSETP.GEU.AND P4, PT, R15, -126, PT ;  /* 0xc2fc00000f00780b */ /* 0x000ff00003f8e000 */
[----:B------:R3:W5:Y:S01]  /*9600*/  MUFU.EX2 R92, R11 ;  /* 0x0000000b005c7308 */ /* 0x0007620000000800 */
[----:B------:R-:W-:Y:S01]  /*9610*/  @!P0 FMUL R13, R13, 0.5 ;  /* 0x3f0000000d0d8820 */ /* 0x000fe20000400000 */
[----:B----4-:R-:W-:Y:S03]  /*9620*/  @!P6 FMUL R94, R94, R94 ;  /* 0x0000005e5e5ee220 */ /* 0x010fe60000400000 */
[----:B------:R-:W-:Y:S05]  /*9630*/  @!P4 FMUL R15, R15, 0.5 ;  /* 0x3f0000000f0fc820 */ /* 0x000fea0000400000 */
[----:B------:R-:W4:Y:S01]  /*9640*/  MUFU.EX2 R91, R12 ;  /* 0x0000000c005b7308 */ /* 0x000f220000000800 */
[----:B--2---:R-:W-:Y:S09]  /*9650*/  @!P3 FMUL R93, R93, R93 ;  /* 0x0000005d5d5db220 */ /* 0x004ff20000400000 */
[----:B------:R-:W2:Y:S01]  /*9660*/  MUFU.EX2 R90, R13 ;  /* 0x0000000d005a7308 */ /* 0x000ea20000000800 */
[----:B---3--:R-:W3:Y:S01]  /*9670*/  LDS.128 R8, [R0+0x1f090] ;  /* 0x01f0900000087984 */ /* 0x008ee20000000c00 */
[----:B-----5:R-:W-:Y:S08]  /*9680*/  @!P2 FMUL R92, R92, R92 ;  /* 0x0000005c5c5ca220 */ /* 0x020ff00000400000 */
[----:B------:R-:W5:Y:S01]  /*9690*/  MUFU.EX2 R89, R14 ;  /* 0x0000000e00597308 */ /* 0x000f620000000800 */
[C---:B-1----:R-:W-:Y:S02]  /*96a0*/  FFMA2 R4, R3.reuse.F32, R24.F32x2.HI_LO, R4.F32x2.HI_LO ;  /* 0x0000001803047249 */ /* 0x042fe40000040004 */
[----:B------:R-:W-:Y:S02]  /*96b0*/  FFMA2 R6, R3.F32, R26.F32x2.HI_LO, R6.F32x2.HI_LO ;  /* 0x0000001a03067249 */ /* 0x000fe40000040006 */
[----:B----4-:R-:W-:Y:S01]  /*96c0*/  @!P1 FMUL R91, R91, R91 ;  /* 0x0000005b5b5b9220 */ /* 0x010fe20000400000 */
[----:B------:R-:W-:Y:S04]  /*96d0*/  FSETP.GEU.AND P6, PT, R4, -126, PT ;  /* 0xc2fc00000400780b */ /* 0x000fe80003fce000 */
[----:B------:R1:W4:Y:S01]  /*96e0*/  MUFU.EX2 R88, R15 ;  /* 0x0000000f00587308 */ /* 0x0003220000000800 */
[----:B------:R-:W-:Y:S01]  /*96f0*/  FSETP.GEU.AND P3, PT, R5, -126, PT ;  /* 0xc2fc00000500780b */ /* 0x000fe20003f6e000 */
[----:B--2---:R-:W-:Y:S01]  /*9700*/  @!P0 FMUL R90, R90, R90 ;  /* 0x0000005a5a5a8220 */ /* 0x004fe20000400000 */
[----:B------:R-:W-:Y:S02]  /*9710*/  FSETP.GEU.AND P2, PT, R6, -126, PT ;  /* 0xc2fc00000600780b */ /* 0x000fe40003f4e000 */
[----:B------:R-:W-:Y:S01]  /*9720*/  FSETP.GEU.AND P1, PT, R7, -126, PT ;  /* 0xc2fc00000700780b */ /* 0x000fe20003f2e000 */
[----:B-----5:R-:W-:Y:S03]  /*9730*/  @!P5 FMUL R89, R89, R89 ;  /* 0x000000595959d220 */ /* 0x020fe60000400000 */
[----:B------:R-:W-:Y:S05]  /*9740*/  @!P6 FMUL R4, R4, 0.5 ;  /* 0x3f0000000404e820 */ /* 0x000fea0000400000 */
[----:B------:R-:W-:Y:S01]  /*9750*/  @!P3 FMUL R5, R5, 0.5 ;  /* 0x3f0000000505b820 */ /* 0x000fe20000400000 */
[----:B------:R-:W2:Y:S01]  /*9760*/  MUFU.EX2 R87, R4 ;  /* 0x0000000400577308 */ /* 0x000ea20000000800 */
[----:B------:R-:W-:Y:S01]  /*9770*/  @!P2 FMUL R6, R6, 0.5 ;  /* 0x3f0000000606a820 */ /* 0x000fe20000400000 */
[----:B-1----:R-:W1:Y:S01]  /*9780*/  LDS.128 R12, [R0+0x1f0a0] ;  /* 0x01f0a000000c7984 */ /* 0x002e620000000c00 */
[----:B------:R-:W-:Y:S01]  /*9790*/  @!P1 FMUL R7, R7, 0.5 ;  /* 0x3f00000007079820 */ /* 0x000fe20000400000 */
[----:B----4-:R-:W-:Y:S06]  /*97a0*/  @!P4 FMUL R88, R88, R88 ;  /* 0x000000585858c220 */ /* 0x010fec0000400000 */
[----:B------:R-:W4:Y:S01]  /*97b0*/  MUFU.EX2 R86, R5 ;  /* 0x0000000500567308 */ /* 0x000f220000000800 */
[C---:B---3--:R-:W-:Y:S02]  /*97c0*/  FFMA2 R8, R3.reuse.F32, R28.F32x2.HI_LO, R8.F32x2.HI_LO ;  /* 0x0000001c03087249 */ /* 0x048fe40000040008 */
[----:B------:R-:W-:Y:S03]  /*97d0*/  FFMA2 R10, R3.F32, R30.F32x2.HI_LO, R10.F32x2.HI_LO ;  /* 0x0000001e030a7249 */ /* 0x000fe6000004000a */
[----:B------:R-:W-:Y:S04]  /*97e0*/  FSETP.GEU.AND P0, PT, R8, -126, PT ;  /* 0xc2fc00000800780b */ /* 0x000fe80003f0e000 */
[----:B------:R-:W3:Y:S01]  /*97f0*/  MUFU.EX2 R85, R6 ;  /* 0x0000000600557308 */ /* 0x000ee20000000800 */
[----:B------:R-:W-:Y:S01]  /*9800*/  FSETP.GEU.AND P5, PT, R9, -126, PT ;  /* 0xc2fc00000900780b */ /* 0x000fe20003fae000 */
[----:B--2---:R-:W-:Y:S01]  /*9810*/  @!P6 FMUL R87, R87, R87 ;  /* 0x000000575757e220 */ /* 0x004fe20000400000 */
[----:B------:R-:W-:Y:S02]  /*9820*/  FSETP.GEU.AND P4, PT, R10, -126, PT ;  /* 0xc2fc00000a00780b */ /* 0x000fe40003f8e000 */
[----:B------:R-:W-:Y:S01]  /*9830*/  FSETP.GEU.AND P6, PT, R11, -126, PT ;  /* 0xc2fc00000b00780b */ /* 0x000fe20003fce000 */
[----:B------:R-:W-:Y:S04]  /*9840*/  IMAD.MOV.U32 R106, RZ, RZ, R87 ;  /* 0x000000ffff6a7224 */ /* 0x000fe800078e0057 */
[----:B------:R2:W5:Y:S01]  /*9850*/  MUFU.EX2 R83, R7 ;  /* 0x0000000700537308 */ /* 0x0005620000000800 */
[----:B----4-:R-:W-:Y:S01]  /*9860*/  @!P3 FMUL R86, R86, R86 ;  /* 0x000000565656b220 */ /* 0x010fe20000400000 */
[----:B------:R-:W-:Y:S03]  /*9870*/  @!P0 FMUL R8, R8, 0.5 ;  /* 0x3f00000008088820 */ /* 0x000fe60000400000 */
[----:B------:R-:W-:Y:S02]  /*9880*/  IMAD.MOV.U32 R107, RZ, RZ, R86 ;  /* 0x000000ffff6b7224 */ /* 0x000fe400078e0056 */
[----:B------:R-:W-:Y:S03]  /*9890*/  @!P5 FMUL R9, R9, 0.5 ;  /* 0x3f0000000909d820 */ /* 0x000fe60000400000 */
[----:B------:R-:W4:Y:S01]  /*98a0*/  MUFU.EX2 R82, R8 ;  /* 0x0000000800527308 */ /* 0x000f220000000800 */
[----:B------:R-:W-:Y:S01]  /*98b0*/  @!P4 FMUL R10, R10, 0.5 ;  /* 0x3f0000000a0ac820 */ /* 0x000fe20000400000 */
[----:B------:R-:W-:Y:S01]  /*98c0*/  @!P6 FMUL R11, R11, 0.5 ;  /* 0x3f0000000b0be820 */ /* 0x000fe20000400000 */
[----:B---3--:R-:W-:Y:S07]  /*98d0*/  @!P2 FMUL R85, R85, R85 ;  /* 0x000000555555a220 */ /* 0x008fee0000400000 */
[----:B------:R-:W3:Y:S01]  /*98e0*/  MUFU.EX2 R81, R9 ;  /* 0x0000000900517308 */ /* 0x000ee20000000800 */
[----:B--2---:R-:W2:Y:S01]  /*98f0*/  LDS.128 R4, [R0+0x1f0b0] ;  /* 0x01f0b00000047984 */ /* 0x004ea20000000c00 */
[C---:B-1----:R-:W-:Y:S02]  /*9900*/  FFMA2 R12, R3.reuse.F32, R32.F32x2.HI_LO, R12.F32x2.HI_LO ;  /* 0x00000020030c7249 */ /* 0x042fe4000004000c */
[----:B------:R-:W-:Y:S02]  /*9910*/  FFMA2 R14, R3.F32, R34.F32x2.HI_LO, R14.F32x2.HI_LO ;  /* 0x00000022030e7249 */ /* 0x000fe4000004000e */
[----:B-----5:R-:W-:Y:S01]  /*9920*/  @!P1 FMUL R83, R83, R83 ;  /* 0x0000005353539220 */ /* 0x020fe20000400000 */
[----:B------:R-:W-:Y:S03]  /*9930*/  FSETP.GEU.AND P3, PT, R12, -126, PT ;  /* 0xc2fc00000c00780b */ /* 0x000fe60003f6e000 */
[----:B------:R-:W1:Y:S01]  /*9940*/  MUFU.EX2 R80, R10 ;  /* 0x0000000a00507308 */ /* 0x000e620000000800 */
[----:B------:R-:W-:Y:S01]  /*9950*/  FSETP.GEU.AND P2, PT, R13, -126, PT ;  /* 0xc2fc00000d00780b */ /* 0x000fe20003f4e000 */
[----:B----4-:R-:W-:Y:S01]  /*9960*/  @!P0 FMUL R82, R82, R82 ;  /* 0x0000005252528220 */ /* 0x010fe20000400000 */
[----:B------:R-:W-:Y:S02]  /*9970*/  FSETP.GEU.AND P1, PT, R14, -126, PT ;  /* 0xc2fc00000e00780b */ /* 0x000fe40003f2e000 */
[----:B------:R-:W-:Y:S05]  /*9980*/  FSETP.GEU.AND P0, PT, R15, -126, PT ;  /* 0xc2fc00000f00780b */ /* 0x000fea0003f0e000 */
[----:B------:R4:W5:Y:S01]  /*9990*/  MUFU.EX2 R79, R11 ;  /* 0x0000000b004f7308 */ /* 0x0009620000000800 */
[----:B---3--:R-:W-:Y:S01]  /*99a0*/  @!P5 FMUL R81, R81, R81 ;  /* 0x000000515151d220 */ /* 0x008fe20000400000 */
[----:B------:R-:W-:Y:S02]  /*99b0*/  @!P3 FMUL R12, R12, 0.5 ;  /* 0x3f0000000c0cb820 */ /* 0x000fe40000400000 */
[----:B------:R-:W-:Y:S06]  /*99c0*/  @!P2 FMUL R13, R13, 0.5 ;  /* 0x3f0000000d0da820 */ /* 0x000fec0000400000 */
[----:B------:R-:W3:Y:S01]  /*99d0*/  MUFU.EX2 R78, R12 ;  /* 0x0000000c004e7308 */ /* 0x000ee20000000800 */
[----:B------:R-:W-:Y:S01]  /*99e0*/  @!P1 FMUL R14, R14, 0.5 ;  /* 0x3f0000000e0e9820 */ /* 0x000fe20000400000 */
[----:B------:R-:W-:Y:S01]  /*99f0*/  @!P0 FMUL R15, R15, 0.5 ;  /* 0x3f0000000f0f8820 */ /* 0x000fe20000400000 */
[----:B-1----:R-:W-:Y:S07]  /*9a00*/  @!P4 FMUL R80, R80, R80 ;  /* 0x000000505050c220 */ /* 0x002fee0000400000 */
[----:B------:R-:W1:Y:S01]  /*9a10*/  MUFU.EX2 R77, R13 ;  /* 0x0000000d004d7308 */ /* 0x000e620000000800 */
[----:B----4-:R-:W4:Y:S01]  /*9a20*/  LDS.128 R8, [R0+0x1f100] ;  /* 0x01f1000000087984 */ /* 0x010f220000000c00 */
[----:B-----5:R-:W-:Y:S08]  /*9a30*/  @!P6 FMUL R79, R79, R79 ;  /* 0x0000004f4f4fe220 */ /* 0x020ff00000400000 */
[----:B------:R-:W5:Y:S01]  /*9a40*/  MUFU.EX2 R76, R14 ;  /* 0x0000000e004c7308 */ /* 0x000f620000000800 */
[C---:B--2---:R-:W-:Y:S02]  /*9a50*/  FFMA2 R4, R3.reuse.F32, R36.F32x2.HI_LO, R4.F32x2.HI_LO ;  /* 0x0000002403047249 */ /* 0x044fe40000040004 */
[----:B------:R-:W-:Y:S01]  /*9a60*/  FFMA2 R6, R3.F32, R38.F32x2.HI_LO, R6.F32x2.HI_LO ;  /* 0x0000002603067249 */ /* 0x000fe20000040006 */
[----:B------:R-:W-:Y:S01]  /*9a70*/  SHF.R.U32.HI R39, RZ, 0x4, R74 ;  /* 0x00000004ff277819 */ /* 0x000fe2000001164a */
[----:B---3--:R-:W-:Y:S01]  /*9a80*/  @!P3 FMUL R78, R78, R78 ;  /* 0x0000004e4e4eb220 */ /* 0x008fe20000400000 */
[----:B------:R-:W-:Y:S04]  /*9a90*/  FSETP.GEU.AND P5, PT, R4, -126, PT ;  /* 0xc2fc00000400780b */ /* 0x000fe80003fae000 */
[----:B------:R2:W3:Y:S01]  /*9aa0*/  MUFU.EX2 R75, R15 ;  /* 0x0000000f004b7308 */ /* 0x0004e20000000800 */
[----:B------:R-:W-:Y:S01]  /*9ab0*/  FSETP.GEU.AND P4, PT, R5, -126, PT ;  /* 0xc2fc00000500780b */ /* 0x000fe20003f8e000 */
[----:B-1----:R-:W-:Y:S01]  /*9ac0*/  @!P2 FMUL R77, R77, R77 ;  /* 0x0000004d4d4da220 */ /* 0x002fe20000400000 */
[----:B------:R-:W-:Y:S02]  /*9ad0*/  FSETP.GEU.AND P6, PT, R6, -126, PT ;  /* 0xc2fc00000600780b */ /* 0x000fe40003fce000 */
[----:B------:R-:W-:Y:S02]  /*9ae0*/  FSETP.GEU.AND P3, PT, R7, -126, PT ;  /* 0xc2fc00000700780b */ /* 0x000fe40003f6e000 */
[----:B------:R-:W-:Y:S01]  /*9af0*/  LOP3.LUT R39, R39, 0x8, RZ, 0xc0, !PT ;  /* 0x0000000827277812 */ /* 0x000fe200078ec0ff */
[----:B-----5:R-:W-:Y:S01]  /*9b00*/  @!P1 FMUL R76, R76, R76 ;  /* 0x0000004c4c4c9220 */ /* 0x020fe20000400000 */
[----:B------:R-:W-:Y:S05]  /*9b10*/  @!P5 FMUL R4, R4, 0.5 ;  /* 0x3f0000000404d820 */ /* 0x000fea0000400000 */
[----:B------:R-:W-:Y:S01]  /*9b20*/  @!P4 FMUL R5, R5, 0.5 ;  /* 0x3f0000000505c820 */ /* 0x000fe20000400000 */
[----:B------:R-:W1:Y:S01]  /*9b30*/  MUFU.EX2 R38, R4 ;  /* 0x0000000400267308 */ /* 0x000e620000000800 */
[----:B------:R-:W-:Y:S01]  /*9b40*/  @!P6 FMUL R6, R6, 0.5 ;  /* 0x3f0000000606e820 */ /* 0x000fe20000400000 */
[----:B--2---:R-:W2:Y:S01]  /*9b50*/  LDS.128 R12, [R0+0x1f110] ;  /* 0x01f11000000c7984 */ /* 0x004ea20000000c00 */
[----:B------:R-:W-:Y:S01]  /*9b60*/  @!P3 FMUL R7, R7, 0.5 ;  /* 0x3f0000000707b820 */ /* 0x000fe20000400000 */
[----:B---3--:R-:W-:Y:S06]  /*9b70*/  @!P0 FMUL R75, R75, R75 ;  /* 0x0000004b4b4b8220 */ /* 0x008fec0000400000 */
[----:B------:R-:W3:Y:S01]  /*9b80*/  MUFU.EX2 R37, R5 ;  /* 0x0000000500257308 */ /* 0x000ee20000000800 */
[C---:B----4-:R-:W-:Y:S01]  /*9b90*/  FFMA2 R8, R3.reuse.F32, R40.F32x2.HI_LO, R8.F32x2.HI_LO ;  /* 0x0000002803087249 */ /* 0x050fe20000040008 */
[----:B------:R-:W-:Y:S01]  /*9ba0*/  F2FP.BF16.F32.PACK_AB R40, R86, R87 ;  /* 0x000000575628723e */ /* 0x000fe200000010ff */
[----:B------:R-:W-:Y:S01]  /*9bb0*/  FFMA2 R10, R3.F32, R42.F32x2.HI_LO, R10.F32x2.HI_LO ;  /* 0x0000002a030a7249 */ /* 0x000fe2000004000a */
[----:B------:R-:W-:Y:S02]  /*9bc0*/  F2FP.BF16.F32.PACK_AB R41, R83, R85 ;  /* 0x000000555329723e */ /* 0x000fe400000010ff */
[----:B------:R-:W-:Y:S04]  /*9bd0*/  FSETP.GEU.AND P2, PT, R8, -126, PT ;  /* 0xc2fc00000800780b */ /* 0x000fe80003f4e000 */
[----:B------:R-:W4:Y:S01]  /*9be0*/  MUFU.EX2 R36, R6 ;  /* 0x0000000600247308 */ /* 0x000f220000000800 */
[----:B------:R-:W-:Y:S01]  /*9bf0*/  FSETP.GEU.AND P1, PT, R9, -126, PT ;  /* 0xc2fc00000900780b */ /* 0x000fe20003f2e000 */
[----:B-1----:R-:W-:Y:S01]  /*9c00*/  @!P5 FMUL R38, R38, R38 ;  /* 0x000000262626d220 */ /* 0x002fe20000400000 */
[----:B------:R-:W-:Y:S02]  /*9c10*/  FSETP.GEU.AND P0, PT, R10, -126, PT ;  /* 0xc2fc00000a00780b */ /* 0x000fe40003f0e000 */
[----:B------:R-:W-:Y:S02]  /*9c20*/  FSETP.GEU.AND P5, PT, R11, -126, PT ;  /* 0xc2fc00000b00780b */ /* 0x000fe40003fae000 */
[----:B------:R-:W-:Y:S03]  /*9c30*/  F2FP.BF16.F32.PACK_AB R42, R81, R82 ;  /* 0x00000052512a723e */ /* 0x000fe600000010ff */
[----:B------:R1:W5:Y:S01]  /*9c40*/  MUFU.EX2 R35, R7 ;  /* 0x0000000700237308 */ /* 0x0003620000000800 */
[----:B---3--:R-:W-:Y:S01]  /*9c50*/  @!P4 FMUL R37, R37, R37 ;  /* 0x000000252525c220 */ /* 0x008fe20000400000 */
[----:B------:R-:W-:Y:S01]  /*9c60*/  F2FP.BF16.F32.PACK_AB R43, R79, R80 ;  /* 0x000000504f2b723e */ /* 0x000fe200000010ff */
[----:B------:R-:W-:Y:S01]  /*9c70*/  @!P2 FMUL R8, R8, 0.5 ;  /* 0x3f0000000808a820 */ /* 0x000fe20000400000 */
[----:B------:R-:W-:Y:S06]  /*9c80*/  @!P1 FMUL R9, R9, 0.5 ;  /* 0x3f00000009099820 */ /* 0x000fec0000400000 */
[----:B------:R-:W3:Y:S01]  /*9c90*/  MUFU.EX2 R32, R8 ;  /* 0x0000000800207308 */ /* 0x000ee20000000800 */
[----:B------:R-:W-:Y:S01]  /*9ca0*/  @!P0 FMUL R10, R10, 0.5 ;  /* 0x3f0000000a0a8820 */ /* 0x000fe20000400000 */
[----:B------:R-:W-:Y:S01]  /*9cb0*/  @!P5 FMUL R11, R11, 0.5 ;  /* 0x3f0000000b0bd820 */ /* 0x000fe20000400000 */
[----:B----4-:R-:W-:Y:S07]  /*9cc0*/  @!P6 FMUL R36, R36, R36 ;  /* 0x000000242424e220 */ /* 0x010fee0000400000 */
[----:B------:R-:W4:Y:S01]  /*9cd0*/  MUFU.EX2 R34, R9 ;  /* 0x0000000900227308 */ /* 0x000f220000000800 */
[----:B-1----:R-:W1:Y:S01]  /*9ce0*/  LDS.128 R4, [R0+0x1f120] ;  /* 0x01f1200000047984 */ /* 0x002e620000000c00 */
[----:B--2---:R-:W-:Y:S01]  /*9cf0*/  FFMA2 R12, R3.F32, R44.F32x2.HI_LO, R12.F32x2.HI_LO ;  /* 0x0000002c030c7249 */ /* 0x004fe2000004000c */
[----:B------:R-:W-:Y:S01]  /*9d00*/  F2FP.BF16.F32.PACK_AB R44, R77, R78 ;  /* 0x0000004e4d2c723e */ /* 0x000fe200000010ff */
[----:B------:R-:W-:Y:S01]  /*9d10*/  FFMA2 R14, R3.F32, R46.F32x2.HI_LO, R14.F32x2.HI_LO ;  /* 0x0000002e030e7249 */ /* 0x000fe2000004000e */
[----:B------:R-:W-:Y:S01]  /*9d20*/  F2FP.BF16.F32.PACK_AB R46, R37, R38 ;  /* 0x00000026252e723e */ /* 0x000fe200000010ff */
[----:B-----5:R-:W-:Y:S01]  /*9d30*/  @!P3 FMUL R35, R35, R35 ;  /* 0x000000232323b220 */ /* 0x020fe20000400000 */
[----:B------:R-:W-:Y:S03]  /*9d40*/  FSETP.GEU.AND P4, PT, R12, -126, PT ;  /* 0xc2fc00000c00780b */ /* 0x000fe60003f8e000 */
[----:B------:R-:W2:Y:S01]  /*9d50*/  MUFU.EX2 R33, R10 ;  /* 0x0000000a00217308 */ /* 0x000ea20000000800 */
[----:B------:R-:W-:Y:S01]  /*9d60*/  FSETP.GEU.AND P6, PT, R13, -126, PT ;  /* 0xc2fc00000d00780b */ /* 0x000fe20003fce000 */
[----:B---3--:R-:W-:Y:S01]  /*9d70*/  @!P2 FMUL R32, R32, R32 ;  /* 0x000000202020a220 */ /* 0x008fe20000400000 */
[----:B------:R-:W-:Y:S02]  /*9d80*/  FSETP.GEU.AND P3, PT, R14, -126, PT ;  /* 0xc2fc00000e00780b */ /* 0x000fe40003f6e000 */
[----:B------:R-:W-:Y:S01]  /*9d90*/  FSETP.GEU.AND P2, PT, R15, -126, PT ;  /* 0xc2fc00000f00780b */ /* 0x000fe20003f4e000 */
[----:B------:R-:W-:Y:S01]  /*9da0*/  IMAD.MOV.U32 R118, RZ, RZ, R32 ;  /* 0x000000ffff767224 */ /* 0x000fe200078e0020 */
[----:B------:R-:W-:Y:S03]  /*9db0*/  F2FP.BF16.F32.PACK_AB R47, R35, R36 ;  /* 0x00000024232f723e */ /* 0x000fe600000010ff */
[----:B------:R3:W5:Y:S01]  /*9dc0*/  MUFU.EX2 R31, R11 ;  /* 0x0000000b001f7308 */ /* 0x0007620000000800 */
[----:B----4-:R-:W-:Y:S01]  /*9dd0*/  @!P1 FMUL R34, R34, R34 ;  /* 0x0000002222229220 */ /* 0x010fe20000400000 */
[----:B------:R-:W-:Y:S01]  /*9de0*/  F2FP.BF16.F32.PACK_AB R45, R75, R76 ;  /* 0x0000004c4b2d723e */ /* 0x000fe200000010ff */
[----:B------:R-:W-:Y:S02]  /*9df0*/  @!P4 FMUL R12, R12, 0.5 ;  /* 0x3f0000000c0cc820 */ /* 0x000fe40000400000 */
[----:B------:R-:W-:Y:S02]  /*9e00*/  IMAD.MOV.U32 R119, RZ, RZ, R34 ;  /* 0x000000ffff777224 */ /* 0x000fe400078e0022 */
[----:B------:R-:W-:Y:S01]  /*9e10*/  @!P6 FMUL R13, R13, 0.5 ;  /* 0x3f0000000d0de820 */ /* 0x000fe20000400000 */
[----:B------:R-:W-:Y:S02]  /*9e20*/  F2FP.BF16.F32.PACK_AB R32, R34, R32 ;  /* 0x000000202220723e */ /* 0x000fe400000010ff */
[----:B------:R-:W4:Y:S01]  /*9e30*/  MUFU.EX2 R30, R12 ;  /* 0x0000000c001e7308 */ /* 0x000f220000000800 */
[----:B------:R-:W-:Y:S01]  /*9e40*/  @!P3 FMUL R14, R14, 0.5 ;  /* 0x3f0000000e0eb820 */ /* 0x000fe20000400000 */
[----:B------:R-:W-:Y:S01]  /*9e50*/  @!P2 FMUL R15, R15, 0.5 ;  /* 0x3f0000000f0fa820 */ /* 0x000fe20000400000 */
[----:B--2---:R-:W-:Y:S07]  /*9e60*/  @!P0 FMUL R33, R33, R33 ;  /* 0x0000002121218220 */ /* 0x004fee0000400000 */
[----:B------:R-:W2:Y:S01]  /*9e70*/  MUFU.EX2 R29, R13 ;  /* 0x0000000d001d7308 */ /* 0x000ea20000000800 */
[----:B---3--:R-:W3:Y:S01]  /*9e80*/  LDS.128 R8, [R0+0x1f130] ;  /* 0x01f1300000087984 */ /* 0x008ee20000000c00 */
[----:B-----5:R-:W-:Y:S04]  /*9e90*/  @!P5 FMUL R31, R31, R31 ;  /* 0x0000001f1f1fd220 */ /* 0x020fe80000400000 */
[----:B------:R-:W-:Y:S04]  /*9ea0*/  IMAD.MOV.U32 R117, RZ, RZ, R31 ;  /* 0x000000ffff757224 */ /* 0x000fe800078e001f */
[----:B------:R-:W5:Y:S01]  /*9eb0*/  MUFU.EX2 R28, R14 ;  /* 0x0000000e001c7308 */ /* 0x000f620000000800 */
[C---:B-1----:R-:W-:Y:S01]  /*9ec0*/  FFMA2 R4, R3.reuse.F32, R48.F32x2.HI_LO, R4.F32x2.HI_LO ;  /* 0x0000003003047249 */ /* 0x042fe20000040004 */
[----:B------:R-:W-:Y:S01]  /*9ed0*/  F2FP.BF16.F32.PACK_AB R48, R114, R115 ;  /* 0x000000737230723e */ /* 0x000fe200000010ff */
[----:B------:R-:W-:Y:S01]  /*9ee0*/  FFMA2 R6, R3.F32, R50.F32x2.HI_LO, R6.F32x2.HI_LO ;  /* 0x0000003203067249 */ /* 0x000fe20000040006 */
[----:B------:R-:W-:Y:S01]  /*9ef0*/  F2FP.BF16.F32.PACK_AB R50, R98, R99 ;  /* 0x000000636232723e */ /* 0x000fe200000010ff */
[----:B----4-:R-:W-:Y:S01]  /*9f00*/  @!P4 FMUL R30, R30, R30 ;  /* 0x0000001e1e1ec220 */ /* 0x010fe20000400000 */
[----:B------:R-:W-:Y:S01]  /*9f10*/  FSETP.GEU.AND P1, PT, R4, -126, PT ;  /* 0xc2fc00000400780b */ /* 0x000fe20003f2e000 */
[----:B------:R-:W-:Y:S03]  /*9f20*/  IMAD.MOV.U32 R98, RZ, RZ, R97 ;  /* 0x000000ffff627224 */ /* 0x000fe600078e0061 */
[----:B------:R1:W4:Y:S01]  /*9f30*/  MUFU.EX2 R27, R15 ;  /* 0x0000000f001b7308 */ /* 0x0003220000000800 */
[----:B------:R-:W-:Y:S01]  /*9f40*/  FSETP.GEU.AND P0, PT, R5, -126, PT ;  /* 0xc2fc00000500780b */ /* 0x000fe20003f0e000 */
[----:B--2---:R-:W-:Y:S01]  /*9f50*/  @!P6 FMUL R29, R29, R29 ;  /* 0x0000001d1d1de220 */ /* 0x004fe20000400000 */
[----:B------:R-:W-:Y:S01]  /*9f60*/  FSETP.GEU.AND P5, PT, R6, -126, PT ;  /* 0xc2fc00000600780b */ /* 0x000fe20003fae000 */
[----:B------:R-:W-:Y:S01]  /*9f70*/  IMAD.MOV.U32 R99, RZ, RZ, R96 ;  /* 0x000000ffff637224 */ /* 0x000fe200078e0060 */
[----:B------:R-:W-:Y:S01]  /*9f80*/  FSETP.GEU.AND P4, PT, R7, -126, PT ;  /* 0xc2fc00000700780b */ /* 0x000fe20003f8e000 */
[----:B------:R-:W-:Y:S01]  /*9f90*/  IMAD.MOV.U32 R115, RZ, RZ, R37 ;  /* 0x000000ffff737224 */ /* 0x000fe200078e0025 */
[----:B------:R-:W-:Y:S01]  /*9fa0*/  F2FP.BF16.F32.PACK_AB R51, R96, R97 ;  /* 0x000000616033723e */ /* 0x000fe200000010ff */
[----:B------:R-:W-:Y:S02]  /*9fb0*/  IMAD.MOV.U32 R97, RZ, RZ, R94 ;  /* 0x000000ffff617224 */ /* 0x000fe400078e005e */
[----:B-----5:R-:W-:Y:S01]  /*9fc0*/  @!P3 FMUL R28, R28, R28 ;  /* 0x0000001c1c1cb220 */ /* 0x020fe20000400000 */
[----:B------:R-:W-:Y:S02]  /*9fd0*/  IMAD.MOV.U32 R96, RZ, RZ, R95 ;  /* 0x000000ffff607224 */ /* 0x000fe400078e005f */
[----:B------:R-:W-:Y:S01]  /*9fe0*/  @!P1 FMUL R4, R4, 0.5 ;  /* 0x3f00000004049820 */ /* 0x000fe20000400000 */
[----:B------:R-:W-:Y:S01]  /*9ff0*/  F2FP.BF16.F32.PACK_AB R49, R112, R113 ;  /* 0x000000717031723e */ /* 0x000fe200000010ff */
[----:B------:R-:W-:Y:S02]  /*a000*/  IMAD.MOV.U32 R112, RZ, RZ, R36 ;  /* 0x000000ffff707224 */ /* 0x000fe400078e0024 */
[----:B------:R-:W-:Y:S01]  /*a010*/  @!P0 FMUL R5, R5, 0.5 ;  /* 0x3f00000005058820 */ /* 0x000fe20000400000 */
[----:B------:R-:W2:Y:S01]  /*a020*/  MUFU.EX2 R26, R4 ;  /* 0x00000004001a7308 */ /* 0x000ea20000000800 */
[----:B------:R-:W-:Y:S01]  /*a030*/  @!P5 FMUL R6, R6, 0.5 ;  /* 0x3f0000000606d820 */ /* 0x000fe20000400000 */
[----:B-1----:R-:W1:Y:S01]  /*a040*/  LDS.128 R12, [R0+0x1f180] ;  /* 0x01f18000000c7984 */ /* 0x002e620000000c00 */
[----:B------:R-:W-:Y:S01]  /*a050*/  @!P4 FMUL R7, R7, 0.5 ;  /* 0x3f0000000707c820 */ /* 0x000fe20000400000 */
[----:B----4-:R-:W-:Y:S01]  /*a060*/  @!P2 FMUL R27, R27, R27 ;  /* 0x0000001b1b1ba220 */ /* 0x010fe20000400000 */
[----:B------:R-:W-:Y:S01]  /*a070*/  IMAD.MOV.U32 R113, RZ, RZ, R35 ;  /* 0x000000ffff717224 */ /* 0x000fe200078e0023 */
[----:B------:R-:W-:Y:S01]  /*a080*/  F2FP.BF16.F32.PACK_AB R34, R29, R30 ;  /* 0x0000001e1d22723e */ /* 0x000fe200000010ff */
[----:B------:R-:W-:Y:S03]  /*a090*/  IMAD.MOV.U32 R114, RZ, RZ, R38 ;  /* 0x000000ffff727224 */ /* 0x000fe600078e0026 */
[----:B------:R-:W4:Y:S01]  /*a0a0*/  MUFU.EX2 R25, R5 ;  /* 0x0000000500197308 */ /* 0x000f220000000800 */
[----:B------:R-:W-:Y:S02]  /*a0b0*/  IMAD.MOV.U32 R122, RZ, RZ, R30 ;  /* 0x000000ffff7a7224 */ /* 0x000fe400078e001e */
[C---:B---3--:R-:W-:Y:S01]  /*a0c0*/  FFMA2 R8, R3.reuse.F32, R52.F32x2.HI_LO, R8.F32x2.HI_LO ;  /* 0x0000003403087249 */ /* 0x048fe20000040008 */
[----:B------:R-:W-:Y:S01]  /*a0d0*/  F2FP.BF16.F32.PACK_AB R52, R94, R95 ;  /* 0x0000005f5e34723e */ /* 0x000fe200000010ff */
[----:B------:R-:W-:Y:S02]  /*a0e0*/  FFMA2 R10, R3.F32, R54.F32x2.HI_LO, R10.F32x2.HI_LO ;  /* 0x00000036030a7249 */ /* 0x000fe4000004000a */
[----:B------:R-:W-:Y:S01]  /*a0f0*/  IMAD.MOV.U32 R94, RZ, RZ, R93 ;  /* 0x000000ffff5e7224 */ /* 0x000fe200078e005d */
[----:B------:R-:W-:Y:S01]  /*a100*/  F2FP.BF16.F32.PACK_AB R53, R92, R93 ;  /* 0x0000005d5c35723e */ /* 0x000fe200000010ff */
[----:B------:R-:W-:Y:S01]  /*a110*/  IMAD.MOV.U32 R93, RZ, RZ, R90 ;  /* 0x000000ffff5d7224 */ /* 0x000fe200078e005a */
[----:B------:R-:W3:Y:S01]  /*a120*/  MUFU.EX2 R24, R6 ;  /* 0x0000000600187308 */ /* 0x000ee20000000800 */
[----:B------:R-:W-:Y:S01]  /*a130*/  FSETP.GEU.AND P6, PT, R8, -126, PT ;  /* 0xc2fc00000800780b */ /* 0x000fe20003fce000 */
[----:B--2---:R-:W-:Y:S01]  /*a140*/  @!P1 FMUL R26, R26, R26 ;  /* 0x0000001a1a1a9220 */ /* 0x004fe20000400000 */
[----:B------:R-:W-:Y:S01]  /*a150*/  FSETP.GEU.AND P3, PT, R9, -126, PT ;  /* 0xc2fc00000900780b */ /* 0x000fe20003f6e000 */
[----:B------:R-:W-:Y:S01]  /*a160*/  IMAD.MOV.U32 R95, RZ, RZ, R92 ;  /* 0x000000ffff5f7224 */ /* 0x000fe200078e005c */
[----:B------:R-:W-:Y:S01]  /*a170*/  FSETP.GEU.AND P2, PT, R10, -126, PT ;  /* 0xc2fc00000a00780b */ /* 0x000fe20003f4e000 */
[----:B------:R-:W-:Y:S01]  /*a180*/  IMAD.MOV.U32 R92, RZ, RZ, R91 ;  /* 0x000000ffff5c7224 */ /* 0x000fe200078e005b */
[----:B------:R-:W-:Y:S03]  /*a190*/  STL [R1+0x8], R26 ;  /* 0x0000081a01007387 */ /* 0x000fe60000100800 */
[----:B------:R2:W5:Y:S01]  /*a1a0*/  MUFU.EX2 R23, R7 ;  /* 0x0000000700177308 */ /* 0x0005620000000800 */
[----:B------:R-:W-:Y:S01]  /*a1b0*/  FSETP.GEU.AND P1, PT, R11, -126, PT ;  /* 0xc2fc00000b00780b */ /* 0x000fe20003f2e000 */
[----:B----4-:R-:W-:Y:S01]  /*a1c0*/  @!P0 FMUL R25, R25, R25 ;  /* 0x0000001919198220 */ /* 0x010fe20000400000 */
[----:B------:R-:W-:Y:S01]  /*a1d0*/  F2FP.BF16.F32.PACK_AB R54, R90, R91 ;  /* 0x0000005b5a36723e */ /* 0x000fe200000010ff */
[----:B------:R-:W-:Y:S01]  /*a1e0*/  IMAD.MOV.U32 R90, RZ, RZ, R89 ;  /* 0x000000ffff5a7224 */ /* 0x000fe200078e0059 */
[----:B------:R-:W-:Y:S01]  /*a1f0*/  F2FP.BF16.F32.PACK_AB R55, R88, R89 ;  /* 0x000000595837723e */ /* 0x000fe200000010ff */
[----:B------:R-:W-:Y:S01]  /*a200*/  @!P6 FMUL R8, R8, 0.5 ;  /* 0x3f0000000808e820 */ /* 0x000fe20000400000 */
[----:B------:R-:W-:Y:S01]  /*a210*/  STL [R1+0xc], R25 ;  /* 0x00000c1901007387 */ /* 0x000fe20000100800 */
[----:B------:R-:W-:Y:S01]  /*a220*/  @!P3 FMUL R9, R9, 0.5 ;  /* 0x3f0000000909b820 */ /* 0x000fe20000400000 */
[----:B---3--:R-:W-:Y:S01]  /*a230*/  @!P5 FMUL R24, R24, R24 ;  /* 0x000000181818d220 */ /* 0x008fe20000400000 */
[----:B------:R-:W3:Y:S01]  /*a240*/  MUFU.EX2 R21, R8 ;  /* 0x0000000800157308 */ /* 0x000ee20000000800 */
[----:B------:R-:W-:Y:S01]  /*a250*/  @!P2 FMUL R10, R10, 0.5 ;  /* 0x3f0000000a0aa820 */ /* 0x000fe20000400000 */
[----:B------:R-:W-:Y:S01]  /*a260*/  IMAD.MOV.U32 R89, RZ, RZ, R83 ;  /* 0x000000ffff597224 */ /* 0x000fe200078e0053 */
[----:B------:R-:W-:Y:S01]  /*a270*/  F2FP.BF16.F32.PACK_AB R35, R27, R28 ;  /* 0x0000001c1b23723e */ /* 0x000fe200000010ff */
[----:B------:R-:W-:Y:S01]  /*a280*/  @!P1 FMUL R11, R11, 0.5 ;  /* 0x3f0000000b0b9820 */ /* 0x000fe20000400000 */
[----:B------:R-:W-:Y:S01]  /*a290*/  IMAD.MOV.U32 R83, RZ, RZ, R81 ;  /* 0x000000ffff537224 */ /* 0x000fe200078e0051 */
[----:B------:R-:W-:Y:S01]  /*a2a0*/  F2FP.BF16.F32.PACK_AB R36, R25, R26 ;  /* 0x0000001a1924723e */ /* 0x000fe200000010ff */
[----:B--2---:R-:W2:Y:S03]  /*a2b0*/  LDS.128 R4, [R0+0x1f190] ;  /* 0x01f1900000047984 */ /* 0x004ea60000000c00 */
[----:B------:R-:W4:Y:S01]  /*a2c0*/  MUFU.EX2 R20, R9 ;  /* 0x0000000900147308 */ /* 0x000f220000000800 */
[C---:B-1----:R-:W-:Y:S02]  /*a2d0*/  FFMA2 R12, R3.reuse.F32, R56.F32x2.HI_LO, R12.F32x2.HI_LO ;  /* 0x00000038030c7249 */ /* 0x042fe4000004000c */
[----:B------:R-:W-:Y:S02]  /*a2e0*/  IMAD.MOV.U32 R81, RZ, RZ, R79 ;  /* 0x000000ffff517224 */ /* 0x000fe400078e004f */
[----:B------:R-:W-:Y:S02]  /*a2f0*/  FFMA2 R14, R3.F32, R58.F32x2.HI_LO, R14.F32x2.HI_LO ;  /* 0x0000003a030e7249 */ /* 0x000fe4000004000e */
[----:B------:R-:W-:Y:S02]  /*a300*/  IMAD.MOV.U32 R91, RZ, RZ, R88 ;  /* 0x000000ffff5b7224 */ /* 0x000fe400078e0058 */
[----:B-----5:R-:W-:Y:S01]  /*a310*/  @!P4 FMUL R23, R23, R23 ;  /* 0x000000171717c220 */ /* 0x020fe20000400000 */
[----:B------:R-:W-:Y:S01]  /*a320*/  FSETP.GEU.AND P0, PT, R12, -126, PT ;  /* 0xc2fc00000c00780b */ /* 0x000fe20003f0e000 */
[----:B------:R-:W-:Y:S01]  /*a330*/  IMAD.MOV.U32 R79, RZ, RZ, R77 ;  /* 0x000000ffff4f7224 */ /* 0x000fe200078e004d */
[----:B------:R-:W1:Y:S01]  /*a340*/  MUFU.EX2 R22, R10 ;  /* 0x0000000a00167308 */ /* 0x000e620000000800 */
[----:B---3--:R-:W-:Y:S01]  /*a350*/  @!P6 FMUL R21, R21, R21 ;  /* 0x000000151515e220 */ /* 0x008fe20000400000 */
[----:B------:R-:W-:Y:S01]  /*a360*/  FSETP.GEU.AND P5, PT, R13, -126, PT ;  /* 0xc2fc00000d00780b */ /* 0x000fe20003fae000 */
[----:B------:R-:W-:Y:S01]  /*a370*/  IMAD.MOV.U32 R123, RZ, RZ, R29 ;  /* 0x000000ffff7b7224 */ /* 0x000fe200078e001d */
[----:B------:R-:W-:Y:S01]  /*a380*/  FSETP.GEU.AND P4, PT, R14, -126, PT ;  /* 0xc2fc00000e00780b */ /* 0x000fe20003f8e000 */
[----:B------:R-:W-:Y:S01]  /*a390*/  IMAD.MOV.U32 R120, RZ, RZ, R28 ;  /* 0x000000ffff787224 */ /* 0x000fe200078e001c */
[----:B------:R-:W-:Y:S01]  /*a3a0*/  FSETP.GEU.AND P6, PT, R15, -126, PT ;  /* 0xc2fc00000f00780b */ /* 0x000fe20003fce000 */
[----:B------:R-:W-:Y:S03]  /*a3b0*/  STL [R1+0x10], R21 ;  /* 0x0000101501007387 */ /* 0x000fe60000100800 */
[----:B------:R3:W5:Y:S01]  /*a3c0*/  MUFU.EX2 R19, R11 ;  /* 0x0000000b00137308 */ /* 0x0007620000000800 */
[----:B----4-:R-:W-:Y:S01]  /*a3d0*/  @!P3 FMUL R20, R20, R20 ;  /* 0x000000141414b220 */ /* 0x010fe20000400000 */
[----:B------:R-:W-:Y:S01]  /*a3e0*/  F2FP.BF16.F32.PACK_AB R37, R23, R24 ;  /* 0x000000181725723e */ /* 0x000fe200000010ff */
[----:B------:R-:W-:Y:S01]  /*a3f0*/  @!P0 FMUL R12, R12, 0.5 ;  /* 0x3f0000000c0c8820 */ /* 0x000fe20000400000 */
[----:B------:R-:W-:Y:S02]  /*a400*/  IMAD.MOV.U32 R121, RZ, RZ, R27 ;  /* 0x000000ffff797224 */ /* 0x000fe400078e001b */
[----:B------:R-:W-:Y:S01]  /*a410*/  STL [R1+0x14], R20 ;  /* 0x0000141401007387 */ /* 0x000fe20000100800 */
[----:B------:R-:W-:Y:S03]  /*a420*/  @!P5 FMUL R13, R13, 0.5 ;  /* 0x3f0000000d0dd820 */ /* 0x000fe60000400000 */
[----:B------:R-:W4:Y:S01]  /*a430*/  MUFU.EX2 R18, R12 ;  /* 0x0000000c00127308 */ /* 0x000f220000000800 */
[----:B------:R-:W-:Y:S01]  /*a440*/  @!P4 FMUL R14, R14, 0.5 ;  /* 0x3f0000000e0ec820 */ /* 0x000fe20000400000 */
[----:B-1----:R-:W-:Y:S01]  /*a450*/  @!P2 FMUL R22, R22, R22 ;  /* 0x000000161616a220 */ /* 0x002fe20000400000 */
[----:B------:R-:W-:Y:S01]  /*a460*/  @!P6 FMUL R15, R15, 0.5 ;  /* 0x3f0000000f0fe820 */ /* 0x000fe20000400000 */
[----:B------:R-:W-:Y:S01]  /*a470*/  IMAD.MOV.U32 R124, RZ, RZ, R24 ;  /* 0x000000ffff7c7224 */ /* 0x000fe200078e0018 */
[----:B------:R-:W-:Y:S01]  /*a480*/  F2FP.BF16.F32.PACK_AB R38, R20, R21 ;  /* 0x000000151426723e */ /* 0x000fe200000010ff */
[----:B------:R-:W-:Y:S04]  /*a490*/  IMAD.MOV.U32 R125, RZ, RZ, R23 ;  /* 0x000000ffff7d7224 */ /* 0x000fe800078e0017 */
[----:B------:R-:W1:Y:S01]  /*a4a0*/  MUFU.EX2 R17, R13 ;  /* 0x0000000d00117308 */ /* 0x000e620000000800 */
[----:B---3--:R-:W3:Y:S01]  /*a4b0*/  LDS.128 R8, [R0+0x1f1a0] ;  /* 0x01f1a00000087984 */ /* 0x008ee20000000c00 */
[----:B-----5:R-:W-:Y:S01]  /*a4c0*/  @!P1 FMUL R19, R19, R19 ;  /* 0x0000001313139220 */ /* 0x020fe20000400000 */
[----:B------:R-:W-:Y:S02]  /*a4d0*/  IMAD.MOV.U32 R88, RZ, RZ, R85 ;  /* 0x000000ffff587224 */ /* 0x000fe400078e0055 */
[----:B------:R-:W-:Y:S02]  /*a4e0*/  IMAD.MOV.U32 R77, RZ, RZ, R75 ;  /* 0x000000ffff4d7224 */ /* 0x000fe400078e004b */
[C---:B--2---:R-:W-:Y:S03]  /*a4f0*/  FFMA2 R4, R3.reuse.F32, R60.F32x2.HI_LO, R4.F32x2.HI_LO ;  /* 0x0000003c03047249 */ /* 0x044fe60000040004 */
[----:B------:R-:W2:Y:S01]  /*a500*/  MUFU.EX2 R16, R14 ;  /* 0x0000000e00107308 */ /* 0x000ea20000000800 */
[----:B----4-:R-:W-:Y:S01]  /*a510*/  @!P0 FMUL R18, R18, R18 ;  /* 0x0000001212128220 */ /* 0x010fe20000400000 */
[----:B------:R-:W-:Y:S02]  /*a520*/  FFMA2 R6, R3.F32, R62.F32x2.HI_LO, R6.F32x2.HI_LO ;  /* 0x0000003e03067249 */ /* 0x000fe40000040006 */
[----:B------:R-:W-:Y:S01]  /*a530*/  IMAD.MOV.U32 R23, RZ, RZ, R19 ;  /* 0x000000ffff177224 */ /* 0x000fe200078e0013 */
[----:B------:R-:W-:Y:S01]  /*a540*/  FSETP.GEU.AND P3, PT, R4, -126, PT ;  /* 0xc2fc00000400780b */ /* 0x000fe20003f6e000 */
[----:B------:R-:W-:Y:S01]  /*a550*/  STL [R1+0x20], R18 ;  /* 0x0000201201007387 */ /* 0x000fe20000100800 */
[----:B------:R-:W-:Y:S03]  /*a560*/  FSETP.GEU.AND P2, PT, R5, -126, PT ;  /* 0xc2fc00000500780b */ /* 0x000fe60003f4e000 */
[----:B------:R-:W4:Y:S01]  /*a570*/  MUFU.EX2 R2, R15 ;  /* 0x0000000f00027308 */ /* 0x000f220000000800 */
[----:B------:R-:W-:Y:S01]  /*a580*/  FSETP.GEU.AND P1, PT, R6, -126, PT ;  /* 0xc2fc00000600780b */ /* 0x000fe20003f2e000 */
[----:B-1----:R-:W-:Y:S01]  /*a590*/  @!P5 FMUL R17, R17, R17 ;  /* 0x000000111111d220 */ /* 0x002fe20000400000 */
[----:B------:R-:W-:Y:S04]  /*a5a0*/  FSETP.GEU.AND P0, PT, R7, -126, PT ;  /* 0xc2fc00000700780b */ /* 0x000fe80003f0e000 */
[----:B------:R-:W-:Y:S01]  /*a5b0*/  STL [R1+0x24], R17 ;  /* 0x0000241101007387 */ /* 0x000fe20000100800 */
[----:B------:R-:W-:Y:S01]  /*a5c0*/  F2FP.BF16.F32.PACK_AB R24, R17, R18 ;  /* 0x000000121118723e */ /* 0x000fe200000010ff */
[----:B------:R-:W-:Y:S01]  /*a5d0*/  @!P3 FMUL R4, R4, 0.5 ;  /* 0x3f0000000404b820 */ /* 0x000fe20000400000 */
[----:B--2---:R-:W-:Y:S01]  /*a5e0*/  @!P4 FMUL R16, R16, R16 ;  /* 0x000000101010c220 */ /* 0x004fe20000400000 */
[----:B------:R-:W-:Y:S03]  /*a5f0*/  @!P2 FMUL R5, R5, 0.5 ;  /* 0x3f0000000505a820 */ /* 0x000fe60000400000 */
[----:B------:R-:W-:Y:S01]  /*a600*/  @!P1 FMUL R6, R6, 0.5 ;  /* 0x3f00000006069820 */ /* 0x000fe20000400000 */
[----:B------:R-:W1:Y:S01]  /*a610*/  MUFU.EX2 R4, R4 ;  /* 0x0000000400047308 */ /* 0x000e620000000800 */
[----:B------:R-:W-:Y:S01]  /*a620*/  STL [R1+0x18], R16 ;  /* 0x0000181001007387 */ /* 0x000fe20000100800 */
[----:B----4-:R-:W-:Y:S01]  /*a630*/  @!P6 FMUL R2, R2, R2 ;  /* 0x000000020202e220 */ /* 0x010fe20000400000 */
[----:B------:R-:W-:Y:S02]  /*a640*/  @!P0 FMUL R7, R7, 0.5 ;  /* 0x3f00000007078820 */ /* 0x000fe40000400000 */
[----:B------:R2:W4:Y:S01]  /*a650*/  LDS.128 R12, [R0+0x1f1b0] ;  /* 0x01f1b000000c7984 */ /* 0x0005220000000c00 */
[----:B------:R-:W-:Y:S01]  /*a660*/  NOP ;  /* 0x0000000000007918 */ /* 0x000fe20000000000 */
[----:B------:R-:W-:Y:S03]  /*a670*/  F2FP.BF16.F32.PACK_AB R25, R2, R16 ;  /* 0x000000100219723e */ /* 0x000fe600000010ff */
[----:B------:R-:W5:Y:S01]  /*a680*/  MUFU.EX2 R5, R5 ;  /* 0x0000000500057308 */ /* 0x000f620000000800 */
[C---:B---3--:R-:W-:Y:S02]  /*a690*/  FFMA2 R8, R3.reuse.F32, R64.F32x2.HI_LO, R8.F32x2.HI_LO ;  /* 0x0000004003087249 */ /* 0x048fe40000040008 */
[----:B------:R-:W-:Y:S01]  /*a6a0*/  FFMA2 R10, R3.F32, R66.F32x2.HI_LO, R10.F32x2.HI_LO ;  /* 0x00000042030a7249 */ /* 0x000fe2000004000a */
[----:B------:R3:W-:Y:S02]  /*a6b0*/  STL [R1+0x1c], R2 ;  /* 0x00001c0201007387 */ /* 0x0007e40000100800 */
[----:B------:R-:W-:Y:S04]  /*a6c0*/  FSETP.GEU.AND P5, PT, R8, -126, PT ;  /* 0xc2fc00000800780b */ /* 0x000fe80003fae000 */
[----:B------:R-:W3:Y:S01]  /*a6d0*/  MUFU.EX2 R6, R6 ;  /* 0x0000000600067308 */ /* 0x000ee20000000800 */
[----:B------:R-:W-:Y:S01]  /*a6e0*/  FSETP.GEU.AND P4, PT, R9, -126, PT ;  /* 0xc2fc00000900780b */ /* 0x000fe20003f8e000 */
[----:B-1----:R-:W-:Y:S01]  /*a6f0*/  @!P3 FMUL R4, R4, R4 ;  /* 0x000000040404b220 */ /* 0x002fe20000400000 */
[----:B------:R-:W-:Y:S07]  /*a700*/  FSETP.GEU.AND P6, PT, R10, -126, PT ;  /* 0xc2fc00000a00780b */ /* 0x000fee0003fce000 */
[----:B------:R-:W1:Y:S01]  /*a710*/  MUFU.EX2 R7, R7 ;  /* 0x0000000700077308 */ /* 0x000e620000000800 */
[----:B------:R-:W-:Y:S01]  /*a720*/  FSETP.GEU.AND P3, PT, R11, -126, PT ;  /* 0xc2fc00000b00780b */ /* 0x000fe20003f6e000 */
[----:B-----5:R-:W-:Y:S01]  /*a730*/  @!P2 FMUL R5, R5, R5 ;  /* 0x000000050505a220 */ /* 0x020fe20000400000 */
[----:B------:R4:W-:Y:S01]  /*a740*/  STL [R1+0x30], R4 ;  /* 0x0000300401007387 */ /* 0x0009e20000100800 */
[----:B------:R-:W-:Y:S01]  /*a750*/  @!P5 FMUL R8, R8, 0.5 ;  /* 0x3f0000000808d820 */ /* 0x000fe20000400000 */
[----:B--2---:R-:W-:Y:S01]  /*a760*/  LOP3.LUT R0, R109, 0xe0, RZ, 0xfc, !PT ;  /* 0x000000e06d007812 */ /* 0x004fe200078efcff */
[----:B------:R-:W-:Y:S01]  /*a770*/  @!P4 FMUL R9, R9, 0.5 ;  /* 0x3f0000000909c820 */ /* 0x000fe20000400000 */
[----:B------:R2:W-:Y:S01]  /*a780*/  STL [R1+0x34], R5 ;  /* 0x0000340501007387 */ /* 0x0005e20000100800 */
[----:B------:R-:W-:Y:S01]  /*a790*/  @!P6 FMUL R10, R10, 0.5 ;  /* 0x3f0000000a0ae820 */ /* 0x000fe20000400000 */
[----:B---3--:R-:W-:Y:S01]  /*a7a0*/  @!P1 FMUL R6, R6, R6 ;  /* 0x0000000606069220 */ /* 0x008fe20000400000 */
[----:B------:R-:W3:Y:S01]  /*a7b0*/  MUFU.EX2 R8, R8 ;  /* 0x0000000800087308 */ /* 0x000ee20000000800 */
[----:B------:R-:W-:Y:S01]  /*a7c0*/  BAR.SYNC.DEFER_BLOCKING 0x3, 0x100 ;  /* 0x00c4000000007b1d */ /* 0x000fe20000010000 */
[----:B------:R-:W-:Y:S01]  /*a7d0*/  IMAD.IADD R0, R0, 0x1, -R39 ;  /* 0x0000000100007824 */ /* 0x000fe200078e0a27 */
[----:B------:R-:W-:Y:S01]  /*a7e0*/  F2FP.BF16.F32.PACK_AB R39, R19, R22 ;  /* 0x000000161327723e */ /* 0x000fe200000010ff */
[----:B------:R-:W-:Y:S01]  /*a7f0*/  @!P3 FMUL R11, R11, 0.5 ;  /* 0x3f0000000b0bb820 */ /* 0x000fe20000400000 */
[----:B------:R-:W-:Y:S01]  /*a800*/  F2FP.BF16.F32.PACK_AB R26, R5, R4 ;  /* 0x00000004051a723e */ /* 0x000fe200000010ff */
[----:B-1----:R-:W-:Y:S04]  /*a810*/  @!P0 FMUL R7, R7, R7 ;  /* 0x0000000707078220 */ /* 0x002fe80000400000 */
[----:B------:R-:W1:Y:S01]  /*a820*/  MUFU.EX2 R9, R9 ;  /* 0x0000000900097308 */ /* 0x000e620000000800 */
[----:B------:R2:W-:Y:S01]  /*a830*/  STL [R1+0x28], R6 ;  /* 0x0000280601007387 */ /* 0x0005e20000100800 */
[----:B------:R-:W-:Y:S01]  /*a840*/  SHF.R.U32.HI R0, RZ, 0x15, R0 ;  /* 0x00000015ff007819 */ /* 0x000fe20000011600 */
[----:B----4-:R-:W-:Y:S01]  /*a850*/  FFMA2 R12, R3.F32, R68.F32x2.HI_LO, R12.F32x2.HI_LO ;  /* 0x00000044030c7249 */ /* 0x010fe2000004000c */
[----:B------:R-:W-:Y:S01]  /*a860*/  F2FP.BF16.F32.PACK_AB R27, R7, R6 ;  /* 0x00000006071b723e */ /* 0x000fe200000010ff */
[----:B------:R2:W-:Y:S01]  /*a870*/  STL [R1+0x2c], R7 ;  /* 0x00002c0701007387 */ /* 0x0005e20000100800 */
[----:B------:R-:W-:Y:S01]  /*a880*/  FFMA2 R14, R3.F32, R70.F32x2.HI_LO, R14.F32x2.HI_LO ;  /* 0x00000046030e7249 */ /* 0x000fe2000004000e */
[----:B------:R-:W-:Y:S03]  /*a890*/  ISETP.NE.AND P0, PT, R116, R0, PT ;  /* 0x000000007400720c */ /* 0x000fe60003f05270 */
[----:B------:R-:W4:Y:S01]  /*a8a0*/  MUFU.EX2 R10, R10 ;  /* 0x0000000a000a7308 */ /* 0x000f220000000800 */
[----:B------:R-:W-:Y:S01]  /*a8b0*/  FSETP.GEU.AND P2, PT, R12, -126, PT ;  /* 0xc2fc00000c00780b */ /* 0x000fe20003f4e000 */
[----:B---3--:R-:W-:Y:S01]  /*a8c0*/  @!P5 FMUL R8, R8, R8 ;  /* 0x000000080808d220 */ /* 0x008fe20000400000 */
[----:B------:R-:W-:Y:S01]  /*a8d0*/  FSETP.GEU.AND P1, PT, R13, -126, PT ;  /* 0xc2fc00000d00780b */ /* 0x000fe20003f2e000 */
[----:B------:R-:W-:Y:S01]  /*a8e0*/  IMAD.MOV.U32 R116, RZ, RZ, R33 ;  /* 0x000000ffff747224 */ /* 0x000fe200078e0021 */
[----:B------:R-:W-:Y:S02]  /*a8f0*/  FSETP.GEU.AND P5, PT, R14, -126, PT ;  /* 0xc2fc00000e00780b */ /* 0x000fe40003fae000 */
[----:B------:R2:W-:Y:S03]  /*a900*/  STL [R1+0x40], R8 ;  /* 0x0000400801007387 */ /* 0x0005e60000100800 */
[----:B------:R-:W3:Y:S01]  /*a910*/  MUFU.EX2 R11, R11 ;  /* 0x0000000b000b7308 */ /* 0x000ee20000000800 */
[----:B-1----:R-:W-:Y:S01]  /*a920*/  @!P4 FMUL R9, R9, R9 ;  /* 0x000000090909c220 */ /* 0x002fe20000400000 */
[----:B------:R-:W-:Y:S02]  /*a930*/  FSETP.GEU.AND P4, PT, R15, -126, PT ;  /* 0xc2fc00000f00780b */ /* 0x000fe40003f8e000 */
[----:B------:R-:W-:Y:S01]  /*a940*/  F2FP.BF16.F32.PACK_AB R33, R31, R33 ;  /* 0x000000211f21723e */ /* 0x000fe200000010ff */
[----:B------:R-:W-:Y:S01]  /*a950*/  @!P2 FMUL R12, R12, 0.5 ;  /* 0x3f0000000c0ca820 */ /* 0x000fe20000400000 */
[----:B------:R2:W-:Y:S01]  /*a960*/  STL [R1+0x44], R9 ;  /* 0x0000440901007387 */ /* 0x0005e20000100800 */
[----:B------:R-:W-:Y:S01]  /*a970*/  @!P1 FMUL R13, R13, 0.5 ;  /* 0x3f0000000d0d9820 */ /* 0x000fe20000400000 */
[----:B----4-:R-:W-:Y:S01]  /*a980*/  @!P6 FMUL R10, R10, R10 ;  /* 0x0000000a0a0ae220 */ /* 0x010fe20000400000 */
[----:B------:R-:W-:Y:S01]  /*a990*/  @!P5 FMUL R14, R14, 0.5 ;  /* 0x3f0000000e0ed820 */ /* 0x000fe20000400000 */
[----:B------:R-:W-:Y:S01]  /*a9a0*/  F2FP.BF16.F32.PACK_AB R28, R9, R8 ;  /* 0x00000008091c723e */ /* 0x000fe200000010ff */
[----:B------:R-:W1:Y:S02]  /*a9b0*/  MUFU.EX2 R12, R12 ;  /* 0x0000000c000c7308 */ /* 0x000e640000000800 */
[----:B------:R2:W-:Y:S02]  /*a9c0*/  STL [R1+0x38], R10 ;  /* 0x0000380a01007387 */ /* 0x0005e40000100800 */
[----:B------:R-:W-:Y:S01]  /*a9d0*/  @!P4 FMUL R15, R15, 0.5 ;  /* 0x3f0000000f0fc820 */ /* 0x000fe20000400000 */
[----:B---3--:R-:W-:Y:S05]  /*a9e0*/  @!P3 FMUL R11, R11, R11 ;  /* 0x0000000b0b0bb220 */ /* 0x008fea0000400000 */
[----:B------:R-:W3:Y:S01]  /*a9f0*/  MUFU.EX2 R13, R13 ;  /* 0x0000000d000d7308 */ /* 0x000ee20000000800 */
[----:B------:R2:W-:Y:S01]  /*aa00*/  STL [R1+0x3c], R11 ;  /* 0x00003c0b01007387 */ /* 0x0005e20000100800 */
[----:B------:R-:W-:Y:S08]  /*aa10*/  F2FP.BF16.F32.PACK_AB R29, R11, R10 ;  /* 0x0000000a0b1d723e */ /* 0x000ff000000010ff */
[----:B------:R-:W4:Y:S01]  /*aa20*/  MUFU.EX2 R14, R14 ;  /* 0x0000000e000e7308 */ /* 0x000f220000000800 */
[----:B-1----:R-:W-:Y:S05]  /*aa30*/  @!P2 FMUL R12, R12, R12 ;  /* 0x0000000c0c0ca220 */ /* 0x002fea0000400000 */
[----:B------:R2:W-:Y:S04]  /*aa40*/  STL [R1+0x48], R12 ;  /* 0x0000480c01007387 */ /* 0x0005e80000100800 */
[----:B------:R-:W1:Y:S01]  /*aa50*/  MUFU.EX2 R87, R15 ;  /* 0x0000000f00577308 */ /* 0x000e620000000800 */
[----:B---3--:R-:W-:Y:S05]  /*aa60*/  @!P1 FMUL R13, R13, R13 ;  /* 0x0000000d0d0d9220 */ /* 0x008fea0000400000 */
[----:B------:R2:W-:Y:S01]  /*aa70*/  STL [R1+0x4c], R13 ;  /* 0x00004c0d01007387 */ /* 0x0005e20000100800 */
[----:B------:R-:W-:Y:S01]  /*aa80*/  F2FP.BF16.F32.PACK_AB R30, R13, R12 ;  /* 0x0000000c0d1e723e */ /* 0x000fe200000010ff */
[----:B----4-:R-:W-:Y:S04]  /*aa90*/  @!P5 FMUL R14, R14, R14 ;  /* 0x0000000e0e0ed220 */ /* 0x010fe80000400000 */
[----:B------:R-:W-:Y:S02]  /*aaa0*/  IMAD.MOV.U32 R86, RZ, RZ, R14 ;  /* 0x000000ffff567224 */ /* 0x000fe400078e000e */
[----:B-1----:R-:W-:Y:S05]  /*aab0*/  @!P4 FMUL R87, R87, R87 ;  /* 0x000000575757c220 */ /* 0x002fea0000400000 */
[----:B------:R-:W-:Y:S01]  /*aac0*/  F2FP.BF16.F32.PACK_AB R31, R87, R14 ;  /* 0x0000000e571f723e */ /* 0x000fe200000010ff */
[----:B------:R-:W-:Y:S06]  /*aad0*/  @!P0 BRA `(.L_x_179) ;  /* 0x0000000000408947 */ /* 0x000fec0003800000 */
[----:B------:R-:W1:Y:S01]  /*aae0*/  LDCU.64 UR6, c[0x4][0x80] ;  /* 0x01001000ff0677ac */ /* 0x000e620008000a00 */
[----:B------:R-:W-:Y:S01]  /*aaf0*/  MOV R3, 0x0 ;  /* 0x0000000000037802 */ /* 0x000fe20000000f00 */
[----:B--2---:R-:W-:Y:S02]  /*ab00*/  HFMA2 R12, -RZ, RZ, 0, 5.9604644775390625e-08 ;  /* 0x00000001ff0c7431 */ /* 0x004fe400000001ff */
[----:B------:R-:W-:Y:S02]  /*ab10*/  IMAD.MOV.U32 R8, RZ, RZ, 0x1be ;  /* 0x000001beff087424 */ /* 0x000fe400078e00ff */
[----:B------:R-:W-:Y:S01]  /*ab20*/  IMAD.MOV.U32 R13, RZ, RZ, RZ ;  /* 0x000000ffff0d7224 */ /* 0x000fe200078e00ff */
[----:B------:R-:W2:Y:S01]  /*ab30*/  LDCU.64 UR4, c[0x4][0x88] ;  /* 0x01001100ff0477ac */ /* 0x000ea20008000a00 */
[----:B------:R-:W3:Y:S01]  /*ab40*/  LDC.64 R2, c[0x4][R3] ;  /* 0x0100000003027b82 */ /* 0x000ee20000000a00 */
[----:B------:R-:W4:Y:S01]  /*ab50*/  LDCU.64 UR8, c[0x4][0x10] ;  /* 0x01000200ff0877ac */ /* 0x000f220008000a00 */
[----:B-1----:R-:W-:Y:S01]  /*ab60*/  MOV R5, UR7 ;  /* 0x0000000700057c02 */ /* 0x002fe20008000f00 */
[----:B------:R-:W-:Y:S01]  /*ab70*/  IMAD.U32 R4, RZ, RZ, UR6 ;  /* 0x00000006ff047e24 */ /* 0x000fe2000f8e00ff */
[----:B--2---:R-:W-:Y:S01]  /*ab80*/  MOV R7, UR5 ;  /* 0x0000000500077c02 */ /* 0x004fe20008000f00 */
[----:B------:R-:W-:Y:S01]  /*ab90*/  IMAD.U32 R6, RZ, RZ, UR4 ;  /* 0x00000004ff067e24 */ /* 0x000fe2000f8e00ff */
[----:B----4-:R-:W-:Y:S01]  /*aba0*/  MOV R11, UR9 ;  /* 0x00000009000b7c02 */ /* 0x010fe20008000f00 */
[----:B------:R-:W-:Y:S02]  /*abb0*/  IMAD.U32 R10, RZ, RZ, UR8 ;  /* 0x00000008ff0a7e24 */ /* 0x000fe4000f8e00ff */
[----:B------:R-:W-:Y:S07]  /*abc0*/  LEPC R20, `(.L_x_179) ;  /* 0x000000001014794e */ /* 0x000fee0000000000 */
[----:B---3--:R-:W-:Y:S05]  /*abd0*/  CALL.ABS.NOINC R2 ;  /* 0x0000000002007343 */ /* 0x008fea0003c00000 */
.L_x_179:
[--C-:B------:R-:W-:Y:S01]  /*abe0*/  SHF.R.U32.HI R18, RZ, 0x4, R74.reuse ;  /* 0x00000004ff127819 */ /* 0x100fe2000001164a */
[----:B------:R-:W-:Y:S05]  /*abf0*/  WARPSYNC.ALL ;  /* 0x0000000000007948 */ /* 0x000fea0003800000 */
[----:B------:R-:W-:Y:S02]  /*ac00*/  LOP3.LUT R0, R109, 0xe0, RZ, 0xfc, !PT ;  /* 0x000000e06d007812 */ /* 0x000fe400078efcff */
[----:B------:R-:W-:Y:S02]  /*ac10*/  LOP3.LUT R18, R18, 0x8, RZ, 0xc0, !PT ;  /* 0x0000000812127812 */ /* 0x000fe400078ec0ff */
[----:B------:R-:W-:Y:S03]  /*ac20*/  SHF.R.U32.HI R17, RZ, 0x5, R74 ;  /* 0x00000005ff117819 */ /* 0x000fe6000001164a */
[----:B------:R-:W-:Y:S01]  /*ac30*/  IMAD.IADD R0, R0, 0x1, -R18 ;  /* 0x0000000100007824 */ /* 0x000fe200078e0a12 */
[----:B------:R-:W-:Y:S04]  /*ac40*/  LOP3.LUT R17, R17, 0x3, RZ, 0xc0, !PT ;  /* 0x0000000311117812 */ /* 0x000fe800078ec0ff */
[C---:B------:R-:W-:Y:S01]  /*ac50*/  R2UR UR4, R0.reuse ;  /* 0x00000000000472ca */ /* 0x040fe200000e0000 */
[----:B------:R-:W-:Y:S05]  /*ac60*/  VIADD R0, R0, 0x10 ;  /* 0x0000001000007836 */ /* 0x000fea0000000000 */
[----:B------:R-:W-:Y:S04]  /*ac70*/  SHF.R.U32.HI R0, RZ, 0x15, R0 ;  /* 0x00000015ff007819 */ /* 0x000fe80000011600 */
[----:B------:R-:W-:Y:S03]  /*ac80*/  ISETP.NE.AND P0, PT, R17, R0, PT ;  /* 0x000000001100720c */ /* 0x000fe60003f05270 */
[----:B------:R1:W-:Y:S10]  /*ac90*/  STTM.x8 tmem[UR4], R48 ;  /* 0x00000030000079ed */ /* 0x0003f400081c0004 */
[----:B------:R-:W-:Y:S05]  /*aca0*/  @!P0 BRA `(.L_x_180) ;  /* 0x0000000000408947 */ /* 0x000fea0003800000 */
[----:B------:R-:W3:Y:S01]  /*acb0*/  LDCU.64 UR8, c[0x4][0x80] ;  /* 0x01001000ff0877ac */ /* 0x000ee20008000a00 */
[----:B------:R-:W-:Y:S01]  /*acc0*/  MOV R3, 0x0 ;  /* 0x0000000000037802 */ /* 0x000fe20000000f00 */
[----:B--2---:R-:W-:Y:S02]  /*acd0*/  HFMA2 R12, -RZ, RZ, 0, 5.9604644775390625e-08 ;  /* 0x00000001ff0c7431 */ /* 0x004fe400000001ff */
[----:B------:R-:W-:Y:S02]  /*ace0*/  IMAD.MOV.U32 R8, RZ, RZ, 0x1be ;  /* 0x000001beff087424 */ /* 0x000fe400078e00ff */
[----:B------:R-:W-:Y:S01]  /*acf0*/  IMAD.MOV.U32 R13, RZ, RZ, RZ ;  /* 0x000000ffff0d7224 */ /* 0x000fe200078e00ff */
[----:B------:R-:W2:Y:S01]  /*ad00*/  LDCU.64 UR6, c[0x4][0x88] ;  /* 0x01001100ff0677ac */ /* 0x000ea20008000a00 */
[----:B------:R-:W4:Y:S01]  /*ad10*/  LDC.64 R2, c[0x4][R3] ;  /* 0x0100000003027b82 */ /* 0x000f220000000a00 */
[----:B------:R-:W5:Y:S01]  /*ad20*/  LDCU.64 UR4, c[0x4][0x10] ;  /* 0x01000200ff0477ac */ /* 0x000f620008000a00 */
[----:B---3--:R-:W-:Y:S01]  /*ad30*/  MOV R5, UR9 ;  /* 0x0000000900057c02 */ /* 0x008fe20008000f00 */
[----:B------:R-:W-:Y:S01]  /*ad40*/  IMAD.U32 R4, RZ, RZ, UR8 ;  /* 0x00000008ff047e24 */ /* 0x000fe2000f8e00ff */
[----:B--2---:R-:W-:Y:S01]  /*ad50*/  MOV R7, UR7 ;  /* 0x0000000700077c02 */ /* 0x004fe20008000f00 */
[----:B------:R-:W-:Y:S01]  /*ad60*/  IMAD.U32 R6, RZ, RZ, UR6 ;  /* 0x00000006ff067e24 */ /* 0x000fe2000f8e00ff */
[----:B-----5:R-:W-:Y:S01]  /*ad70*/  MOV R11, UR5 ;  /* 0x00000005000b7c02 */ /* 0x020fe20008000f00 */
[----:B------:R-:W-:Y:S02]  /*ad80*/  IMAD.U32 R10, RZ, RZ, UR4 ;  /* 0x00000004ff0a7e24 */ /* 0x000fe4000f8e00ff */
[----:B------:R-:W-:Y:S07]  /*ad90*/  LEPC R20, `(.L_x_180) ;  /* 0x000000001014794e */ /* 0x000fee0000000000 */
[----:B-1--4-:R-:W-:Y:S05]  /*ada0*/  CALL.ABS.NOINC R2 ;  /* 0x0000000002007343 */ /* 0x012fea0003c00000 */
.L_x_180:
[----:B------:R-:W-:Y:S01]  /*adb0*/  LOP3.LUT R16, R111, 0x600000, RZ, 0xc0, !PT ;  /* 0x006000006f107812 */ /* 0x000fe200078ec0ff */
[----:B------:R-:W-:Y:S05]  /*adc0*/  WARPSYNC.ALL ;  /* 0x0000000000007948 */ /* 0x000fea0003800000 */
[----:B------:R-:W-:Y:S04]  /*add0*/  LOP3.LUT R16, R16, 0x10, R110, 0xf8, !PT ;  /* 0x0000001010107812 */ /* 0x000fe800078ef86e */
[----:B------:R-:W-:Y:S05]  /*ade0*/  LOP3.LUT R16, R16, 0xe0, RZ, 0xfc, !PT ;  /* 0x000000e010107812 */ /* 0x000fea00078efcff */
[----:B------:R-:W-:Y:S04]  /*adf0*/  IMAD.IADD R16, R16, 0x1, -R18 ;  /* 0x0000000110107824 */ /* 0x000fe800078e0a12 */
[C---:B------:R-:W-:Y:S01]  /*ae00*/  VIADD R0, R16.reuse, 0x20 ;  /* 0x0000002010007836 */ /* 0x040fe20000000000 */
[----:B------:R-:W-:Y:S04]  /*ae10*/  R2UR UR4, R16 ;  /* 0x00000000100472ca */ /* 0x000fe800000e0000 */
[----:B------:R-:W-:Y:S04]  /*ae20*/  SHF.R.U32.HI R0, RZ, 0x15, R0 ;  /* 0x00000015ff007819 */ /* 0x000fe80000011600 */
[----:B------:R-:W-:Y:S05]  /*ae30*/  ISETP.NE.AND P0, PT, R17, R0, PT ;  /* 0x000000001100720c */ /* 0x000fea0003f05270 */
[----:B------:R3:W-:Y:S08]  /*ae40*/  STTM.x8 tmem[UR4+0x10], R40 ;  /* 0x00001028000079ed */ /* 0x0007f000081c0004 */
[----:B------:R-:W-:Y:S05]  /*ae50*/  @!P0 BRA `(.L_x_181) ;  /* 0x0000000000408947 */ /* 0x000fea0003800000 */
[----:B------:R-:W4:Y:S01]  /*ae60*/  LDCU.64 UR8, c[0x4][0x80] ;  /* 0x01001000ff0877ac */ /* 0x000f220008000a00 */
[----:B------:R-:W-:Y:S01]  /*ae70*/  MOV R3, 0x0 ;  /* 0x0000000000037802 */ /* 0x000fe20000000f00 */
[----:B--2---:R-:W-:Y:S02]  /*ae80*/  HFMA2 R12, -RZ, RZ, 0, 5.9604644775390625e-08 ;  /* 0x00000001ff0c7431 */ /* 0x004fe400000001ff */
[----:B------:R-:W-:Y:S02]  /*ae90*/  IMAD.MOV.U32 R8, RZ, RZ, 0x1be ;  /* 0x000001beff087424 */ /* 0x000fe400078e00ff */
[----:B------:R-:W-:Y:S01]  /*aea0*/  IMAD.MOV.U32 R13, RZ, RZ, RZ ;  /* 0x000000ffff0d7224 */ /* 0x000fe200078e00ff */
[----:B------:R-:W2:Y:S01]  /*aeb0*/  LDCU.64 UR6, c[0x4][0x88] ;  /* 0x01001100ff0677ac */ /* 0x000ea20008000a00 */
[----:B------:R-:W1:Y:S01]  /*aec0*/  LDC.64 R2, c[0x4][R3] ;  /* 0x0100000003027b82 */ /* 0x000e620000000a00 */
[----:B------:R-:W5:Y:S01]  /*aed0*/  LDCU.64 UR4, c[0x4][0x10] ;  /* 0x01000200ff0477ac */ /* 0x000f620008000a00 */
[----:B----4-:R-:W-:Y:S01]  /*aee0*/  MOV R5, UR9 ;  /* 0x0000000900057c02 */ /* 0x010fe20008000f00 */
[----:B------:R-:W-:Y:S01]  /*aef0*/  IMAD.U32 R4, RZ, RZ, UR8 ;  /* 0x00000008ff047e24 */ /* 0x000fe2000f8e00ff */
[----:B--2---:R-:W-:Y:S01]  /*af00*/  MOV R7, UR7 ;  /* 0x0000000700077c02 */ /* 0x004fe20008000f00 */
[----:B------:R-:W-:Y:S01]  /*af10*/  IMAD.U32 R6, RZ, RZ, UR6 ;  /* 0x00000006ff067e24 */ /* 0x000fe2000f8e00ff */
[----:B-----5:R-:W-:Y:S01]  /*af20*/  MOV R11, UR5 ;  /* 0x00000005000b7c02 */ /* 0x020fe20008000f00 */
[----:B------:R-:W-:Y:S02]  /*af30*/  IMAD.U32 R10, RZ, RZ, UR4 ;  /* 0x00000004ff0a7e24 */ /* 0x000fe4000f8e00ff */
[----:B------:R-:W-:Y:S07]  /*af40*/  LEPC R20, `(.L_x_181) ;  /* 0x000000001014794e */ /* 0x000fee0000000000 */
[----:B-1-3--:R-:W-:Y:S05]  /*af50*/  CALL.ABS.NOINC R2 ;  /* 0x0000000002007343 */ /* 0x00afea0003c00000 */
.L_x_181:
[----:B------:R-:W-:Y:S05]  /*af60*/  WARPSYNC.ALL ;  /* 0x0000000000007948 */ /* 0x000fea0003800000 */
[C---:B------:R-:W-:Y:S01]  /*af70*/  R2UR UR4, R16.reuse ;  /* 0x00000000100472ca */ /* 0x040fe200000e0000 */
[----:B------:R-:W-:Y:S05]  /*af80*/  VIADD R0, R16, 0x30 ;  /* 0x0000003010007836 */ /* 0x000fea0000000000 */
[----:B------:R-:W-:Y:S04]  /*af90*/  SHF.R.U32.HI R0, RZ, 0x15, R0 ;  /* 0x00000015ff007819 */ /* 0x000fe80000011600 */
[----:B------:R-:W-:Y:S03]  /*afa0*/  ISETP.NE.AND P0, PT, R17, R0, PT ;  /* 0x000000001100720c */ /* 0x000fe60003f05270 */
[----:B------:R4:W-:Y:S10]  /*afb0*/  STTM.x8 tmem[UR4+0x20], R32 ;  /* 0x00002020000079ed */ /* 0x0009f400081c0004 */
[----:B------:R-:W-:Y:S05]  /*afc0*/  @!P0 BRA `(.L_x_182) ;  /* 0x0000000000408947 */ /* 0x000fea0003800000 */
[----:B------:R-:W5:Y:S01]  /*afd0*/  LDCU.64 UR8, c[0x4][0x80] ;  /* 0x01001000ff0877ac */ /* 0x000f620008000a00 */
[----:B------:R-:W-:Y:S01]  /*afe0*/  MOV R3, 0x0 ;  /* 0x0000000000037802 */ /* 0x000fe20000000f00 */
[----:B--2---:R-:W-:Y:S02]  /*aff0*/  HFMA2 R12, -RZ, RZ, 0, 5.9604644775390625e-08 ;  /* 0x00000001ff0c7431 */ /* 0x004fe400000001ff */
[----:B------:R-:W-:Y:S02]  /*b000*/  IMAD.MOV.U32 R8, RZ, RZ, 0x1be ;  /* 0x000001beff087424 */ /* 0x000fe400078e00ff */
[----:B------:R-:W-:Y:S01]  /*b010*/  IMAD.MOV.U32 R13, RZ, RZ, RZ ;  /* 0x000000ffff0d7224 */ /* 0x000fe200078e00ff */
[----:B------:R-:W2:Y:S01]  /*b020*/  LDCU.64 UR6, c[0x4][0x88] ;  /* 0x01001100ff0677ac */ /* 0x000ea20008000a00 */
[----:B------:R-:W1:Y:S01]  /*b030*/  LDC.64 R2, c[0x4][R3] ;  /* 0x0100000003027b82 */ /* 0x000e620000000a00 */
[----:B------:R-:W3:Y:S01]  /*b040*/  LDCU.64 UR4, c[0x4][0x10] ;  /* 0x01000200ff0477ac */ /* 0x000ee20008000a00 */
[----:B-----5:R-:W-:Y:S01]  /*b050*/  MOV R5, UR9 ;  /* 0x0000000900057c02 */ /* 0x020fe20008000f00 */
[----:B------:R-:W-:Y:S01]  /*b060*/  IMAD.U32 R4, RZ, RZ, UR8 ;  /* 0x00000008ff047e24 */ /* 0x000fe2000f8e00ff */
[----:B--2---:R-:W-:Y:S01]  /*b070*/  MOV R7, UR7 ;  /* 0x0000000700077c02 */ /* 0x004fe20008000f00 */
[----:B------:R-:W-:Y:S01]  /*b080*/  IMAD.U32 R6, RZ, RZ, UR6 ;  /* 0x00000006ff067e24 */ /* 0x000fe2000f8e00ff */
[----:B---3--:R-:W-:Y:S01]  /*b090*/  MOV R11, UR5 ;  /* 0x00000005000b7c02 */ /* 0x008fe20008000f00 */
[----:B------:R-:W-:Y:S02]  /*b0a0*/  IMAD.U32 R10, RZ, RZ, UR4 ;  /* 0x00000004ff0a7e24 */ /* 0x000fe4000f8e00ff */
[----:B------:R-:W-:Y:S07]  /*b0b0*/  LEPC R20, `(.L_x_182) ;  /* 0x000000001014794e */ /* 0x000fee0000000000 */
[----:B-1--4-:R-:W-:Y:S05]  /*b0c0*/  CALL.ABS.NOINC R2 ;  /* 0x0000000002007343 */ /* 0x012fea0003c00000 */
.L_x_182:
[----:B------:R-:W-:Y:S05]  /*b0d0*/  WARPSYNC.ALL ;  /* 0x0000000000007948 */ /* 0x000fea0003800000 */
[----:B------:R-:W-:Y:S11]  /*b0e0*/  R2UR UR4, R16 ;  /* 0x00000000100472ca */ /* 0x000ff600000e0000 */
[----:B------:R-:W-:Y:S02]  /*b0f0*/  @!UPT UIADD3 URZ, UPT, UPT, URZ, URZ, URZ ;  /* 0x000000fffffff290 */ /* 0x000fe4000fffe0ff */
[----:B------:R1:W-:Y:S01]  /*b100*/  STTM.x8 tmem[UR4+0x30], R24 ;  /* 0x00003018000079ed */ /* 0x0003e200081c0004 */
[----:B------:R-:W-:Y:S05]  /*b110*/  BRA `(.L_x_183) ;  /* 0x0000002400147947 */ /* 0x000fea0003800000 */
.L_x_175:
        /* <DEDUP_REMOVED lines=22> */
.L_x_184:
        /* <DEDUP_REMOVED lines=22> */
.L_x_185:
[----:B------:R-:W-:Y:S01]  /*b3e0*/  ISETP.NE.AND P0, PT, R116, R17, PT ;  /* 0x000000117400720c */ /* 0x000fe20003f05270 */
[----:B------:R-:W-:Y:S05]  /*b3f0*/  WARPSYNC.ALL ;  /* 0x0000000000007948 */ /* 0x000fea0003800000 */
[----:B------:R-:W-:Y:S01]  /*b400*/  R2UR UR4, R75 ;  /* 0x000000004b0472ca */ /* 0x000fe200000e0000 */
[----:B------:R-:W-:Y:S11]  /*b410*/  BSSY.RECONVERGENT B6, `(.L_x_186) ;  /* 0x0000014000067945 */ /* 0x000ff60003800200 */
[----:B------:R-:W-:Y:S01]  /*b420*/  @!UPT UIADD3 URZ, UPT, UPT, URZ, URZ, URZ ;  /* 0x000000fffffff290 */ /* 0x000fe2000fffe0ff */
        /* <DEDUP_REMOVED lines=18> */
.L_x_187:
[----:B------:R-:W-:Y:S05]  /*b550*/  BSYNC.RECONVERGENT B6 ;  /* 0x0000000000067941 */ /* 0x000fea0003800200 */
.L_x_186:
[----:B------:R-:W-:Y:S01]  /*b560*/  SHF.R.U32.HI R0, RZ, 0x1, R74 ;  /* 0x00000001ff007819 */ /* 0x000fe2000001164a */
[----:B------:R-:W2:Y:S01]  /*b570*/  LDC R3, c[0x0][0x448] ;  /* 0x00011200ff037b82 */ /* 0x000ea20000000800 */
[----:B------:R-:W-:Y:S05]  /*b580*/  WARPSYNC.ALL ;  /* 0x0000000000007948 */ /* 0x000fea0003800000 */
[----:B------:R-:W-:Y:S02]  /*b590*/  LOP3.LUT R0, R0, 0x40, RZ, 0xc0, !PT ;  /* 0x0000004000007812 */ /* 0x000fe400078ec0ff */
[----:B------:R-:W-:Y:S02]  /*b5a0*/  R2UR UR4, R75 ;  /* 0x000000004b0472ca */ /* 0x000fe400000e0000 */
[----:B------:R-:W-:Y:S05]  /*b5b0*/  IADD3 R0, PT, PT, R72, R0, RZ ;  /* 0x0000000048007210 */ /* 0x000fea0007ffe0ff */
[----:B------:R-:W3:Y:S08]  /*b5c0*/  LDS.128 R4, [R0+0x1f000] ;  /* 0x01f0000000047984 */ /* 0x000ef00000000c00 */
[----:B------:R-:W4:Y:S08]  /*b5d0*/  LDS.128 R8, [R0+0x1f010] ;  /* 0x01f0100000087984 */ /* 0x000f300000000c00 */
[----:B-1----:R-:W1:Y:S08]  /*b5e0*/  LDS.128 R12, [R0+0x1f020] ;  /* 0x01f02000000c7984 */ /* 0x002e700000000c00 */
[----:B------:R-:W-:Y:S01]  /*b5f0*/  LDS.128 R20, [R0+0x1f130] ;  /* 0x01f1300000147984 */ /* 0x000fe20000000c00 */
[----:B--2---:R-:W-:Y:S04]  /*b600*/  FMUL R3, R3, 1.4426950216293334961 ;  /* 0x3fb8aa3b03037820 */ /* 0x004fe80000400000 */
[C---:B---3--:R-:W-:Y:S02]  /*b610*/  FFMA2 R4, R3.reuse.F32, R56.F32x2.HI_LO, R4.F32x2.HI_LO ;  /* 0x0000003803047249 */ /* 0x048fe40000040004 */
[----:B------:R-:W-:Y:S03]  /*b620*/  FFMA2 R6, R3.F32, R58.F32x2.HI_LO, R6.F32x2.HI_LO ;  /* 0x0000003a03067249 */ /* 0x000fe60000040006 */
[----:B------:R-:W-:Y:S02]  /*b630*/  FSETP.GEU.AND P2, PT, R4, -126, PT ;  /* 0xc2fc00000400780b */ /* 0x000fe40003f4e000 */
[----:B------:R-:W-:Y:S01]  /*b640*/  FSETP.GEU.AND P1, PT, R5, -126, PT ;  /* 0xc2fc00000500780b */ /* 0x000fe20003f2e000 */
[C---:B----4-:R-:W-:Y:S01]  /*b650*/  FFMA2 R8, R3.reuse.F32, R60.F32x2.HI_LO, R8.F32x2.HI_LO ;  /* 0x0000003c03087249 */ /* 0x050fe20000040008 */
[----:B------:R-:W-:Y:S01]  /*b660*/  FSETP.GEU.AND P6, PT, R6, -126, PT ;  /* 0xc2fc00000600780b */ /* 0x000fe20003fce000 */
[----:B------:R-:W-:Y:S01]  /*b670*/  FFMA2 R10, R3.F32, R62.F32x2.HI_LO, R10.F32x2.HI_LO ;  /* 0x0000003e030a7249 */ /* 0x000fe2000004000a */
[----:B------:R-:W-:Y:S02]  /*b680*/  FSETP.GEU.AND P5, PT, R7, -126, PT ;  /* 0xc2fc00000700780b */ /* 0x000fe40003fae000 */
[----:B------:R-:W-:Y:S02]  /*b690*/  FSETP.GEU.AND P4, PT, R8, -126, PT ;  /* 0xc2fc00000800780b */ /* 0x000fe40003f8e000 */
[----:B------:R-:W-:Y:S01]  /*b6a0*/  FSETP.GEU.AND P3, PT, R9, -126, PT ;  /* 0xc2fc00000900780b */ /* 0x000fe20003f6e000 */
[C---:B-1----:R-:W-:Y:S01]  /*b6b0*/  FFMA2 R12, R3.reuse.F32, R64.F32x2.HI_LO, R12.F32x2.HI_LO ;  /* 0x00000040030c7249 */ /* 0x042fe2000004000c */
[----:B------:R-:W-:Y:S01]  /*b6c0*/  FSETP.GEU.AND P0, PT, R10, -126, PT ;  /* 0xc2fc00000a00780b */ /* 0x000fe20003f0e000 */
[----:B------:R-:W-:Y:S01]  /*b6d0*/  @!P2 FMUL R4, R4, 0.5 ;  /* 0x3f0000000404a820 */ /* 0x000fe20000400000 */
[----:B------:R-:W-:Y:S02]  /*b6e0*/  FFMA2 R14, R3.F32, R66.F32x2.HI_LO, R14.F32x2.HI_LO ;  /* 0x00000042030e7249 */ /* 0x000fe4000004000e */
[----:B------:R-:W-:Y:S01]  /*b6f0*/  @!P1 FMUL R5, R5, 0.5 ;  /* 0x3f00000005059820 */ /* 0x000fe20000400000 */
[----:B------:R-:W1:Y:S01]  /*b700*/  MUFU.EX2 R94, R4 ;  /* 0x00000004005e7308 */ /* 0x000e620000000800 */
[----:B------:R-:W-:Y:S01]  /*b710*/  @!P6 FMUL R6, R6, 0.5 ;  /* 0x3f0000000606e820 */ /* 0x000fe20000400000 */
[----:B------:R-:W-:Y:S02]  /*b720*/  @!P5 FMUL R7, R7, 0.5 ;  /* 0x3f0000000707d820 */ /* 0x000fe40000400000 */
[----:B------:R-:W-:Y:S02]  /*b730*/  @!P4 FMUL R8, R8, 0.5 ;  /* 0x3f0000000808c820 */ /* 0x000fe40000400000 */
[----:B------:R-:W-:Y:S04]  /*b740*/  @!P3 FMUL R9, R9, 0.5 ;  /* 0x3f0000000909b820 */ /* 0x000fe80000400000 */
[----:B------:R-:W2:Y:S01]  /*b750*/  MUFU.EX2 R93, R5 ;  /* 0x00000005005d7308 */ /* 0x000ea20000000800 */
[----:B------:R-:W-:Y:S09]  /*b760*/  @!P0 FMUL R10, R10, 0.5 ;  /* 0x3f0000000a0a8820 */ /* 0x000ff20000400000 */
[----:B------:R-:W3:Y:S01]  /*b770*/  MUFU.EX2 R92, R6 ;  /* 0x00000006005c7308 */ /* 0x000ee20000000800 */
[----:B-1----:R-:W-:Y:S01]  /*b780*/  @!P2 FMUL R94, R94, R94 ;  /* 0x0000005e5e5ea220 */ /* 0x002fe20000400000 */
[----:B------:R-:W-:Y:S04]  /*b790*/  FSETP.GEU.AND P2, PT, R11, -126, PT ;  /* 0xc2fc00000b00780b */ /* 0x000fe80003f4e000 */
[----:B------:R-:W-:Y:S04]  /*b7a0*/  MOV R102, R94 ;  /* 0x0000005e00667202 */ /* 0x000fe80000000f00 */
[----:B------:R1:W4:Y:S01]  /*b7b0*/  MUFU.EX2 R91, R7 ;  /* 0x00000007005b7308 */ /* 0x0003220000000800 */
[----:B--2---:R-:W-:Y:S01]  /*b7c0*/  @!P1 FMUL R93, R93, R93 ;  /* 0x0000005d5d5d9220 */ /* 0x004fe20000400000 */
[----:B------:R-:W-:Y:S04]  /*b7d0*/  FSETP.GEU.AND P1, PT, R12, -126, PT ;  /* 0xc2fc00000c00780b */ /* 0x000fe80003f2e000 */
[----:B------:R-:W-:Y:S01]  /*b7e0*/  MOV R103, R93 ;  /* 0x0000005d00677202 */ /* 0x000fe20000000f00 */
[----:B------:R-:W-:Y:S03]  /*b7f0*/  @!P2 FMUL R11, R11, 0.5 ;  /* 0x3f0000000b0ba820 */ /* 0x000fe60000400000 */
[----:B------:R-:W2:Y:S01]  /*b800*/  MUFU.EX2 R90, R8 ;  /* 0x00000008005a7308 */ /* 0x000ea20000000800 */
[----:B---3--:R-:W-:Y:S01]  /*b810*/  @!P6 FMUL R92, R92, R92 ;  /* 0x0000005c5c5ce220 */ /* 0x008fe20000400000 */
[----:B------:R-:W-:Y:S04]  /*b820*/  FSETP.GEU.AND P6, PT, R13, -126, PT ;  /* 0xc2fc00000d00780b */ /* 0x000fe80003fce000 */
[----:B------:R-:W-:Y:S01]  /*b830*/  MOV R100, R92 ;  /* 0x0000005c00647202 */ /* 0x000fe20000000f00 */
[----:B------:R-:W-:Y:S03]  /*b840*/  @!P1 FMUL R12, R12, 0.5 ;  /* 0x3f0000000c0c9820 */ /* 0x000fe60000400000 */
[----:B------:R-:W3:Y:S01]  /*b850*/  MUFU.EX2 R89, R9 ;  /* 0x0000000900597308 */ /* 0x000ee20000000800 */
[----:B-1----:R-:W1:Y:S01]  /*b860*/  LDS.128 R4, [R0+0x1f030] ;  /* 0x01f0300000047984 */ /* 0x002e620000000c00 */
[----:B----4-:R-:W-:Y:S01]  /*b870*/  @!P5 FMUL R91, R91, R91 ;  /* 0x0000005b5b5bd220 */ /* 0x010fe20000400000 */
[----:B------:R-:W-:Y:S02]  /*b880*/  FSETP.GEU.AND P5, PT, R14, -126, PT ;  /* 0xc2fc00000e00780b */ /* 0x000fe40003fae000 */
[----:B------:R-:W-:Y:S05]  /*b890*/  @!P6 FMUL R13, R13, 0.5 ;  /* 0x3f0000000d0de820 */ /* 0x000fea0000400000 */
[----:B------:R-:W4:Y:S01]  /*b8a0*/  MUFU.EX2 R88, R10 ;  /* 0x0000000a00587308 */ /* 0x000f220000000800 */
[----:B--2---:R-:W-:Y:S01]  /*b8b0*/  @!P4 FMUL R90, R90, R90 ;  /* 0x0000005a5a5ac220 */ /* 0x004fe20000400000 */
[----:B------:R-:W-:Y:S02]  /*b8c0*/  FSETP.GEU.AND P4, PT, R15, -126, PT ;  /* 0xc2fc00000f00780b */ /* 0x000fe40003f8e000 */
[----:B------:R-:W-:Y:S02]  /*b8d0*/  MOV R101, R91 ;  /* 0x0000005b00657202 */ /* 0x000fe40000000f00 */
[----:B------:R-:W-:Y:S04]  /*b8e0*/  MOV R104, R90 ;  /* 0x0000005a00687202 */ /* 0x000fe80000000f00 */
[----:B------:R2:W5:Y:S01]  /*b8f0*/  MUFU.EX2 R87, R11 ;  /* 0x0000000b00577308 */ /* 0x0005620000000800 */
[----:B------:R-:W-:Y:S01]  /*b900*/  @!P5 FMUL R14, R14, 0.5 ;  /* 0x3f0000000e0ed820 */ /* 0x000fe20000400000 */
[----:B---3--:R-:W-:Y:S03]  /*b910*/  @!P3 FMUL R89, R89, R89 ;  /* 0x000000595959b220 */ /* 0x008fe60000400000 */
[----:B------:R-:W-:Y:S05]  /*b920*/  @!P4 FMUL R15, R15, 0.5 ;  /* 0x3f0000000f0fc820 */ /* 0x000fea0000400000 */
[----:B------:R-:W3:Y:S01]  /*b930*/  MUFU.EX2 R86, R12 ;  /* 0x0000000c00567308 */ /* 0x000ee20000000800 */
[----:B----4-:R-:W-:Y:S01]  /*b940*/  @!P0 FMUL R88, R88, R88 ;  /* 0x0000005858588220 */ /* 0x010fe20000400000 */
[----:B------:R-:W-:Y:S04]  /*b950*/  MOV R105, R89 ;  /* 0x0000005900697202 */ /* 0x000fe80000000f00 */
[----:B------:R-:W-:Y:S04]  /*b960*/  MOV R98, R88 ;  /* 0x0000005800627202 */ /* 0x000fe80000000f00 */
[----:B------:R-:W4:Y:S01]  /*b970*/  MUFU.EX2 R85, R13 ;  /* 0x0000000d00557308 */ /* 0x000f220000000800 */
[----:B--2---:R-:W2:Y:S01]  /*b980*/  LDS.128 R8, [R0+0x1f080] ;  /* 0x01f0800000087984 */ /* 0x004ea20000000c00 */
[----:B-----5:R-:W-:Y:S05]  /*b990*/  @!P2 FMUL R87, R87, R87 ;  /* 0x000000575757a220 */ /* 0x020fea0000400000 */
[----:B------:R-:W-:Y:S03]  /*b9a0*/  MOV R99, R87 ;  /* 0x0000005700637202 */ /* 0x000fe60000000f00 */
[----:B------:R-:W5:Y:S01]  /*b9b0*/  MUFU.EX2 R83, R14 ;  /* 0x0000000e00537308 */ /* 0x000f620000000800 */
[C---:B-1----:R-:W-:Y:S02]  /*b9c0*/  FFMA2 R4, R3.reuse.F32, R68.F32x2.HI_LO, R4.F32x2.HI_LO ;  /* 0x0000004403047249 */ /* 0x042fe40000040004 */
[----:B------:R-:W-:Y:S02]  /*b9d0*/  FFMA2 R6, R3.F32, R70.F32x2.HI_LO, R6.F32x2.HI_LO ;  /* 0x0000004603067249 */ /* 0x000fe40000040006 */
[----:B---3--:R-:W-:Y:S01]  /*b9e0*/  @!P1 FMUL R86, R86, R86 ;  /* 0x0000005656569220 */ /* 0x008fe20000400000 */
[----:B------:R-:W-:Y:S04]  /*b9f0*/  FSETP.GEU.AND P3, PT, R4, -126, PT ;  /* 0xc2fc00000400780b */ /* 0x000fe80003f6e000 */
[----:B------:R1:W3:Y:S01]  /*ba00*/  MUFU.EX2 R82, R15 ;  /* 0x0000000f00527308 */ /* 0x0002e20000000800 */
[----:B------:R-:W-:Y:S01]  /*ba10*/  FSETP.GEU.AND P0, PT, R5, -126, PT ;  /* 0xc2fc00000500780b */ /* 0x000fe20003f0e000 */
[----:B----4-:R-:W-:Y:S01]  /*ba20*/  @!P6 FMUL R85, R85, R85 ;  /* 0x000000555555e220 */ /* 0x010fe20000400000 */
[----:B------:R-:W-:Y:S02]  /*ba30*/  FSETP.GEU.AND P2, PT, R6, -126, PT ;  /* 0xc2fc00000600780b */ /* 0x000fe40003f4e000 */
[----:B------:R-:W-:Y:S02]  /*ba40*/  FSETP.GEU.AND P1, PT, R7, -126, PT ;  /* 0xc2fc00000700780b */ /* 0x000fe40003f2e000 */
[----:B------:R-:W-:Y:S01]  /*ba50*/  MOV R96, R86 ;  /* 0x0000005600607202 */ /* 0x000fe20000000f00 */
[----:B-----5:R-:W-:Y:S01]  /*ba60*/  @!P5 FMUL R83, R83, R83 ;  /* 0x000000535353d220 */ /* 0x020fe20000400000 */
[----:B------:R-:W-:Y:S01]  /*ba70*/  MOV R97, R85 ;  /* 0x0000005500617202 */ /* 0x000fe20000000f00 */
[----:B------:R-:W-:Y:S04]  /*ba80*/  @!P3 FMUL R4, R4, 0.5 ;  /* 0x3f0000000404b820 */ /* 0x000fe80000400000 */
[----:B------:R-:W-:Y:S01]  /*ba90*/  @!P0 FMUL R5, R5, 0.5 ;  /* 0x3f00000005058820 */ /* 0x000fe20000400000 */
[----:B------:R-:W4:Y:S01]  /*baa0*/  MUFU.EX2 R81, R4 ;  /* 0x0000000400517308 */ /* 0x000f220000000800 */
[----:B------:R-:W-:Y:S01]  /*bab0*/  @!P2 FMUL R6, R6, 0.5 ;  /* 0x3f0000000606a820 */ /* 0x000fe20000400000 */
[----:B-1----:R-:W1:Y:S01]  /*bac0*/  LDS.128 R12, [R0+0x1f090] ;  /* 0x01f09000000c7984 */ /* 0x002e620000000c00 */
[----:B------:R-:W-:Y:S01]  /*bad0*/  @!P1 FMUL R7, R7, 0.5 ;  /* 0x3f00000007079820 */ /* 0x000fe20000400000 */
[----:B---3--:R-:W-:Y:S06]  /*bae0*/  @!P4 FMUL R82, R82, R82 ;  /* 0x000000525252c220 */ /* 0x008fec0000400000 */
[----:B------:R-:W3:Y:S01]  /*baf0*/  MUFU.EX2 R80, R5 ;  /* 0x0000000500507308 */ /* 0x000ee20000000800 */
[----:B------:R-:W-:Y:S01]  /*bb00*/  MOV R95, R82 ;  /* 0x00000052005f7202 */ /* 0x000fe20000000f00 */
[C---:B--2---:R-:W-:Y:S02]  /*bb10*/  FFMA2 R8, R3.reuse.F32, R40.F32x2.HI_LO, R8.F32x2.HI_LO ;  /* 0x0000002803087249 */ /* 0x044fe40000040008 */
[----:B------:R-:W-:Y:S03]  /*bb20*/  FFMA2 R10, R3.F32, R42.F32x2.HI_LO, R10.F32x2.HI_LO ;  /* 0x0000002a030a7249 */ /* 0x000fe6000004000a */
[----:B------:R-:W-:Y:S03]  /*bb30*/  FSETP.GEU.AND P6, PT, R8, -126, PT ;  /* 0xc2fc00000800780b */ /* 0x000fe60003fce000 */
[----:B------:R-:W2:Y:S01]  /*bb40*/  MUFU.EX2 R79, R6 ;  /* 0x00000006004f7308 */ /* 0x000ea20000000800 */
        /* <DEDUP_REMOVED lines=11> */
[----:B--2---:R-:W-:Y:S07]  /*bc00*/  @!P2 FMUL R79, R79, R79 ;  /* 0x0000004f4f4fa220 */ /* 0x004fee0000400000 */
[----:B------:R-:W2:Y:S01]  /*bc10*/  MUFU.EX2 R77, R9 ;  /* 0x00000009004d7308 */ /* 0x000ea20000000800 */
[----:B----4-:R-:W4:Y:S01]  /*bc20*/  LDS.128 R4, [R0+0x1f0a0] ;  /* 0x01f0a00000047984 */ /* 0x010f220000000c00 */
[C---:B-1----:R-:W-:Y:S02]  /*bc30*/  FFMA2 R12, R3.reuse.F32, R44.F32x2.HI_LO, R12.F32x2.HI_LO ;  /* 0x0000002c030c7249 */ /* 0x042fe4000004000c */
[----:B------:R-:W-:Y:S02]  /*bc40*/  FFMA2 R14, R3.F32, R46.F32x2.HI_LO, R14.F32x2.HI_LO ;  /* 0x0000002e030e7249 */ /* 0x000fe4000004000e */
[----:B-----5:R-:W-:Y:S01]  /*bc50*/  @!P1 FMUL R78, R78, R78 ;  /* 0x0000004e4e4e9220 */ /* 0x020fe20000400000 */
[----:B------:R-:W-:Y:S03]  /*bc60*/  FSETP.GEU.AND P0, PT, R12, -126, PT ;  /* 0xc2fc00000c00780b */ /* 0x000fe60003f0e000 */
[----:B------:R-:W1:Y:S01]  /*bc70*/  MUFU.EX2 R41, R10 ;  /* 0x0000000a00297308 */ /* 0x000e620000000800 */
[----:B------:R-:W-:Y:S01]  /*bc80*/  FSETP.GEU.AND P2, PT, R13, -126, PT ;  /* 0xc2fc00000d00780b */ /* 0x000fe20003f4e000 */
[----:B---3--:R-:W-:Y:S01]  /*bc90*/  @!P6 FMUL R40, R40, R40 ;  /* 0x000000282828e220 */ /* 0x008fe20000400000 */
[----:B------:R-:W-:Y:S02]  /*bca0*/  FSETP.GEU.AND P1, PT, R14, -126, PT ;  /* 0xc2fc00000e00780b */ /* 0x000fe40003f2e000 */
[----:B------:R-:W-:Y:S02]  /*bcb0*/  FSETP.GEU.AND P6, PT, R15, -126, PT ;  /* 0xc2fc00000f00780b */ /* 0x000fe40003fce000 */
[-C--:B------:R-:W-:Y:S03]  /*bcc0*/  MOV R106, R40.reuse ;  /* 0x00000028006a7202 */ /* 0x080fe60000000f00 */
[----:B------:R3:W5:Y:S01]  /*bcd0*/  MUFU.EX2 R76, R11 ;  /* 0x0000000b004c7308 */ /* 0x0007620000000800 */
[----:B--2---:R-:W-:Y:S01]  /*bce0*/  @!P5 FMUL R77, R77, R77 ;  /* 0x0000004d4d4dd220 */ /* 0x004fe20000400000 */
[----:B------:R-:W-:Y:S02]  /*bcf0*/  @!P0 FMUL R12, R12, 0.5 ;  /* 0x3f0000000c0c8820 */ /* 0x000fe40000400000 */
[----:B------:R-:W-:Y:S02]  /*bd00*/  @!P2 FMUL R13, R13, 0.5 ;  /* 0x3f0000000d0da820 */ /* 0x000fe40000400000 */
[----:B------:R-:W-:Y:S04]  /*bd10*/  F2FP.BF16.F32.PACK_AB R40, R77, R40 ;  /* 0x000000284d28723e */ /* 0x000fe800000010ff */
[----:B------:R-:W2:Y:S01]  /*bd20*/  MUFU.EX2 R42, R12 ;  /* 0x0000000c002a7308 */ /* 0x000ea20000000800 */
[----:B------:R-:W-:Y:S01]  /*bd30*/  @!P1 FMUL R14, R14, 0.5 ;  /* 0x3f0000000e0e9820 */ /* 0x000fe20000400000 */
[----:B------:R-:W-:Y:S01]  /*bd40*/  @!P6 FMUL R15, R15, 0.5 ;  /* 0x3f0000000f0fe820 */ /* 0x000fe20000400000 */
[----:B-1----:R-:W-:Y:S01]  /*bd50*/  @!P4 FMUL R41, R41, R41 ;  /* 0x000000292929c220 */ /* 0x002fe20000400000 */
[----:B------:R-:W-:Y:S06]  /*bd60*/  MOV R107, R77 ;  /* 0x0000004d006b7202 */ /* 0x000fec0000000f00 */
[----:B------:R-:W1:Y:S01]  /*bd70*/  MUFU.EX2 R71, R13 ;  /* 0x0000000d00477308 */ /* 0x000e620000000800 */
[----:B---3--:R-:W3:Y:S01]  /*bd80*/  LDS.128 R8, [R0+0x1f0b0] ;  /* 0x01f0b00000087984 */ /* 0x008ee20000000c00 */
[----:B-----5:R-:W-:Y:S08]  /*bd90*/  @!P3 FMUL R76, R76, R76 ;  /* 0x0000004c4c4cb220 */ /* 0x020ff00000400000 */
[----:B------:R-:W5:Y:S01]  /*bda0*/  MUFU.EX2 R43, R14 ;  /* 0x0000000e002b7308 */ /* 0x000f620000000800 */
[----:B----4-:R-:W-:Y:S01]  /*bdb0*/  FFMA2 R4, R3.F32, R48.F32x2.HI_LO, R4.F32x2.HI_LO ;  /* 0x0000003003047249 */ /* 0x010fe20000040004 */
[----:B------:R-:W-:Y:S01]  /*bdc0*/  F2FP.BF16.F32.PACK_AB R48, R93, R94 ;  /* 0x0000005e5d30723e */ /* 0x000fe200000010ff */
[----:B------:R-:W-:Y:S01]  /*bdd0*/  FFMA2 R6, R3.F32, R50.F32x2.HI_LO, R6.F32x2.HI_LO ;  /* 0x0000003203067249 */ /* 0x000fe20000040006 */
[----:B------:R-:W-:Y:S01]  /*bde0*/  F2FP.BF16.F32.PACK_AB R51, R87, R88 ;  /* 0x000000585733723e */ /* 0x000fe200000010ff */
[----:B--2---:R-:W-:Y:S01]  /*bdf0*/  @!P0 FMUL R42, R42, R42 ;  /* 0x0000002a2a2a8220 */ /* 0x004fe20000400000 */
[----:B------:R-:W-:Y:S04]  /*be00*/  FSETP.GEU.AND P5, PT, R4, -126, PT ;  /* 0xc2fc00000400780b */ /* 0x000fe80003fae000 */
[----:B------:R2:W4:Y:S01]  /*be10*/  MUFU.EX2 R70, R15 ;  /* 0x0000000f00467308 */ /* 0x0005220000000800 */
[----:B------:R-:W-:Y:S01]  /*be20*/  FSETP.GEU.AND P4, PT, R5, -126, PT ;  /* 0xc2fc00000500780b */ /* 0x000fe20003f8e000 */
[----:B-1----:R-:W-:Y:S01]  /*be30*/  @!P2 FMUL R71, R71, R71 ;  /* 0x000000474747a220 */ /* 0x002fe20000400000 */
[----:B------:R-:W-:Y:S02]  /*be40*/  FSETP.GEU.AND P3, PT, R6, -126, PT ;  /* 0xc2fc00000600780b */ /* 0x000fe40003f6e000 */
[----:B------:R-:W-:Y:S02]  /*be50*/  FSETP.GEU.AND P0, PT, R7, -126, PT ;  /* 0xc2fc00000700780b */ /* 0x000fe40003f0e000 */
[----:B------:R-:W-:Y:S01]  /*be60*/  F2FP.BF16.F32.PACK_AB R49, R91, R92 ;  /* 0x0000005c5b31723e */ /* 0x000fe200000010ff */
[----:B-----5:R-:W-:Y:S01]  /*be70*/  @!P1 FMUL R43, R43, R43 ;  /* 0x0000002b2b2b9220 */ /* 0x020fe20000400000 */
[----:B------:R-:W-:Y:S01]  /*be80*/  F2FP.BF16.F32.PACK_AB R50, R89, R90 ;  /* 0x0000005a5932723e */ /* 0x000fe200000010ff */
[----:B------:R-:W-:Y:S01]  /*be90*/  @!P5 FMUL R4, R4, 0.5 ;  /* 0x3f0000000404d820 */ /* 0x000fe20000400000 */
[-C--:B------:R-:W-:Y:S03]  /*bea0*/  MOV R88, R41.reuse ;  /* 0x0000002900587202 */ /* 0x080fe60000000f00 */
[----:B------:R-:W-:Y:S01]  /*beb0*/  @!P4 FMUL R5, R5, 0.5 ;  /* 0x3f0000000505c820 */ /* 0x000fe20000400000 */
[----:B------:R-:W1:Y:S01]  /*bec0*/  MUFU.EX2 R44, R4 ;  /* 0x00000004002c7308 */ /* 0x000e620000000800 */
[----:B------:R-:W-:Y:S01]  /*bed0*/  @!P3 FMUL R6, R6, 0.5 ;  /* 0x3f0000000606b820 */ /* 0x000fe20000400000 */
[----:B--2---:R-:W2:Y:S01]  /*bee0*/  LDS.128 R12, [R0+0x1f100] ;  /* 0x01f10000000c7984 */ /* 0x004ea20000000c00 */
[----:B------:R-:W-:Y:S01]  /*bef0*/  @!P0 FMUL R7, R7, 0.5 ;  /* 0x3f00000007078820 */ /* 0x000fe20000400000 */
[----:B----4-:R-:W-:Y:S01]  /*bf00*/  @!P6 FMUL R70, R70, R70 ;  /* 0x000000464646e220 */ /* 0x010fe20000400000 */
[----:B------:R-:W-:Y:S02]  /*bf10*/  MOV R93, R80 ;  /* 0x00000050005d7202 */ /* 0x000fe40000000f00 */
[----:B------:R-:W-:Y:S03]  /*bf20*/  MOV R91, R78 ;  /* 0x0000004e005b7202 */ /* 0x000fe60000000f00 */
[----:B------:R-:W4:Y:S01]  /*bf30*/  MUFU.EX2 R69, R5 ;  /* 0x0000000500457308 */ /* 0x000f220000000800 */
[----:B------:R-:W-:Y:S01]  /*bf40*/  F2FP.BF16.F32.PACK_AB R41, R76, R41 ;  /* 0x000000294c29723e */ /* 0x000fe200000010ff */
[C---:B---3--:R-:W-:Y:S01]  /*bf50*/  FFMA2 R8, R3.reuse.F32, R52.F32x2.HI_LO, R8.F32x2.HI_LO ;  /* 0x0000003403087249 */ /* 0x048fe20000040008 */
[----:B------:R-:W-:Y:S01]  /*bf60*/  F2FP.BF16.F32.PACK_AB R53, R82, R83 ;  /* 0x000000535235723e */ /* 0x000fe200000010ff */
[----:B------:R-:W-:Y:S01]  /*bf70*/  FFMA2 R10, R3.F32, R54.F32x2.HI_LO, R10.F32x2.HI_LO ;  /* 0x00000036030a7249 */ /* 0x000fe2000004000a */
[----:B------:R-:W-:Y:S02]  /*bf80*/  F2FP.BF16.F32.PACK_AB R54, R80, R81 ;  /* 0x000000515036723e */ /* 0x000fe400000010ff */
[----:B------:R-:W-:Y:S03]  /*bf90*/  FSETP.GEU.AND P2, PT, R8, -126, PT ;  /* 0xc2fc00000800780b */ /* 0x000fe60003f4e000 */
[----:B------:R-:W3:Y:S01]  /*bfa0*/  MUFU.EX2 R45, R6 ;  /* 0x00000006002d7308 */ /* 0x000ee20000000800 */
[----:B------:R-:W-:Y:S01]  /*bfb0*/  FSETP.GEU.AND P1, PT, R9, -126, PT ;  /* 0xc2fc00000900780b */ /* 0x000fe20003f2e000 */
[----:B-1----:R-:W-:Y:S01]  /*bfc0*/  @!P5 FMUL R44, R44, R44 ;  /* 0x0000002c2c2cd220 */ /* 0x002fe20000400000 */
[----:B------:R-:W-:Y:S02]  /*bfd0*/  FSETP.GEU.AND P6, PT, R10, -126, PT ;  /* 0xc2fc00000a00780b */ /* 0x000fe40003fce000 */
[----:B------:R-:W-:Y:S02]  /*bfe0*/  FSETP.GEU.AND P5, PT, R11, -126, PT ;  /* 0xc2fc00000b00780b */ /* 0x000fe40003fae000 */
[----:B------:R-:W-:Y:S03]  /*bff0*/  F2FP.BF16.F32.PACK_AB R55, R78, R79 ;  /* 0x0000004f4e37723e */ /* 0x000fe600000010ff */
[----:B------:R1:W5:Y:S01]  /*c000*/  MUFU.EX2 R68, R7 ;  /* 0x0000000700447308 */ /* 0x0003620000000800 */
[----:B----4-:R-:W-:Y:S01]  /*c010*/  @!P4 FMUL R69, R69, R69 ;  /* 0x000000454545c220 */ /* 0x010fe20000400000 */
[----:B------:R-:W-:Y:S01]  /*c020*/  MOV R89, R76 ;  /* 0x0000004c00597202 */ /* 0x000fe20000000f00 */
[----:B------:R-:W-:Y:S01]  /*c030*/  @!P2 FMUL R8, R8, 0.5 ;  /* 0x3f0000000808a820 */ /* 0x000fe20000400000 */
[----:B------:R-:W-:Y:S01]  /*c040*/  F2FP.BF16.F32.PACK_AB R52, R85, R86 ;  /* 0x000000565534723e */ /* 0x000fe200000010ff */
[----:B------:R-:W-:Y:S01]  /*c050*/  @!P1 FMUL R9, R9, 0.5 ;  /* 0x3f00000009099820 */ /* 0x000fe20000400000 */
[----:B------:R-:W-:Y:S04]  /*c060*/  MOV R94, R83 ;  /* 0x00000053005e7202 */ /* 0x000fe80000000f00 */
[----:B------:R-:W4:Y:S01]  /*c070*/  MUFU.EX2 R46, R8 ;  /* 0x00000008002e7308 */ /* 0x000f220000000800 */
[----:B------:R-:W-:Y:S01]  /*c080*/  @!P6 FMUL R10, R10, 0.5 ;  /* 0x3f0000000a0ae820 */ /* 0x000fe20000400000 */
[----:B------:R-:W-:Y:S01]  /*c090*/  @!P5 FMUL R11, R11, 0.5 ;  /* 0x3f0000000b0bd820 */ /* 0x000fe20000400000 */
[----:B---3--:R-:W-:Y:S01]  /*c0a0*/  @!P3 FMUL R45, R45, R45 ;  /* 0x0000002d2d2db220 */ /* 0x008fe20000400000 */
[----:B------:R-:W-:Y:S02]  /*c0b0*/  MOV R92, R81 ;  /* 0x00000051005c7202 */ /* 0x000fe40000000f00 */
[----:B------:R-:W-:Y:S04]  /*c0c0*/  MOV R90, R79 ;  /* 0x0000004f005a7202 */ /* 0x000fe80000000f00 */
[----:B------:R-:W3:Y:S01]  /*c0d0*/  MUFU.EX2 R67, R9 ;  /* 0x0000000900437308 */ /* 0x000ee20000000800 */
[----:B-1----:R-:W1:Y:S01]  /*c0e0*/  LDS.128 R4, [R0+0x1f110] ;  /* 0x01f1100000047984 */ /* 0x002e620000000c00 */
[C---:B--2---:R-:W-:Y:S01]  /*c0f0*/  FFMA2 R12, R3.reuse.F32, R24.F32x2.HI_LO, R12.F32x2.HI_LO ;  /* 0x00000018030c7249 */ /* 0x044fe2000004000c */
[----:B------:R-:W-:Y:S01]  /*c100*/  MOV R82, R42 ;  /* 0x0000002a00527202 */ /* 0x000fe20000000f00 */
[----:B------:R-:W-:Y:S01]  /*c110*/  FFMA2 R14, R3.F32, R26.F32x2.HI_LO, R14.F32x2.HI_LO ;  /* 0x0000001a030e7249 */ /* 0x000fe2000004000e */
[----:B------:R-:W-:Y:S01]  /*c120*/  MOV R80, R43 ;  /* 0x0000002b00507202 */ /* 0x000fe20000000f00 */
[----:B-----5:R-:W-:Y:S01]  /*c130*/  @!P0 FMUL R68, R68, R68 ;  /* 0x0000004444448220 */ /* 0x020fe20000400000 */
[----:B------:R-:W-:Y:S03]  /*c140*/  FSETP.GEU.AND P4, PT, R12, -126, PT ;  /* 0xc2fc00000c00780b */ /* 0x000fe60003f8e000 */
[----:B------:R-:W2:Y:S01]  /*c150*/  MUFU.EX2 R47, R10 ;  /* 0x0000000a002f7308 */ /* 0x000ea20000000800 */
[----:B------:R-:W-:Y:S01]  /*c160*/  LDS.128 R24, [R0+0x1f180] ;  /* 0x01f1800000187984 */ /* 0x000fe20000000c00 */
[----:B------:R-:W-:Y:S01]  /*c170*/  FSETP.GEU.AND P3, PT, R13, -126, PT ;  /* 0xc2fc00000d00780b */ /* 0x000fe20003f6e000 */
[----:B----4-:R-:W-:Y:S01]  /*c180*/  @!P2 FMUL R46, R46, R46 ;  /* 0x0000002e2e2ea220 */ /* 0x010fe20000400000 */
[----:B------:R-:W-:Y:S02]  /*c190*/  FSETP.GEU.AND P0, PT, R14, -126, PT ;  /* 0xc2fc00000e00780b */ /* 0x000fe40003f0e000 */
[----:B------:R-:W-:Y:S04]  /*c1a0*/  FSETP.GEU.AND P2, PT, R15, -126, PT ;  /* 0xc2fc00000f00780b */ /* 0x000fe80003f4e000 */
[----:B------:R4:W5:Y:S01]  /*c1b0*/  MUFU.EX2 R66, R11 ;  /* 0x0000000b00427308 */ /* 0x0009620000000800 */
[----:B---3--:R-:W-:Y:S01]  /*c1c0*/  @!P1 FMUL R67, R67, R67 ;  /* 0x0000004343439220 */ /* 0x008fe20000400000 */
[----:B------:R-:W-:Y:S01]  /*c1d0*/  MOV R78, R44 ;  /* 0x0000002c004e7202 */ /* 0x000fe20000000f00 */
[----:B------:R-:W-:Y:S01]  /*c1e0*/  @!P4 FMUL R12, R12, 0.5 ;  /* 0x3f0000000c0cc820 */ /* 0x000fe20000400000 */
[----:B------:R-:W-:Y:S01]  /*c1f0*/  MOV R76, R45 ;  /* 0x0000002d004c7202 */ /* 0x000fe20000000f00 */
[----:B------:R-:W-:Y:S05]  /*c200*/  @!P3 FMUL R13, R13, 0.5 ;  /* 0x3f0000000d0db820 */ /* 0x000fea0000400000 */
[----:B------:R-:W3:Y:S01]  /*c210*/  MUFU.EX2 R65, R12 ;  /* 0x0000000c00417308 */ /* 0x000ee20000000800 */
[----:B------:R-:W-:Y:S01]  /*c220*/  @!P0 FMUL R14, R14, 0.5 ;  /* 0x3f0000000e0e8820 */ /* 0x000fe20000400000 */
[----:B--2---:R-:W-:Y:S01]  /*c230*/  @!P6 FMUL R47, R47, R47 ;  /* 0x0000002f2f2fe220 */ /* 0x004fe20000400000 */
[----:B------:R-:W-:Y:S01]  /*c240*/  @!P2 FMUL R15, R15, 0.5 ;  /* 0x3f0000000f0fa820 */ /* 0x000fe20000400000 */
[----:B------:R-:W-:Y:S02]  /*c250*/  MOV R114, R46 ;  /* 0x0000002e00727202 */ /* 0x000fe40000000f00 */
[----:B------:R-:W-:Y:S04]  /*c260*/  F2FP.BF16.F32.PACK_AB R42, R71, R42 ;  /* 0x0000002a472a723e */ /* 0x000fe800000010ff */
[----:B------:R-:W2:Y:S01]  /*c270*/  MUFU.EX2 R64, R13 ;  /* 0x0000000d00407308 */ /* 0x000ea20000000800 */
[----:B----4-:R-:W4:Y:S01]  /*c280*/  LDS.128 R8, [R0+0x1f120] ;  /* 0x01f1200000087984 */ /* 0x010f220000000c00 */
[----:B-----5:R-:W-:Y:S01]  /*c290*/  @!P5 FMUL R66, R66, R66 ;  /* 0x000000424242d220 */ /* 0x020fe20000400000 */
[----:B------:R-:W-:Y:S02]  /*c2a0*/  MOV R112, R47 ;  /* 0x0000002f00707202 */ /* 0x000fe40000000f00 */
[----:B------:R-:W-:Y:S02]  /*c2b0*/  MOV R83, R71 ;  /* 0x0000004700537202 */ /* 0x000fe40000000f00 */
[----:B------:R-:W-:Y:S03]  /*c2c0*/  F2FP.BF16.F32.PACK_AB R43, R70, R43 ;  /* 0x0000002b462b723e */ /* 0x000fe600000010ff */
[----:B------:R-:W5:Y:S01]  /*c2d0*/  MUFU.EX2 R63, R14 ;  /* 0x0000000e003f7308 */ /* 0x000f620000000800 */
[C---:B-1----:R-:W-:Y:S01]  /*c2e0*/  FFMA2 R4, R3.reuse.F32, R28.F32x2.HI_LO, R4.F32x2.HI_LO ;  /* 0x0000001c03047249 */ /* 0x042fe20000040004 */
[----:B------:R-:W-:Y:S01]  /*c2f0*/  MOV R81, R70 ;  /* 0x0000004600517202 */ /* 0x000fe20000000f00 */
[----:B------:R-:W-:Y:S01]  /*c300*/  FFMA2 R6, R3.F32, R30.F32x2.HI_LO, R6.F32x2.HI_LO ;  /* 0x0000001e03067249 */ /* 0x000fe20000040006 */
[----:B------:R-:W-:Y:S01]  /*c310*/  F2FP.BF16.F32.PACK_AB R44, R69, R44 ;  /* 0x0000002c452c723e */ /* 0x000fe200000010ff */
[----:B------:R-:W1:Y:S01]  /*c320*/  LDS.128 R28, [R0+0x1f190] ;  /* 0x01f19000001c7984 */ /* 0x000e620000000c00 */
[----:B------:R-:W-:Y:S01]  /*c330*/  FSETP.GEU.AND P1, PT, R4, -126, PT ;  /* 0xc2fc00000400780b */ /* 0x000fe20003f2e000 */
[----:B---3--:R-:W-:Y:S03]  /*c340*/  @!P4 FMUL R65, R65, R65 ;  /* 0x000000414141c220 */ /* 0x008fe60000400000 */
[----:B------:R-:W3:Y:S01]  /*c350*/  MUFU.EX2 R62, R15 ;  /* 0x0000000f003e7308 */ /* 0x000ee20000000800 */
[----:B------:R-:W-:Y:S01]  /*c360*/  FSETP.GEU.AND P6, PT, R5, -126, PT ;  /* 0xc2fc00000500780b */ /* 0x000fe20003fce000 */
[----:B--2---:R-:W-:Y:S01]  /*c370*/  @!P3 FMUL R64, R64, R64 ;  /* 0x000000404040b220 */ /* 0x004fe20000400000 */
[----:B------:R-:W-:Y:S02]  /*c380*/  FSETP.GEU.AND P5, PT, R6, -126, PT ;  /* 0xc2fc00000600780b */ /* 0x000fe40003fae000 */
[----:B------:R-:W-:Y:S02]  /*c390*/  FSETP.GEU.AND P4, PT, R7, -126, PT ;  /* 0xc2fc00000700780b */ /* 0x000fe40003f8e000 */
[----:B------:R-:W-:Y:S01]  /*c3a0*/  MOV R79, R69 ;  /* 0x00000045004f7202 */ /* 0x000fe20000000f00 */
[----:B-----5:R-:W-:Y:S01]  /*c3b0*/  @!P0 FMUL R63, R63, R63 ;  /* 0x0000003f3f3f8220 */ /* 0x020fe20000400000 */
[----:B------:R-:W-:Y:S01]  /*c3c0*/  F2FP.BF16.F32.PACK_AB R45, R68, R45 ;  /* 0x0000002d442d723e */ /* 0x000fe200000010ff */
[----:B------:R-:W-:Y:S01]  /*c3d0*/  @!P1 FMUL R4, R4, 0.5 ;  /* 0x3f00000004049820 */ /* 0x000fe20000400000 */
[----:B------:R-:W-:Y:S03]  /*c3e0*/  MOV R77, R68 ;  /* 0x00000044004d7202 */ /* 0x000fe60000000f00 */
[----:B------:R-:W-:Y:S01]  /*c3f0*/  @!P6 FMUL R5, R5, 0.5 ;  /* 0x3f0000000505e820 */ /* 0x000fe20000400000 */
[----:B------:R-:W2:Y:S01]  /*c400*/  MUFU.EX2 R61, R4 ;  /* 0x00000004003d7308 */ /* 0x000ea20000000800 */
[----:B------:R-:W-:Y:S01]  /*c410*/  @!P5 FMUL R6, R6, 0.5 ;  /* 0x3f0000000606d820 */ /* 0x000fe20000400000 */
[----:B---3--:R-:W-:Y:S01]  /*c420*/  @!P2 FMUL R62, R62, R62 ;  /* 0x0000003e3e3ea220 */ /* 0x008fe20000400000 */
[----:B------:R-:W-:Y:S01]  /*c430*/  @!P4 FMUL R7, R7, 0.5 ;  /* 0x3f0000000707c820 */ /* 0x000fe20000400000 */
[----:B------:R-:W-:Y:S02]  /*c440*/  F2FP.BF16.F32.PACK_AB R46, R67, R46 ;  /* 0x0000002e432e723e */ /* 0x000fe400000010ff */
[----:B------:R-:W-:Y:S04]  /*c450*/  MOV R115, R67 ;  /* 0x0000004300737202 */ /* 0x000fe80000000f00 */
[----:B------:R-:W3:Y:S01]  /*c460*/  MUFU.EX2 R60, R5 ;  /* 0x00000005003c7308 */ /* 0x000ee20000000800 */
[----:B------:R-:W-:Y:S01]  /*c470*/  F2FP.BF16.F32.PACK_AB R47, R66, R47 ;  /* 0x0000002f422f723e */ /* 0x000fe200000010ff */
[C---:B----4-:R-:W-:Y:S01]  /*c480*/  FFMA2 R8, R3.reuse.F32, R32.F32x2.HI_LO, R8.F32x2.HI_LO ;  /* 0x0000002003087249 */ /* 0x050fe20000040008 */
[----:B------:R-:W-:Y:S01]  /*c490*/  MOV R113, R66 ;  /* 0x0000004200717202 */ /* 0x000fe20000000f00 */
[C---:B------:R-:W-:Y:S01]  /*c4a0*/  FFMA2 R34, R3.reuse.F32, R34.F32x2.HI_LO, R10.F32x2.HI_LO ;  /* 0x0000002203227249 */ /* 0x040fe2000004000a */
[----:B------:R-:W-:Y:S01]  /*c4b0*/  MOV R118, R65 ;  /* 0x0000004100767202 */ /* 0x000fe20000000f00 */
[----:B------:R-:W-:Y:S01]  /*c4c0*/  FFMA2 R20, R3.F32, R36.F32x2.HI_LO, R20.F32x2.HI_LO ;  /* 0x0000002403147249 */ /* 0x000fe20000040014 */
[----:B------:R-:W-:Y:S03]  /*c4d0*/  FSETP.GEU.AND P3, PT, R8, -126, PT ;  /* 0xc2fc00000800780b */ /* 0x000fe60003f6e000 */
[----:B------:R-:W4:Y:S01]  /*c4e0*/  MUFU.EX2 R59, R6 ;  /* 0x00000006003b7308 */ /* 0x000f220000000800 */
[----:B------:R-:W-:Y:S01]  /*c4f0*/  FSETP.GEU.AND P0, PT, R9, -126, PT ;  /* 0xc2fc00000900780b */ /* 0x000fe20003f0e000 */
[----:B------:R-:W-:Y:S01]  /*c500*/  FFMA2 R22, R3.F32, R38.F32x2.HI_LO, R22.F32x2.HI_LO ;  /* 0x0000002603167249 */ /* 0x000fe20000040016 */
[----:B------:R-:W-:Y:S01]  /*c510*/  FSETP.GEU.AND P2, PT, R34, -126, PT ;  /* 0xc2fc00002200780b */ /* 0x000fe20003f4e000 */
[----:B--2---:R-:W-:Y:S01]  /*c520*/  @!P1 FMUL R61, R61, R61 ;  /* 0x0000003d3d3d9220 */ /* 0x004fe20000400000 */
[----:B------:R-:W-:Y:S02]  /*c530*/  FSETP.GEU.AND P1, PT, R35, -126, PT ;  /* 0xc2fc00002300780b */ /* 0x000fe40003f2e000 */
[----:B------:R-:W-:Y:S03]  /*c540*/  F2FP.BF16.F32.PACK_AB R32, R64, R65 ;  /* 0x000000414020723e */ /* 0x000fe600000010ff */
[----:B------:R-:W2:Y:S01]  /*c550*/  MUFU.EX2 R58, R7 ;  /* 0x00000007003a7308 */ /* 0x000ea20000000800 */
[----:B---3--:R-:W-:Y:S01]  /*c560*/  @!P6 FMUL R60, R60, R60 ;  /* 0x0000003c3c3ce220 */ /* 0x008fe20000400000 */
[----:B------:R-:W-:Y:S01]  /*c570*/  FSETP.GEU.AND P6, PT, R20, -126, PT ;  /* 0xc2fc00001400780b */ /* 0x000fe20003fce000 */
[----:B------:R-:W-:Y:S01]  /*c580*/  @!P3 FMUL R8, R8, 0.5 ;  /* 0x3f0000000808b820 */ /* 0x000fe20000400000 */
[----:B------:R-:W-:Y:S01]  /*c590*/  MOV R119, R64 ;  /* 0x0000004000777202 */ /* 0x000fe20000000f00 */
[----:B------:R-:W-:Y:S01]  /*c5a0*/  @!P0 FMUL R9, R9, 0.5 ;  /* 0x3f00000009098820 */ /* 0x000fe20000400000 */
[----:B------:R-:W-:Y:S04]  /*c5b0*/  F2FP.BF16.F32.PACK_AB R33, R62, R63 ;  /* 0x0000003f3e21723e */ /* 0x000fe800000010ff */
[----:B------:R-:W3:Y:S01]  /*c5c0*/  MUFU.EX2 R57, R8 ;  /* 0x0000000800397308 */ /* 0x000ee20000000800 */
[----:B----4-:R-:W-:Y:S01]  /*c5d0*/  @!P5 FMUL R59, R59, R59 ;  /* 0x0000003b3b3bd220 */ /* 0x010fe20000400000 */
[----:B------:R-:W-:Y:S01]  /*c5e0*/  FSETP.GEU.AND P5, PT, R21, -126, PT ;  /* 0xc2fc00001500780b */ /* 0x000fe20003fae000 */
[----:B------:R-:W-:Y:S01]  /*c5f0*/  @!P2 FMUL R34, R34, 0.5 ;  /* 0x3f0000002222a820 */ /* 0x000fe20000400000 */
[----:B------:R-:W-:Y:S01]  /*c600*/  @!P1 FMUL R35, R35, 0.5 ;  /* 0x3f00000023239820 */ /* 0x000fe20000400000 */
[----:B------:R-:W-:Y:S01]  /*c610*/  MOV R117, R62 ;  /* 0x0000003e00757202 */ /* 0x000fe20000000f00 */
[----:B------:R-:W-:Y:S04]  /*c620*/  @!P6 FMUL R20, R20, 0.5 ;  /* 0x3f0000001414e820 */ /* 0x000fe80000400000 */
[----:B------:R-:W4:Y:S01]  /*c630*/  MUFU.EX2 R56, R9 ;  /* 0x0000000900387308 */ /* 0x000f220000000800 */
[----:B--2---:R-:W-:Y:S01]  /*c640*/  @!P4 FMUL R58, R58, R58 ;  /* 0x0000003a3a3ac220 */ /* 0x004fe20000400000 */
[C---:B------:R-:W-:Y:S02]  /*c650*/  FSETP.GEU.AND P4, PT, R22.reuse, -126, PT ;  /* 0xc2fc00001600780b */ /* 0x040fe40003f8e000 */
[----:B------:R-:W-:Y:S02]  /*c660*/  MOV R122, R61 ;  /* 0x0000003d007a7202 */ /* 0x000fe40000000f00 */
[----:B------:R-:W-:Y:S01]  /*c670*/  MOV R123, R60 ;  /* 0x0000003c007b7202 */ /* 0x000fe20000000f00 */
[----:B------:R-:W-:Y:S03]  /*c680*/  @!P5 FMUL R21, R21, 0.5 ;  /* 0x3f0000001515d820 */ /* 0x000fe60000400000 */
[----:B------:R-:W2:Y:S01]  /*c690*/  MUFU.EX2 R37, R34 ;  /* 0x0000002200257308 */ /* 0x000ea20000000800 */
[----:B---3--:R-:W-:Y:S01]  /*c6a0*/  @!P3 FMUL R57, R57, R57 ;  /* 0x000000393939b220 */ /* 0x008fe20000400000 */
[C---:B------:R-:W-:Y:S02]  /*c6b0*/  FSETP.GEU.AND P3, PT, R23.reuse, -126, PT ;  /* 0xc2fc00001700780b */ /* 0x040fe40003f6e000 */
[----:B------:R-:W-:Y:S02]  /*c6c0*/  MOV R120, R59 ;  /* 0x0000003b00787202 */ /* 0x000fe40000000f00 */
[----:B------:R-:W-:Y:S01]  /*c6d0*/  STL [R1+0x8], R57 ;  /* 0x0000083901007387 */ /* 0x000fe20000100800 */
[----:B------:R-:W-:Y:S03]  /*c6e0*/  @!P4 FMUL R22, R22, 0.5 ;  /* 0x3f0000001616c820 */ /* 0x000fe60000400000 */
[----:B------:R-:W3:Y:S01]  /*c6f0*/  MUFU.EX2 R2, R35 ;  /* 0x0000002300027308 */ /* 0x000ee20000000800 */
[----:B----4-:R-:W-:Y:S01]  /*c700*/  @!P0 FMUL R56, R56, R56 ;  /* 0x0000003838388220 */ /* 0x010fe20000400000 */
[----:B------:R-:W4:Y:S01]  /*c710*/  LDTM.x16 R4, tmem[UR4+0x60] ;  /* 0x00006004000479ee */ /* 0x000f220008240000 */
[----:B------:R-:W-:Y:S03]  /*c720*/  MOV R121, R58 ;  /* 0x0000003a00797202 */ /* 0x000fe60000000f00 */
[----:B------:R-:W-:Y:S01]  /*c730*/  STL [R1+0xc], R56 ;  /* 0x00000c3801007387 */ /* 0x000fe20000100800 */
[----:B------:R-:W-:Y:S03]  /*c740*/  @!P3 FMUL R23, R23, 0.5 ;  /* 0x3f0000001717b820 */ /* 0x000fe60000400000 */
[----:B------:R-:W5:Y:S01]  /*c750*/  MUFU.EX2 R20, R20 ;  /* 0x0000001400147308 */ /* 0x000f620000000800 */
[----:B--2---:R-:W-:Y:S01]  /*c760*/  @!P2 FMUL R37, R37, R37 ;  /* 0x000000252525a220 */ /* 0x004fe20000400000 */
[----:B------:R-:W-:Y:S02]  /*c770*/  F2FP.BF16.F32.PACK_AB R34, R60, R61 ;  /* 0x0000003d3c22723e */ /* 0x000fe400000010ff */
[----:B------:R-:W-:Y:S02]  /*c780*/  F2FP.BF16.F32.PACK_AB R36, R56, R57 ;  /* 0x000000393824723e */ /* 0x000fe400000010ff */
[----:B------:R-:W-:Y:S04]  /*c790*/  MOV R124, R37 ;  /* 0x00000025007c7202 */ /* 0x000fe80000000f00 */
[----:B------:R-:W2:Y:S01]  /*c7a0*/  MUFU.EX2 R21, R21 ;  /* 0x0000001500157308 */ /* 0x000ea20000000800 */
[----:B---3--:R-:W-:Y:S01]  /*c7b0*/  @!P1 FMUL R2, R2, R2 ;  /* 0x0000000202029220 */ /* 0x008fe20000400000 */
[----:B------:R-:W-:Y:S04]  /*c7c0*/  F2FP.BF16.F32.PACK_AB R35, R58, R59 ;  /* 0x0000003b3a23723e */ /* 0x000fe800000010ff */
[----:B------:R-:W-:Y:S04]  /*c7d0*/  F2FP.BF16.F32.PACK_AB R37, R2, R37 ;  /* 0x000000250225723e */ /* 0x000fe800000010ff */
[----:B------:R-:W3:Y:S01]  /*c7e0*/  MUFU.EX2 R22, R22 ;  /* 0x0000001600167308 */ /* 0x000ee20000000800 */
[----:B-----5:R-:W-:Y:S01]  /*c7f0*/  @!P6 FMUL R20, R20, R20 ;  /* 0x000000141414e220 */ /* 0x020fe20000400000 */
[C---:B----4-:R-:W-:Y:S01]  /*c800*/  FFMA2 R24, R3.reuse.F32, R4.F32x2.HI_LO, R24.F32x2.HI_LO ;  /* 0x0000000403187249 */ /* 0x050fe20000040018 */
[----:B------:R-:W-:Y:S01]  /*c810*/  MOV R125, R2 ;  /* 0x00000002007d7202 */ /* 0x000fe20000000f00 */
[C---:B------:R-:W-:Y:S02]  /*c820*/  FFMA2 R26, R3.reuse.F32, R6.F32x2.HI_LO, R26.F32x2.HI_LO ;  /* 0x00000006031a7249 */ /* 0x040fe4000004001a */
[----:B------:R-:W4:Y:S01]  /*c830*/  LDS.128 R4, [R0+0x1f1a0] ;  /* 0x01f1a00000047984 */ /* 0x000f220000000c00 */
[C---:B-1----:R-:W-:Y:S03]  /*c840*/  FFMA2 R28, R3.reuse.F32, R8.F32x2.HI_LO, R28.F32x2.HI_LO ;  /* 0x00000008031c7249 */ /* 0x042fe6000004001c */
[----:B------:R-:W1:Y:S01]  /*c850*/  MUFU.EX2 R23, R23 ;  /* 0x0000001700177308 */ /* 0x000e620000000800 */
[----:B------:R-:W-:Y:S01]  /*c860*/  FFMA2 R30, R3.F32, R10.F32x2.HI_LO, R30.F32x2.HI_LO ;  /* 0x0000000a031e7249 */ /* 0x000fe2000004001e */
[----:B------:R-:W-:Y:S01]  /*c870*/  FSETP.GEU.AND P0, PT, R24, -126, PT ;  /* 0xc2fc00001800780b */ /* 0x000fe20003f0e000 */
[----:B--2---:R-:W-:Y:S01]  /*c880*/  @!P5 FMUL R21, R21, R21 ;  /* 0x000000151515d220 */ /* 0x004fe20000400000 */
[----:B------:R-:W-:Y:S01]  /*c890*/  FSETP.GEU.AND P2, PT, R25, -126, PT ;  /* 0xc2fc00001900780b */ /* 0x000fe20003f4e000 */
[----:B------:R2:W5:Y:S01]  /*c8a0*/  LDS.128 R8, [R0+0x1f1b0] ;  /* 0x01f1b00000087984 */ /* 0x0005620000000c00 */
[----:B------:R-:W-:Y:S01]  /*c8b0*/  NOP ;  /* 0x0000000000007918 */ /* 0x000fe20000000000 */
[----:B------:R-:W-:Y:S01]  /*c8c0*/  FSETP.GEU.AND P1, PT, R26, -126, PT ;  /* 0xc2fc00001a00780b */ /* 0x000fe20003f2e000 */
[----:B---3--:R-:W-:Y:S01]  /*c8d0*/  @!P4 FMUL R22, R22, R22 ;  /* 0x000000161616c220 */ /* 0x008fe20000400000 */
[----:B------:R-:W-:Y:S02]  /*c8e0*/  FSETP.GEU.AND P6, PT, R27, -126, PT ;  /* 0xc2fc00001b00780b */ /* 0x000fe40003fce000 */
[----:B------:R-:W-:Y:S02]  /*c8f0*/  FSETP.GEU.AND P5, PT, R28, -126, PT ;  /* 0xc2fc00001c00780b */ /* 0x000fe40003fae000 */
[----:B------:R-:W-:Y:S01]  /*c900*/  STL [R1+0x10], R20 ;  /* 0x0000101401007387 */ /* 0x000fe20000100800 */
[----:B------:R-:W-:Y:S01]  /*c910*/  FSETP.GEU.AND P4, PT, R29, -126, PT ;  /* 0xc2fc00001d00780b */ /* 0x000fe20003f8e000 */
[----:B------:R-:W-:Y:S02]  /*c920*/  @!P0 FMUL R24, R24, 0.5 ;  /* 0x3f00000018188820 */ /* 0x000fe40000400000 */
[----:B------:R-:W-:Y:S01]  /*c930*/  @!P2 FMUL R25, R25, 0.5 ;  /* 0x3f0000001919a820 */ /* 0x000fe20000400000 */
[----:B------:R-:W-:Y:S01]  /*c940*/  STL [R1+0x14], R21 ;  /* 0x0000141501007387 */ /* 0x000fe20000100800 */
[----:B-1----:R-:W-:Y:S01]  /*c950*/  @!P3 FMUL R23, R23, R23 ;  /* 0x000000171717b220 */ /* 0x002fe20000400000 */
[----:B------:R-:W-:Y:S01]  /*c960*/  FSETP.GEU.AND P3, PT, R30, -126, PT ;  /* 0xc2fc00001e00780b */ /* 0x000fe20003f6e000 */
[----:B------:R-:W-:Y:S01]  /*c970*/  @!P1 FMUL R26, R26, 0.5 ;  /* 0x3f0000001a1a9820 */ /* 0x000fe20000400000 */
[----:B------:R-:W1:Y:S01]  /*c980*/  MUFU.EX2 R24, R24 ;  /* 0x0000001800187308 */ /* 0x000e620000000800 */
[----:B------:R-:W-:Y:S01]  /*c990*/  BAR.SYNC.DEFER_BLOCKING 0x3, 0x100 ;  /* 0x00c4000000007b1d */ /* 0x000fe20000010000 */
[----:B------:R-:W-:Y:S01]  /*c9a0*/  @!P6 FMUL R27, R27, 0.5 ;  /* 0x3f0000001b1be820 */ /* 0x000fe20000400000 */
[----:B------:R-:W-:Y:S01]  /*c9b0*/  @!P5 FMUL R28, R28, 0.5 ;  /* 0x3f0000001c1cd820 */ /* 0x000fe20000400000 */
[----:B------:R-:W-:Y:S01]  /*c9c0*/  F2FP.BF16.F32.PACK_AB R38, R21, R20 ;  /* 0x000000141526723e */ /* 0x000fe200000010ff */
[----:B------:R-:W-:Y:S01]  /*c9d0*/  @!P4 FMUL R29, R29, 0.5 ;  /* 0x3f0000001d1dc820 */ /* 0x000fe20000400000 */
[----:B--2---:R-:W-:Y:S04]  /*c9e0*/  SHF.R.U32.HI R0, RZ, 0x4, R74 ;  /* 0x00000004ff007819 */ /* 0x004fe8000001164a */
[----:B------:R-:W2:Y:S01]  /*c9f0*/  MUFU.EX2 R25, R25 ;  /* 0x0000001900197308 */ /* 0x000ea20000000800 */
[----:B------:R-:W-:Y:S01]  /*ca00*/  F2FP.BF16.F32.PACK_AB R39, R23, R22 ;  /* 0x000000161727723e */ /* 0x000fe200000010ff */
[----:B------:R-:W-:Y:S01]  /*ca10*/  @!P3 FMUL R30, R30, 0.5 ;  /* 0x3f0000001e1eb820 */ /* 0x000fe20000400000 */
[----:B------:R-:W-:Y:S07]  /*ca20*/  LOP3.LUT R0, R0, 0x8, RZ, 0xc0, !PT ;  /* 0x0000000800007812 */ /* 0x000fee00078ec0ff */
[----:B------:R-:W3:Y:S01]  /*ca30*/  MUFU.EX2 R26, R26 ;  /* 0x0000001a001a7308 */ /* 0x000ee20000000800 */
[----:B-1----:R-:W-:Y:S01]  /*ca40*/  @!P0 FMUL R24, R24, R24 ;  /* 0x0000001818188220 */ /* 0x002fe20000400000 */
[----:B------:R-:W-:Y:S01]  /*ca50*/  FSETP.GEU.AND P0, PT, R31, -126, PT ;  /* 0xc2fc00001f00780b */ /* 0x000fe20003f0e000 */
[----:B----4-:R-:W-:Y:S01]  /*ca60*/  FFMA2 R4, R3.F32, R12.F32x2.HI_LO, R4.F32x2.HI_LO ;  /* 0x0000000c03047249 */ /* 0x010fe20000040004 */
[----:B------:R-:W-:Y:S01]  /*ca70*/  IADD3 R0, PT, PT, R75, -R0, RZ ;  /* 0x800000004b007210 */ /* 0x000fe20007ffe0ff */
[----:B------:R-:W-:Y:S01]  /*ca80*/  FFMA2 R6, R3.F32, R14.F32x2.HI_LO, R6.F32x2.HI_LO ;  /* 0x0000000e03067249 */ /* 0x000fe20000040006 */
[----:B------:R1:W-:Y:S04]  /*ca90*/  STL [R1+0x20], R24 ;  /* 0x0000201801007387 */ /* 0x0003e80000100800 */
[----:B------:R-:W4:Y:S01]  /*caa0*/  MUFU.EX2 R27, R27 ;  /* 0x0000001b001b7308 */ /* 0x000f220000000800 */
[----:B--2---:R-:W-:Y:S01]  /*cab0*/  @!P2 FMUL R25, R25, R25 ;  /* 0x000000191919a220 */ /* 0x004fe20000400000 */
[----:B------:R-:W-:Y:S01]  /*cac0*/  FSETP.GEU.AND P2, PT, R4, -126, PT ;  /* 0xc2fc00000400780b */ /* 0x000fe20003f4e000 */
[C---:B-----5:R-:W-:Y:S01]  /*cad0*/  FFMA2 R8, R3.reuse.F32, R16.F32x2.HI_LO, R8.F32x2.HI_LO ;  /* 0x0000001003087249 */ /* 0x060fe20000040008 */
[----:B------:R-:W-:Y:S01]  /*cae0*/  SHF.R.U32.HI R0, RZ, 0x15, R0 ;  /* 0x00000015ff007819 */ /* 0x000fe20000011600 */
[----:B------:R-:W-:Y:S01]  /*caf0*/  FFMA2 R10, R3.F32, R18.F32x2.HI_LO, R10.F32x2.HI_LO ;  /* 0x00000012030a7249 */ /* 0x000fe2000004000a */
[----:B------:R2:W-:Y:S01]  /*cb00*/  STL [R1+0x24], R25 ;  /* 0x0000241901007387 */ /* 0x0005e20000100800 */
[----:B------:R-:W-:Y:S03]  /*cb10*/  @!P0 FMUL R31, R31, 0.5 ;  /* 0x3f0000001f1f8820 */ /* 0x000fe60000400000 */
[----:B------:R-:W5:Y:S01]  /*cb20*/  MUFU.EX2 R28, R28 ;  /* 0x0000001c001c7308 */ /* 0x000f620000000800 */
[----:B---3--:R-:W-:Y:S01]  /*cb30*/  @!P1 FMUL R26, R26, R26 ;  /* 0x0000001a1a1a9220 */ /* 0x008fe20000400000 */
[----:B------:R-:W-:Y:S04]  /*cb40*/  FSETP.GEU.AND P1, PT, R5, -126, PT ;  /* 0xc2fc00000500780b */ /* 0x000fe80003f2e000 */
[----:B------:R3:W-:Y:S01]  /*cb50*/  STL [R1+0x18], R26 ;  /* 0x0000181a01007387 */ /* 0x0007e20000100800 */
[----:B------:R-:W-:Y:S03]  /*cb60*/  @!P2 FMUL R4, R4, 0.5 ;  /* 0x3f0000000404a820 */ /* 0x000fe60000400000 */
[----:B------:R-:W2:Y:S01]  /*cb70*/  MUFU.EX2 R29, R29 ;  /* 0x0000001d001d7308 */ /* 0x000ea20000000800 */
[----:B----4-:R-:W-:Y:S01]  /*cb80*/  @!P6 FMUL R27, R27, R27 ;  /* 0x0000001b1b1be220 */ /* 0x010fe20000400000 */
[----:B------:R-:W-:Y:S04]  /*cb90*/  FSETP.GEU.AND P6, PT, R6, -126, PT ;  /* 0xc2fc00000600780b */ /* 0x000fe80003fce000 */
[----:B------:R4:W-:Y:S01]  /*cba0*/  STL [R1+0x1c], R27 ;  /* 0x00001c1b01007387 */ /* 0x0009e20000100800 */
[----:B------:R-:W-:Y:S03]  /*cbb0*/  @!P1 FMUL R5, R5, 0.5 ;  /* 0x3f00000005059820 */ /* 0x000fe60000400000 */
[----:B------:R-:W3:Y:S01]  /*cbc0*/  MUFU.EX2 R30, R30 ;  /* 0x0000001e001e7308 */ /* 0x000ee20000000800 */
[----:B-----5:R-:W-:Y:S01]  /*cbd0*/  @!P5 FMUL R28, R28, R28 ;  /* 0x0000001c1c1cd220 */ /* 0x020fe20000400000 */
[----:B------:R-:W-:Y:S02]  /*cbe0*/  FSETP.GEU.AND P5, PT, R7, -126, PT ;  /* 0xc2fc00000700780b */ /* 0x000fe40003fae000 */
[----:B-1----:R-:W-:Y:S02]  /*cbf0*/  F2FP.BF16.F32.PACK_AB R24, R25, R24 ;  /* 0x000000181918723e */ /* 0x002fe400000010ff */
[----:B------:R1:W-:Y:S01]  /*cc00*/  STL [R1+0x30], R28 ;  /* 0x0000301c01007387 */ /* 0x0003e20000100800 */
[----:B------:R-:W-:Y:S03]  /*cc10*/  @!P6 FMUL R6, R6, 0.5 ;  /* 0x3f0000000606e820 */ /* 0x000fe60000400000 */
[----:B------:R-:W5:Y:S01]  /*cc20*/  MUFU.EX2 R31, R31 ;  /* 0x0000001f001f7308 */ /* 0x000f620000000800 */
[----:B--2---:R-:W-:Y:S01]  /*cc30*/  @!P4 FMUL R29, R29, R29 ;  /* 0x0000001d1d1dc220 */ /* 0x004fe20000400000 */
[----:B------:R-:W-:Y:S02]  /*cc40*/  FSETP.GEU.AND P4, PT, R8, -126, PT ;  /* 0xc2fc00000800780b */ /* 0x000fe40003f8e000 */
[----:B------:R-:W-:Y:S02]  /*cc50*/  F2FP.BF16.F32.PACK_AB R25, R27, R26 ;  /* 0x0000001a1b19723e */ /* 0x000fe400000010ff */
[----:B------:R2:W-:Y:S01]  /*cc60*/  STL [R1+0x34], R29 ;  /* 0x0000341d01007387 */ /* 0x0005e20000100800 */
[----:B------:R-:W-:Y:S03]  /*cc70*/  @!P5 FMUL R7, R7, 0.5 ;  /* 0x3f0000000707d820 */ /* 0x000fe60000400000 */
[----:B------:R-:W4:Y:S01]  /*cc80*/  MUFU.EX2 R4, R4 ;  /* 0x0000000400047308 */ /* 0x000f220000000800 */
[----:B---3--:R-:W-:Y:S01]  /*cc90*/  @!P3 FMUL R30, R30, R30 ;  /* 0x0000001e1e1eb220 */ /* 0x008fe20000400000 */
[----:B------:R-:W-:Y:S02]  /*cca0*/  FSETP.GEU.AND P3, PT, R9, -126, PT ;  /* 0xc2fc00000900780b */ /* 0x000fe40003f6e000 */
[----:B------:R-:W-:Y:S02]  /*ccb0*/  F2FP.BF16.F32.PACK_AB R26, R29, R28 ;  /* 0x0000001c1d1a723e */ /* 0x000fe400000010ff */
[----:B------:R3:W-:Y:S01]  /*ccc0*/  STL [R1+0x28], R30 ;  /* 0x0000281e01007387 */ /* 0x0007e20000100800 */
[----:B------:R-:W-:Y:S03]  /*ccd0*/  @!P4 FMUL R8, R8, 0.5 ;  /* 0x3f0000000808c820 */ /* 0x000fe60000400000 */
[----:B------:R-:W1:Y:S01]  /*cce0*/  MUFU.EX2 R5, R5 ;  /* 0x0000000500057308 */ /* 0x000e620000000800 */
[----:B-----5:R-:W-:Y:S01]  /*ccf0*/  @!P0 FMUL R31, R31, R31 ;  /* 0x0000001f1f1f8220 */ /* 0x020fe20000400000 */
[----:B------:R-:W-:Y:S02]  /*cd00*/  ISETP.NE.AND P0, PT, R116, R0, PT ;  /* 0x000000007400720c */ /* 0x000fe40003f05270 */
[----:B------:R-:W-:Y:S02]  /*cd10*/  MOV R116, R63 ;  /* 0x0000003f00747202 */ /* 0x000fe40000000f00 */
[----:B------:R5:W-:Y:S01]  /*cd20*/  STL [R1+0x2c], R31 ;  /* 0x00002c1f01007387 */ /* 0x000be20000100800 */
[----:B------:R-:W-:Y:S03]  /*cd30*/  @!P3 FMUL R9, R9, 0.5 ;  /* 0x3f0000000909b820 */ /* 0x000fe60000400000 */
[----:B------:R-:W2:Y:S01]  /*cd40*/  MUFU.EX2 R6, R6 ;  /* 0x0000000600067308 */ /* 0x000ea20000000800 */
[----:B----4-:R-:W-:Y:S01]  /*cd50*/  @!P2 FMUL R4, R4, R4 ;  /* 0x000000040404a220 */ /* 0x010fe20000400000 */
[C---:B------:R-:W-:Y:S02]  /*cd60*/  FSETP.GEU.AND P2, PT, R10.reuse, -126, PT ;  /* 0xc2fc00000a00780b */ /* 0x040fe40003f4e000 */
[----:B------:R-:W-:Y:S02]  /*cd70*/  F2FP.BF16.F32.PACK_AB R27, R31, R30 ;  /* 0x0000001e1f1b723e */ /* 0x000fe400000010ff */
[----:B------:R4:W-:Y:S04]  /*cd80*/  STL [R1+0x40], R4 ;  /* 0x0000400401007387 */ /* 0x0009e80000100800 */
[----:B------:R-:W3:Y:S01]  /*cd90*/  MUFU.EX2 R7, R7 ;  /* 0x0000000700077308 */ /* 0x000ee20000000800 */
[----:B-1----:R-:W-:Y:S01]  /*cda0*/  @!P1 FMUL R5, R5, R5 ;  /* 0x0000000505059220 */ /* 0x002fe20000400000 */
[----:B------:R-:W-:Y:S04]  /*cdb0*/  FSETP.GEU.AND P1, PT, R11, -126, PT ;  /* 0xc2fc00000b00780b */ /* 0x000fe80003f2e000 */
[----:B------:R4:W-:Y:S01]  /*cdc0*/  STL [R1+0x44], R5 ;  /* 0x0000440501007387 */ /* 0x0009e20000100800 */
[----:B------:R-:W-:Y:S03]  /*cdd0*/  @!P2 FMUL R10, R10, 0.5 ;  /* 0x3f0000000a0aa820 */ /* 0x000fe60000400000 */
[----:B------:R-:W1:Y:S01]  /*cde0*/  MUFU.EX2 R8, R8 ;  /* 0x0000000800087308 */ /* 0x000e620000000800 */
[----:B--2---:R-:W-:Y:S01]  /*cdf0*/  @!P6 FMUL R6, R6, R6 ;  /* 0x000000060606e220 */ /* 0x004fe20000400000 */
[----:B------:R-:W-:Y:S04]  /*ce00*/  F2FP.BF16.F32.PACK_AB R28, R5, R4 ;  /* 0x00000004051c723e */ /* 0x000fe800000010ff */
[----:B------:R4:W-:Y:S01]  /*ce10*/  STL [R1+0x38], R6 ;  /* 0x0000380601007387 */ /* 0x0009e20000100800 */
[----:B------:R-:W-:Y:S03]  /*ce20*/  @!P1 FMUL R11, R11, 0.5 ;  /* 0x3f0000000b0b9820 */ /* 0x000fe60000400000 */
[----:B------:R-:W2:Y:S01]  /*ce30*/  MUFU.EX2 R9, R9 ;  /* 0x0000000900097308 */ /* 0x000ea20000000800 */
[----:B---3--:R-:W-:Y:S05]  /*ce40*/  @!P5 FMUL R7, R7, R7 ;  /* 0x000000070707d220 */ /* 0x008fea0000400000 */
[----:B------:R4:W-:Y:S01]  /*ce50*/  STL [R1+0x3c], R7 ;  /* 0x00003c0701007387 */ /* 0x0009e20000100800 */
[----:B------:R-:W-:Y:S03]  /*ce60*/  F2FP.BF16.F32.PACK_AB R29, R7, R6 ;  /* 0x00000006071d723e */ /* 0x000fe600000010ff */
[----:B------:R-:W3:Y:S01]  /*ce70*/  MUFU.EX2 R10, R10 ;  /* 0x0000000a000a7308 */ /* 0x000ee20000000800 */
[----:B-1----:R-:W-:Y:S05]  /*ce80*/  @!P4 FMUL R8, R8, R8 ;  /* 0x000000080808c220 */ /* 0x002fea0000400000 */
[----:B------:R4:W-:Y:S04]  /*ce90*/  STL [R1+0x48], R8 ;  /* 0x0000480801007387 */ /* 0x0009e80000100800 */
[----:B------:R-:W1:Y:S01]  /*cea0*/  MUFU.EX2 R87, R11 ;  /* 0x0000000b00577308 */ /* 0x000e620000000800 */
[----:B--2---:R-:W-:Y:S05]  /*ceb0*/  @!P3 FMUL R9, R9, R9 ;  /* 0x000000090909b220 */ /* 0x004fea0000400000 */
[----:B------:R-:W-:Y:S01]  /*cec0*/  F2FP.BF16.F32.PACK_AB R30, R9, R8 ;  /* 0x00000008091e723e */ /* 0x000fe200000010ff */
[----:B------:R4:W-:Y:S01]  /*ced0*/  STL [R1+0x4c], R9 ;  /* 0x00004c0901007387 */ /* 0x0009e20000100800 */
[----:B---3--:R-:W-:Y:S05]  /*cee0*/  @!P2 FMUL R10, R10, R10 ;  /* 0x0000000a0a0aa220 */ /* 0x008fea0000400000 */
[-C--:B------:R-:W-:Y:S01]  /*cef0*/  MOV R86, R10.reuse ;  /* 0x0000000a00567202 */ /* 0x080fe20000000f00 */
[----:B-1----:R-:W-:Y:S05]  /*cf00*/  @!P1 FMUL R87, R87, R87 ;  /* 0x0000005757579220 */ /* 0x002fea0000400000 */
[----:B-----5:R-:W-:Y:S01]  /*cf10*/  F2FP.BF16.F32.PACK_AB R31, R87, R10 ;  /* 0x0000000a571f723e */ /* 0x020fe200000010ff */
[----:B------:R-:W-:Y:S06]  /*cf20*/  @!P0 BRA `(.L_x_188) ;  /* 0x0000000000408947 */ /* 0x000fec0003800000 */
[----:B------:R-:W1:Y:S01]  /*cf30*/  LDCU.64 UR8, c[0x4][0x80] ;  /* 0x01001000ff0877ac */ /* 0x000e620008000a00 */
[----:B------:R-:W-:Y:S01]  /*cf40*/  MOV R3, 0x0 ;  /* 0x0000000000037802 */ /* 0x000fe20000000f00 */
[----:B------:R-:W-:Y:S02]  /*cf50*/  HFMA2 R12, -RZ, RZ, 0, 5.9604644775390625e-08 ;  /* 0x00000001ff0c7431 */ /* 0x000fe400000001ff */
[----:B----4-:R-:W-:Y:S02]  /*cf60*/  IMAD.MOV.U32 R8, RZ, RZ, 0x1be ;  /* 0x000001beff087424 */ /* 0x010fe400078e00ff */
        /* <DEDUP_REMOVED lines=12> */
.L_x_188:
[----:B------:R-:W-:Y:S01]  /*d030*/  LOP3.LUT R0, R111, 0x600010, R110, 0xc8, !PT ;  /* 0x006000106f007812 */ /* 0x000fe200078ec86e */
[----:B------:R-:W-:Y:S05]  /*d040*/  WARPSYNC.ALL ;  /* 0x0000000000007948 */ /* 0x000fea0003800000 */
[--C-:B------:R-:W-:Y:S02]  /*d050*/  SHF.R.U32.HI R18, RZ, 0x4, R74.reuse ;  /* 0x00000004ff127819 */ /* 0x100fe4000001164a */
        /* <DEDUP_REMOVED lines=11> */
[----:B------:R-:W2:Y:S01]  /*d110*/  LDCU.64 UR8, c[0x4][0x80] ;  /* 0x01001000ff0877ac */ /* 0x000ea20008000a00 */
[----:B------:R-:W-:Y:S01]  /*d120*/  MOV R3, 0x0 ;  /* 0x0000000000037802 */ /* 0x000fe20000000f00 */
[----:B------:R-:W-:Y:S02]  /*d130*/  HFMA2 R12, -RZ, RZ, 0, 5.9604644775390625e-08 ;  /* 0x00000001ff0c7431 */ /* 0x000fe400000001ff */
[----:B----4-:R-:W-:Y:S02]  /*d140*/  IMAD.MOV.U32 R8, RZ, RZ, 0x1be ;  /* 0x000001beff087424 */ /* 0x010fe400078e00ff */
[----:B------:R-:W-:Y:S01]  /*d150*/  IMAD.MOV.U32 R13, RZ, RZ, RZ ;  /* 0x000000ffff0d7224 */ /* 0x000fe200078e00ff */
[----:B------:R-:W3:Y:S01]  /*d160*/  LDCU.64 UR6, c[0x4][0x88] ;  /* 0x01001100ff0677ac */ /* 0x000ee20008000a00 */
[----:B------:R-:W4:Y:S01]  /*d170*/  LDC.64 R2, c[0x4][R3] ;  /* 0x0100000003027b82 */ /* 0x000f220000000a00 */
[----:B------:R-:W5:Y:S01]  /*d180*/  LDCU.64 UR4, c[0x4][0x10] ;  /* 0x01000200ff0477ac */ /* 0x000f620008000a00 */
[----:B--2---:R-:W-:Y:S01]  /*d190*/  MOV R5, UR9 ;  /* 0x0000000900057c02 */ /* 0x004fe20008000f00 */
[----:B------:R-:W-:Y:S01]  /*d1a0*/  IMAD.U32 R4, RZ, RZ, UR8 ;  /* 0x00000008ff047e24 */ /* 0x000fe2000f8e00ff */
[----:B---3--:R-:W-:Y:S01]  /*d1b0*/  MOV R7, UR7 ;  /* 0x0000000700077c02 */ /* 0x008fe20008000f00 */
[----:B------:R-:W-:Y:S01]  /*d1c0*/  IMAD.U32 R6, RZ, RZ, UR6 ;  /* 0x00000006ff067e24 */ /* 0x000fe2000f8e00ff */
[----:B-----5:R-:W-:Y:S01]  /*d1d0*/  MOV R11, UR5 ;  /* 0x00000005000b7c02 */ /* 0x020fe20008000f00 */
[----:B------:R-:W-:Y:S02]  /*d1e0*/  IMAD.U32 R10, RZ, RZ, UR4 ;  /* 0x00000004ff0a7e24 */ /* 0x000fe4000f8e00ff */
[----:B------:R-:W-:Y:S07]  /*d1f0*/  LEPC R20, `(.L_x_189) ;  /* 0x000000001014794e */ /* 0x000fee0000000000 */
[----:B-1--4-:R-:W-:Y:S05]  /*d200*/  CALL.ABS.NOINC R2 ;  /* 0x0000000002007343 */ /* 0x012fea0003c00000 */
.L_x_189:
        /* <DEDUP_REMOVED lines=11> */
[----:B------:R-:W3:Y:S01]  /*d2c0*/  LDCU.64 UR8, c[0x4][0x80] ;  /* 0x01001000ff0877ac */ /* 0x000ee20008000a00 */
[----:B------:R-:W-:Y:S01]  /*d2d0*/  MOV R3, 0x0 ;  /* 0x0000000000037802 */ /* 0x000fe20000000f00 */
[----:B------:R-:W-:Y:S02]  /*d2e0*/  HFMA2 R12, -RZ, RZ, 0, 5.9604644775390625e-08 ;  /* 0x00000001ff0c7431 */ /* 0x000fe400000001ff */
[----:B----4-:R-:W-:Y:S02]  /*d2f0*/  IMAD.MOV.U32 R8, RZ, RZ, 0x1be ;  /* 0x000001beff087424 */ /* 0x010fe400078e00ff */
[----:B------:R-:W-:Y:S01]  /*d300*/  IMAD.MOV.U32 R13, RZ, RZ, RZ ;  /* 0x000000ffff0d7224 */ /* 0x000fe200078e00ff */
[----:B------:R-:W4:Y:S01]  /*d310*/  LDCU.64 UR6, c[0x4][0x88] ;  /* 0x01001100ff0677ac */ /* 0x000f220008000a00 */
[----:B------:R-:W1:Y:S01]  /*d320*/  LDC.64 R2, c[0x4][R3] ;  /* 0x0100000003027b82 */ /* 0x000e620000000a00 */
[----:B------:R-:W5:Y:S01]  /*d330*/  LDCU.64 UR4, c[0x4][0x10] ;  /* 0x01000200ff0477ac */ /* 0x000f620008000a00 */
[----:B---3--:R-:W-:Y:S01]  /*d340*/  MOV R5, UR9 ;  /* 0x0000000900057c02 */ /* 0x008fe20008000f00 */
[----:B------:R-:W-:Y:S01]  /*d350*/  IMAD.U32 R4, RZ, RZ, UR8 ;  /* 0x00000008ff047e24 */ /* 0x000fe2000f8e00ff */
[----:B----4-:R-:W-:Y:S01]  /*d360*/  MOV R7, UR7 ;  /* 0x0000000700077c02 */ /* 0x010fe20008000f00 */
[----:B------:R-:W-:Y:S01]  /*d370*/  IMAD.U32 R6, RZ, RZ, UR6 ;  /* 0x00000006ff067e24 */ /* 0x000fe2000f8e00ff */
[----:B-----5:R-:W-:Y:S01]  /*d380*/  MOV R11, UR5 ;  /* 0x00000005000b7c02 */ /* 0x020fe20008000f00 */
[----:B------:R-:W-:Y:S02]  /*d390*/  IMAD.U32 R10, RZ, RZ, UR4 ;  /* 0x00000004ff0a7e24 */ /* 0x000fe4000f8e00ff */
[----:B------:R-:W-:Y:S07]  /*d3a0*/  LEPC R20, `(.L_x_190) ;  /* 0x000000001014794e */ /* 0x000fee0000000000 */
[----:B-12---:R-:W-:Y:S05]  /*d3b0*/  CALL.ABS.NOINC R2 ;  /* 0x0000000002007343 */ /* 0x006fea0003c00000 */
.L_x_190:
        /* <DEDUP_REMOVED lines=9> */
[----:B------:R-:W-:Y:S02]  /*d450*/  HFMA2 R12, -RZ, RZ, 0, 5.9604644775390625e-08 ;  /* 0x00000001ff0c7431 */ /* 0x000fe400000001ff */
[----:B----4-:R-:W-:Y:S02]  /*d460*/  IMAD.MOV.U32 R8, RZ, RZ, 0x1be ;  /* 0x000001beff087424 */ /* 0x010fe400078e00ff */
[----:B------:R-:W-:Y:S01]  /*d470*/  IMAD.MOV.U32 R13, RZ, RZ, RZ ;  /* 0x000000ffff0d7224 */ /* 0x000fe200078e00ff */
[----:B------:R-:W4:Y:S01]  /*d480*/  LDCU.64 UR6, c[0x4][0x88] ;  /* 0x01001100ff0677ac */ /* 0x000f220008000a00 */
[----:B------:R-:W1:Y:S01]  /*d490*/  LDC.64 R2, c[0x4][R3] ;  /* 0x0100000003027b82 */ /* 0x000e620000000a00 */
[----:B------:R-:W2:Y:S01]  /*d4a0*/  LDCU.64 UR4, c[0x4][0x10] ;  /* 0x01000200ff0477ac */ /* 0x000ea20008000a00 */
[----:B-----5:R-:W-:Y:S01]  /*d4b0*/  MOV R5, UR9 ;  /* 0x0000000900057c02 */ /* 0x020fe20008000f00 */
[----:B------:R-:W-:Y:S01]  /*d4c0*/  IMAD.U32 R4, RZ, RZ, UR8 ;  /* 0x00000008ff047e24 */ /* 0x000fe2000f8e00ff */
[----:B----4-:R-:W-:Y:S01]  /*d4d0*/  MOV R7, UR7 ;  /* 0x0000000700077c02 */ /* 0x010fe20008000f00 */
[----:B------:R-:W-:Y:S01]  /*d4e0*/  IMAD.U32 R6, RZ, RZ, UR6 ;  /* 0x00000006ff067e24 */ /* 0x000fe2000f8e00ff */
[----:B--2---:R-:W-:Y:S01]  /*d4f0*/  MOV R11, UR5 ;  /* 0x00000005000b7c02 */ /* 0x004fe20008000f00 */
[----:B------:R-:W-:Y:S02]  /*d500*/  IMAD.U32 R10, RZ, RZ, UR4 ;  /* 0x00000004ff0a7e24 */ /* 0x000fe4000f8e00ff */
[----:B------:R-:W-:Y:S07]  /*d510*/  LEPC R20, `(.L_x_191) ;  /* 0x000000001014794e */ /* 0x000fee0000000000 */
[----:B-1-3--:R-:W-:Y:S05]  /*d520*/  CALL.ABS.NOINC R2 ;  /* 0x0000000002007343 */ /* 0x00afea0003c00000 */
.L_x_191:
[----:B------:R-:W-:Y:S05]  /*d530*/  WARPSYNC.ALL ;  /* 0x0000000000007948 */ /* 0x000fea0003800000 */
[----:B------:R-:W-:Y:S11]  /*d540*/  R2UR UR4, R16 ;  /* 0x00000000100472ca */ /* 0x000ff600000e0000 */
[----:B------:R-:W-:Y:S02]  /*d550*/  @!UPT UIADD3 URZ, UPT, UPT, URZ, URZ, URZ ;  /* 0x000000fffffff290 */ /* 0x000fe4000fffe0ff */
[----:B------:R1:W-:Y:S02]  /*d560*/  STTM.x8 tmem[UR4+0x30], R24 ;  /* 0x00003018000079ed */ /* 0x0003e400081c0004 */
.L_x_183:
[----:B------:R-:W5:Y:S01]  /*d570*/  LDL.LU R0, [R1+0x4] ;  /* 0x0000040001007983 */ /* 0x000f620000300800 */
[----:B------:R-:W-:Y:S01]  /*d580*/  BSSY.RECONVERGENT B0, `(.L_x_192) ;  /* 0x0000006000007945 */ /* 0x000fe20003800200 */
[----:B------:R-:W1:Y:S01]  /*d590*/  FENCE.VIEW.ASYNC.T ;  /* 0x00000000000073c6 */ /* 0x000e620000000200 */
[----:B-----5:R-:W-:Y:S11]  /*d5a0*/  ISETP.NE.AND P0, PT, R0, 0x3, PT ;  /* 0x000000030000780c */ /* 0x020ff60003f05270 */
[----:B------:R-:W-:Y:S02]  /*d5b0*/  @!UPT UIADD3 URZ, UPT, UPT, URZ, URZ, URZ ;  /* 0x000000fffffff290 */ /* 0x000fe4000fffe0ff */
[----:B-1----:R-:W-:Y:S05]  /*d5c0*/  @!P0 BRA `(.L_x_193) ;  /* 0x0000000000048947 */ /* 0x002fea0003800000 */
[----:B------:R-:W-:Y:S05]  /*d5d0*/  BPT.TRAP 0x1 ;  /* 0x000000040000795c */ /* 0x000fea0000300000 */
.L_x_193:
[----:B------:R-:W-:Y:S05]  /*d5e0*/  BSYNC.RECONVERGENT B0 ;  /* 0x0000000000007941 */ /* 0x000fea0003800200 */
.L_x_192:
[----:B------:R1:W-:Y:S01]  /*d5f0*/  SYNCS.ARRIVE.TRANS64.A1T0 RZ, [R72+URZ+0x1f880], RZ ;  /* 0x01f880ff48ff79a7 */ /* 0x0003e200081000ff */
[----:B------:R-:W-:Y:S04]  /*d600*/  BSSY.RECONVERGENT B0, `(.L_x_194) ;  /* 0x0000004000007945 */ /* 0x000fe80003800200 */
[----:B------:R-:W-:Y:S05]  /*d610*/  @!P0 BRA `(.L_x_195) ;  /* 0x0000000000088947 */ /* 0x000fea0003800000 */
[----:B------:R-:W-:Y:S05]  /*d620*/  BPT.TRAP 0x1 ;  /* 0x000000040000795c */ /* 0x000fea0000300000 */
[----:B------:R-:W-:Y:S05]  /*d630*/  BPT.TRAP 0x1 ;  /* 0x000000040000795c */ /* 0x000fea0000300000 */
.L_x_195:
[----:B------:R-:W-:Y:S05]  /*d640*/  BSYNC.RECONVERGENT B0 ;  /* 0x0000000000007941 */ /* 0x000fea0003800200 */
.L_x_194:
[----:B------:R-:W-:Y:S01]  /*d650*/  IADD3 R0, PT, PT, R72, 0x1f858, RZ ;  /* 0x0001f85848007810 */ /* 0x000fe20007ffe0ff */
[----:B------:R-:W-:Y:S03]  /*d660*/  BSSY.RECONVERGENT B0, `(.L_x_196) ;  /* 0x0000005000007945 */ /* 0x000fe60003800200 */
[----:B------:R-:W-:Y:S04]  /*d670*/  PRMT R0, R73, 0x654, R0 ;  /* 0x0000065449007816 */ /* 0x000fe80000000000 */
[----:B------:R1:W-:Y:S01]  /*d680*/  SYNCS.ARRIVE.TRANS64.RED.A1T0 RZ, [R0+URZ], RZ ;  /* 0x000000ff00ff79a7 */ /* 0x0003e200081004ff */
[----:B------:R-:W-:Y:S05]  /*d690*/  @!P0 BRA `(.L_x_197) ;  /* 0x0000000000048947 */ /* 0x000fea0003800000 */
[----:B------:R-:W-:Y:S05]  /*d6a0*/  BPT.TRAP 0x1 ;  /* 0x000000040000795c */ /* 0x000fea0000300000 */
.L_x_197:
[----:B------:R-:W-:Y:S05]  /*d6b0*/  BSYNC.RECONVERGENT B0 ;  /* 0x0000000000007941 */ /* 0x000fea0003800200 */
.L_x_196:
[----:B-1----:R-:W-:Y:S01]  /*d6c0*/  IADD3 R0, PT, PT, R72, 0x1f838, RZ ;  /* 0x0001f83848007810 */ /* 0x002fe20007ffe0ff */
[----:B------:R-:W-:Y:S03]  /*d6d0*/  BSSY.RECONVERGENT B0, `(.L_x_198) ;  /* 0x0000005000007945 */ /* 0x000fe60003800200 */
[----:B------:R-:W-:Y:S04]  /*d6e0*/  PRMT R73, R73, 0x654, R0 ;  /* 0x0000065449497816 */ /* 0x000fe80000000000 */
[----:B------:R1:W-:Y:S01]  /*d6f0*/  SYNCS.ARRIVE.TRANS64.RED.A1T0 RZ, [R73+URZ], RZ ;  /* 0x000000ff49ff79a7 */ /* 0x0003e200081004ff */
[----:B------:R-:W-:Y:S05]  /*d700*/  @!P0 BRA `(.L_x_199) ;  /* 0x0000000000048947 */ /* 0x000fea0003800000 */
[----:B------:R-:W-:Y:S05]  /*d710*/  BPT.TRAP 0x1 ;  /* 0x000000040000795c */ /* 0x000fea0000300000 */
.L_x_199:
[----:B------:R-:W-:Y:S05]  /*d720*/  BSYNC.RECONVERGENT B0 ;  /* 0x0000000000007941 */ /* 0x000fea0003800200 */
.L_x_198:
[----:B------:R-:W5:Y:S01]  /*d730*/  LDL R0, [R1+0x58] ;  /* 0x0000580001007983 */ /* 0x000f620000100800 */
[----:B------:R-:W-:Y:S01]  /*d740*/  BSSY B0, `(.L_x_200) ;  /* 0x0000004000007945 */ /* 0x000fe20003800000 */
[----:B-----5:R-:W-:Y:S04]  /*d750*/  SHF.L.U32 R0, R0, 0x1f, RZ ;  /* 0x0000001f00007819 */ /* 0x020fe800000006ff */
[----:B------:R-:W5:Y:S02]  /*d760*/  SYNCS.PHASECHK.TRANS64.TRYWAIT P1, [R72+URZ+0x1f840], R0 ;  /* 0x01f84000480075a7 */ /* 0x000f6400080211ff */
[----:B-----5:R-:W-:Y:S05]  /*d770*/  @!P1 BRA `(.L_x_201) ;  /* 0x0000004000609947 */ /* 0x020fea0003800000 */
.L_x_295:
[----:B------:R-:W-:Y:S05]  /*d780*/  BSYNC B0 ;  /* 0x0000000000007941 */ /* 0x000fea0003800000 */
.L_x_200:
[----:B------:R-:W-:Y:S04]  /*d790*/  BSSY.RECONVERGENT B0, `(.L_x_202) ;  /* 0x0000003000007945 */ /* 0x000fe80003800200 */
[----:B------:R-:W-:Y:S05]  /*d7a0*/  @!P0 BRA `(.L_x_203) ;  /* 0x0000000000048947 */ /* 0x000fea0003800000 */
[----:B------:R-:W-:Y:S05]  /*d7b0*/  BPT.TRAP 0x1 ;  /* 0x000000040000795c */ /* 0x000fea0000300000 */
.L_x_203:
[----:B------:R-:W-:Y:S05]  /*d7c0*/  BSYNC.RECONVERGENT B0 ;  /* 0x0000000000007941 */ /* 0x000fea0003800200 */
.L_x_202:
[----:B------:R-:W5:Y:S01]  /*d7d0*/  LDL R0, [R1+0x68] ;  /* 0x0000680001007983 */ /* 0x000f620000100800 */
[----:B------:R-:W-:Y:S01]  /*d7e0*/  BSSY B0, `(.L_x_204) ;  /* 0x0000004000007945 */ /* 0x000fe20003800000 */
[----:B-----5:R-:W-:Y:S04]  /*d7f0*/  SHF.L.U32 R0, R0, 0x1f, RZ ;  /* 0x0000001f00007819 */ /* 0x020fe800000006ff */
[----:B------:R-:W5:Y:S02]  /*d800*/  SYNCS.PHASECHK.TRANS64.TRYWAIT P1, [R72+URZ+0x1f860], R0 ;  /* 0x01f86000480075a7 */ /* 0x000f6400080211ff */
[----:B-----5:R-:W-:Y:S05]  /*d810*/  @!P1 BRA `(.L_x_205) ;  /* 0x00000040004c9947 */ /* 0x020fea0003800000 */
.L_x_296:
[----:B------:R-:W-:Y:S05]  /*d820*/  BSYNC B0 ;  /* 0x0000000000007941 */ /* 0x000fea0003800000 */
.L_x_204:
[----:B------:R-:W-:Y:S04]  /*d830*/  BSSY.RECONVERGENT B0, `(.L_x_206) ;  /* 0x0000003000007945 */ /* 0x000fe80003800200 */
[----:B------:R-:W-:Y:S05]  /*d840*/  @!P0 BRA `(.L_x_207) ;  /* 0x0000000000048947 */ /* 0x000fea0003800000 */
[----:B------:R-:W-:Y:S05]  /*d850*/  BPT.TRAP 0x1 ;  /* 0x000000040000795c */ /* 0x000fea0000300000 */
.L_x_207:
[----:B------:R-:W-:Y:S05]  /*d860*/  BSYNC.RECONVERGENT B0 ;  /* 0x0000000000007941 */ /* 0x000fea0003800200 */
.L_x_206:
[----:B------:R-:W-:Y:S01]  /*d870*/  MOV R0, 0x400 ;  /* 0x0000040000007802 */ /* 0x000fe20000000f00 */
[----:B------:R-:W5:Y:S01]  /*d880*/  LDL R2, [R1+0x64] ;  /* 0x0000640001027983 */ /* 0x000f620000100800 */
[--C-:B------:R-:W-:Y:S01]  /*d890*/  SHF.R.U32.HI R16, RZ, 0x3, R74.reuse ;  /* 0x00000003ff107819 */ /* 0x100fe2000001164a */
[----:B------:R-:W-:Y:S01]  /*d8a0*/  BSSY B0, `(.L_x_208) ;  /* 0x000000f000007945 */ /* 0x000fe20003800000 */
[----:B------:R-:W-:Y:S01]  /*d8b0*/  SHF.R.U32.HI R17, RZ, 0x5, R74 ;  /* 0x00000005ff117819 */ /* 0x000fe2000001164a */
[----:B------:R-:W1:Y:S03]  /*d8c0*/  S2R R3, SR_CgaCtaId ;  /* 0x0000000000037919 */ /* 0x000e660000008800 */
[----:B------:R-:W-:Y:S02]  /*d8d0*/  LOP3.LUT R17, R17, 0x3, RZ, 0xc0, !PT ;  /* 0x0000000311117812 */ /* 0x000fe400078ec0ff */
[----:B-----5:R-:W-:Y:S02]  /*d8e0*/  SHF.L.U32 R2, R2, 0x1f, RZ ;  /* 0x0000001f02027819 */ /* 0x020fe400000006ff */
[----:B-1----:R-:W-:Y:S01]  /*d8f0*/  LEA R3, R3, R0, 0x18 ;  /* 0x0000000003037211 */ /* 0x002fe200078ec0ff */
[----:B------:R-:W-:Y:S03]  /*d900*/  IMAD.U32 R0, R74, 0x10000, RZ ;  /* 0x000100004a007824 */ /* 0x000fe600078e00ff */
[----:B------:R-:W1:Y:S02]  /*d910*/  SYNCS.PHASECHK.TRANS64.TRYWAIT P1, [R3+URZ+0x1f898], R2 ;  /* 0x01f89802030075a7 */ /* 0x000e6400080211ff */
[----:B------:R-:W-:Y:S04]  /*d920*/  LOP3.LUT R16, R0, 0xe0, R16, 0xfe, !PT ;  /* 0x000000e000107812 */ /* 0x000fe800078efe10 */
[----:B------:R-:W-:Y:S05]  /*d930*/  LOP3.LUT R16, R16, 0x6000f0, RZ, 0xc0, !PT ;  /* 0x006000f010107812 */ /* 0x000fea00078ec0ff */
[----:B------:R-:W-:Y:S05]  /*d940*/  VIADD R0, R16, 0xffffff80 ;  /* 0xffffff8010007836 */ /* 0x000fea0000000000 */
[----:B------:R-:W-:Y:S04]  /*d950*/  SHF.R.U32.HI R0, RZ, 0x15, R0 ;  /* 0x00000015ff007819 */ /* 0x000fe80000011600 */
[----:B------:R-:W-:Y:S01]  /*d960*/  ISETP.NE.AND P0, PT, R17, R0, PT ;  /* 0x000000001100720c */ /* 0x000fe20003f05270 */
[----:B------:R-:W-:Y:S01]  /*d970*/  @!UPT UIADD3 URZ, UPT, UPT, URZ, URZ, URZ ;  /* 0x000000fffffff290 */ /* 0x000fe2000fffe0ff */
[----:B-1----:R-:W-:Y:S11]  /*d980*/  @!P1 BRA `(.L_x_209) ;  /* 0x0000004000049947 */ /* 0x002ff60003800000 */
.L_x_297:
[----:B------:R-:W-:Y:S05]  /*d990*/  BSYNC B0 ;  /* 0x0000000000007941 */ /* 0x000fea0003800000 */
.L_x_208:
[----:B------:R-:W-:Y:S05]  /*d9a0*/  @!P0 BRA `(.L_x_210) ;  /* 0x0000000000408947 */ /* 0x000fea0003800000 */
[----:B------:R-:W1:Y:S01]  /*d9b0*/  LDCU.64 UR8, c[0x4][0x80] ;  /* 0x01001000ff0877ac */ /* 0x000e620008000a00 */
[----:B------:R-:W-:Y:S01]  /*d9c0*/  MOV R3, 0x0 ;  /* 0x0000000000037802 */ /* 0x000fe20000000f00 */
[----:B--2---:R-:W-:Y:S02]  /*d9d0*/  HFMA2 R12, -RZ, RZ, 0, 5.9604644775390625e-08 ;  /* 0x00000001ff0c7431 */ /* 0x004fe400000001ff */
[----:B----4-:R-:W-:Y:S02]  /*d9e0*/  IMAD.MOV.U32 R8, RZ, RZ, 0x192 ;  /* 0x00000192ff087424 */ /* 0x010fe400078e00ff */
[----:B------:R-:W-:Y:S01]  /*d9f0*/  IMAD.MOV.U32 R13, RZ, RZ, RZ ;  /* 0x000000ffff0d7224 */ /* 0x000fe200078e00ff */
[----:B------:R-:W2:Y:S01]  /*da00*/  LDCU.64 UR6, c[0x4][0x88] ;  /* 0x01001100ff0677ac */ /* 0x000ea20008000a00 */
[----:B------:R-:W4:Y:S01]  /*da10*/  LDC.64 R2, c[0x4][R3] ;  /* 0x0100000003027b82 */ /* 0x000f220000000a00 */
[----:B------:R-:W5:Y:S01]  /*da20*/  LDCU.64 UR4, c[0x4][0x8] ;  /* 0x01000100ff0477ac */ /* 0x000f620008000a00 */
[----:B-1----:R-:W-:Y:S01]  /*da30*/  MOV R5, UR9 ;  /* 0x0000000900057c02 */ /* 0x002fe20008000f00 */
[----:B------:R-:W-:Y:S01]  /*da40*/  IMAD.U32 R4, RZ, RZ, UR8 ;  /* 0x00000008ff047e24 */ /* 0x000fe2000f8e00ff */
[----:B--2---:R-:W-:Y:S01]  /*da50*/  MOV R7, UR7 ;  /* 0x0000000700077c02 */ /* 0x004fe20008000f00 */
[----:B------:R-:W-:Y:S01]  /*da60*/  IMAD.U32 R6, RZ, RZ, UR6 ;  /* 0x00000006ff067e24 */ /* 0x000fe2000f8e00ff */
[----:B-----5:R-:W-:Y:S01]  /*da70*/  MOV R11, UR5 ;  /* 0x00000005000b7c02 */ /* 0x020fe20008000f00 */
[----:B------:R-:W-:Y:S02]  /*da80*/  IMAD.U32 R10, RZ, RZ, UR4 ;  /* 0x00000004ff0a7e24 */ /* 0x000fe4000f8e00ff */
[----:B------:R-:W-:Y:S07]  /*da90*/  LEPC R20, `(.L_x_210) ;  /* 0x000000001014794e */ /* 0x000fee0000000000 */
[----:B---34-:R-:W-:Y:S05]  /*daa0*/  CALL.ABS.NOINC R2 ;  /* 0x0000000002007343 */ /* 0x018fea0003c00000 */
.L_x_210:
[----:B------:R-:W-:Y:S05]  /*dab0*/  WARPSYNC.ALL ;  /* 0x0000000000007948 */ /* 0x000fea0003800000 */
[C---:B------:R-:W-:Y:S01]  /*dac0*/  R2UR UR4, R16.reuse ;  /* 0x00000000100472ca */ /* 0x040fe200000e0000 */
[----:B------:R-:W-:Y:S05]  /*dad0*/  VIADD R0, R16, 0xffffffa0 ;  /* 0xffffffa010007836 */ /* 0x000fea0000000000 */
[----:B------:R-:W-:Y:S04]  /*dae0*/  SHF.R.U32.HI R0, RZ, 0x15, R0 ;  /* 0x00000015ff007819 */ /* 0x000fe80000011600 */
[----:B------:R-:W-:Y:S03]  /*daf0*/  ISETP.NE.AND P0, PT, R17, R0, PT ;  /* 0x000000001100720c */ /* 0x000fe60003f05270 */
[----:B------:R-:W1:Y:S10]  /*db00*/  LDTM.x16 R56, tmem[UR4+-0x80] ;  /* 0xffff8004003879ee */ /* 0x000e74000824ff00 */
[----:B-1----:R-:W-:Y:S05]  /*db10*/  @!P0 BRA `(.L_x_211) ;  /* 0x0000000000408947 */ /* 0x002fea0003800000 */
        /* <DEDUP_REMOVED lines=16> */
.L_x_211:
[----:B------:R-:W-:Y:S05]  /*dc20*/  WARPSYNC.ALL ;  /* 0x0000000000007948 */ /* 0x000fea0003800000 */
[C---:B------:R-:W-:Y:S01]  /*dc30*/  R2UR UR4, R16.reuse ;  /* 0x00000000100472ca */ /* 0x040fe200000e0000 */
[----:B------:R-:W-:Y:S05]  /*dc40*/  VIADD R0, R16, 0xffffffc0 ;  /* 0xffffffc010007836 */ /* 0x000fea0000000000 */
[----:B------:R-:W-:Y:S04]  /*dc50*/  SHF.R.U32.HI R0, RZ, 0x15, R0 ;  /* 0x00000015ff007819 */ /* 0x000fe80000011600 */
[----:B------:R-:W-:Y:S03]  /*dc60*/  ISETP.NE.AND P0, PT, R17, R0, PT ;  /* 0x000000001100720c */ /* 0x000fe60003f05270 */
[----:B--23--:R-:W1:Y:S10]  /*dc70*/  LDTM.x16 R40, tmem[UR4+-0x60] ;  /* 0xffffa004002879ee */ /* 0x00ce74000824ff00 */
[----:B-1----:R-:W-:Y:S05]  /*dc80*/  @!P0 BRA `(.L_x_212) ;  /* 0x0000000000408947 */ /* 0x002fea0003800000 */
        /* <DEDUP_REMOVED lines=16> */
.L_x_212:
[----:B------:R-:W-:Y:S05]  /*dd90*/  WARPSYNC.ALL ;  /* 0x0000000000007948 */ /* 0x000fea0003800000 */
[C---:B------:R-:W-:Y:S01]  /*dda0*/  R2UR UR4, R16.reuse ;  /* 0x00000000100472ca */ /* 0x040fe200000e0000 */
[----:B------:R-:W-:Y:S05]  /*ddb0*/  VIADD R0, R16, 0xffffffe0 ;  /* 0xffffffe010007836 */ /* 0x000fea0000000000 */
[----:B------:R-:W-:Y:S04]  /*ddc0*/  SHF.R.U32.HI R0, RZ, 0x15, R0 ;  /* 0x00000015ff007819 */ /* 0x000fe80000011600 */
[----:B------:R-:W-:Y:S03]  /*ddd0*/  ISETP.NE.AND P0, PT, R17, R0, PT ;  /* 0x000000001100720c */ /* 0x000fe60003f05270 */
[----:B----4-:R-:W1:Y:S10]  /*dde0*/  LDTM.x16 R24, tmem[UR4+-0x40] ;  /* 0xffffc004001879ee */ /* 0x010e74000824ff00 */
[----:B-1----:R-:W-:Y:S05]  /*ddf0*/  @!P0 BRA `(.L_x_213) ;  /* 0x0000000000408947 */ /* 0x002fea0003800000 */
[----:B------:R-:W1:Y:S01]  /*de00*/  LDCU.64 UR8, c[0x4][0x80] ;  /* 0x01001000ff0877ac */ /* 0x000e620008000a00 */
[----:B------:R-:W-:Y:S01]  /*de10*/  MOV R3, 0x0 ;  /* 0x0000000000037802 */ /* 0x000fe20000000f00 */
[----:B------:R-:W-:Y:S02]  /*de20*/  HFMA2 R12, -RZ, RZ, 0, 5.9604644775390625e-08 ;  /* 0x00000001ff0c7431 */ /* 0x000fe400000001ff */
        /* <DEDUP_REMOVED lines=13> */
.L_x_213:
[----:B------:R-:W2:Y:S01]  /*df00*/  LDL R2, [R1+0x6c] ;  /* 0x00006c0001027983 */ /* 0x000ea20000100800 */
[----:B------:R-:W-:Y:S01]  /*df10*/  IMAD.MOV.U32 R0, RZ, RZ, 0x33334444 ;  /* 0x33334444ff007424 */ /* 0x000fe200078e00ff */
[----:B------:R-:W-:Y:S05]  /*df20*/  WARPSYNC.ALL ;  /* 0x0000000000007948 */ /* 0x000fea0003800000 */
[----:B------:R-:W1:Y:S02]  /*df30*/  S2R R111, SR_TID.X ;  /* 0x00000000006f7919 */ /* 0x000e640000002100 */
[----:B-1----:R-:W-:Y:S01]  /*df40*/  SHF.R.U32.HI R3, RZ, 0x3, R111 ;  /* 0x00000003ff037819 */ /* 0x002fe2000001166f */
[----:B--2---:R-:W-:Y:S02]  /*df50*/  IMAD.SHL.U32 R108, R2, 0x4, RZ ;  /* 0x00000004026c7824 */ /* 0x004fe400078e00ff */
[----:B------:R-:W-:Y:S03]  /*df60*/  IMAD.U32 R2, R111, 0x10000, RZ ;  /* 0x000100006f027824 */ /* 0x000fe600078e00ff */
[----:B------:R-:W-:Y:S04]  /*df70*/  SHF.R.U64 R0, R0, R108, 0x123333 ;  /* 0x0012333300007419 */ /* 0x000fe8000000126c */
[----:B------:R-:W-:Y:S02]  /*df80*/  LOP3.LUT R109, R0, 0x7, RZ, 0xc0, !PT ;  /* 0x00000007006d7812 */ /* 0x000fe400078ec0ff */
[----:B------:R-:W-:Y:S02]  /*df90*/  LOP3.LUT R0, R2, 0x600010, R3, 0xc8, !PT ;  /* 0x0060001002007812 */ /* 0x000fe400078ec803 */
[----:B------:R-:W-:Y:S02]  /*dfa0*/  ISETP.NE.AND P0, PT, R109, 0x3, PT ;  /* 0x000000036d00780c */ /* 0x000fe40003f05270 */
[----:B------:R-:W-:Y:S02]  /*dfb0*/  LOP3.LUT R0, R0, 0xc0, RZ, 0xfc, !PT ;  /* 0x000000c000007812 */ /* 0x000fe400078efcff */
[----:B------:R-:W-:Y:S01]  /*dfc0*/  SHF.R.U32.HI R110, RZ, 0x1, R111 ;  /* 0x00000001ff6e7819 */ /* 0x000fe2000001166f */
[----:B------:R-:W1:Y:S01]  /*dfd0*/  S2UR UR38, SR_CgaCtaId ;  /* 0x00000000002679c3 */ /* 0x000e620000008800 */
[----:B------:R-:W-:Y:S02]  /*dfe0*/  UMOV UR4, 0x400 ;  /* 0x0000040000047882 */ /* 0x000fe40000000000 */
[----:B------:R-:W-:Y:S01]  /*dff0*/  LOP3.LUT R110, R110, 0x40, RZ, 0xc0, !PT ;  /* 0x000000406e6e7812 */ /* 0x000fe200078ec0ff */
[----:B-1----:R-:W-:Y:S01]  /*e000*/  ULEA UR37, UR38, UR4, 0x18 ;  /* 0x0000000426257291 */ /* 0x002fe2000f8ec0ff */
[----:B------:R-:W-:Y:S08]  /*e010*/  R2UR UR4, R0 ;  /* 0x00000000000472ca */ /* 0x000ff000000e0000 */
[----:B------:R-:W1:Y:S06]  /*e020*/  LDS.128 R4, [R110+UR37+0x1f200] ;  /* 0x01f200256e047984 */ /* 0x000e6c0008000c00 */
[----:B------:R-:W-:Y:S06]  /*e030*/  LDS.128 R8, [R110+UR37+0x1f230] ;  /* 0x01f230256e087984 */ /* 0x000fec0008000c00 */
[----:B------:R-:W-:Y:S01]  /*e040*/  LDS.128 R16, [R110+UR37+0x1f280] ;  /* 0x01f280256e107984 */ /* 0x000fe20008000c00 */
[----:B-1----:R-:W-:Y:S02]  /*e050*/  FADD2 R56, R56.F32x2.HI_LO, R4.F32x2.HI_LO ;  /* 0x000000043838724b */ /* 0x002fe40000000000 */
[----:B------:R-:W-:Y:S03]  /*e060*/  FADD2 R58, R58.F32x2.HI_LO, R6.F32x2.HI_LO ;  /* 0x000000063a3a724b */ /* 0x000fe60000000000 */
[----:B------:R-:W1:Y:S01]  /*e070*/  LDS.128 R4, [R110+UR37+0x1f210] ;  /* 0x01f210256e047984 */ /* 0x000e620008000c00 */
[----:B------:R-:W-:Y:S02]  /*e080*/  FMUL2 R72, R56.F32x2.HI_LO, R102.F32x2.HI_LO ;  /* 0x000000663848724a */ /* 0x000fe40000000000 */
[----:B------:R-:W-:Y:S05]  /*e090*/  FMUL2 R58, R58.F32x2.HI_LO, R100.F32x2.HI_LO ;  /* 0x000000643a3a724a */ /* 0x000fea0000000000 */
[----:B------:R-:W-:Y:S04]  /*e0a0*/  F2FP.BF16.F32.PACK_AB R0, R59, R58 ;  /* 0x0000003a3b00723e */ /* 0x000fe800000010ff */
[----:B------:R-:W-:Y:S01]  /*e0b0*/  PRMT R102, R0, 0x7632, R102 ;  /* 0x0000763200667816 */ /* 0x000fe20000000066 */
[----:B-1----:R-:W-:Y:S02]  /*e0c0*/  FADD2 R60, R60.F32x2.HI_LO, R4.F32x2.HI_LO ;  /* 0x000000043c3c724b */ /* 0x002fe40000000000 */
[----:B------:R-:W-:Y:S02]  /*e0d0*/  FADD2 R62, R62.F32x2.HI_LO, R6.F32x2.HI_LO ;  /* 0x000000063e3e724b */ /* 0x000fe40000000000 */
[----:B------:R-:W1:Y:S01]  /*e0e0*/  LDS.128 R4, [R110+UR37+0x1f220] ;  /* 0x01f220256e047984 */ /* 0x000e620008000c00 */
[----:B------:R-:W-:Y:S02]  /*e0f0*/  FMUL2 R20, R60.F32x2.HI_LO, R104.F32x2.HI_LO ;  /* 0x000000683c14724a */ /* 0x000fe40000000000 */
[----:B------:R-:W-:Y:S03]  /*e100*/  FMUL2 R56, R62.F32x2.HI_LO, R98.F32x2.HI_LO ;  /* 0x000000623e38724a */ /* 0x000fe60000000000 */
[----:B------:R-:W2:Y:S06]  /*e110*/  LDL.LU.64 R104, [R1+0x10] ;  /* 0x0000100001687983 */ /* 0x000eac0000300a00 */
[----:B------:R-:W3:Y:S01]  /*e120*/  LDS.128 R60, [R110+UR37+0x1f290] ;  /* 0x01f290256e3c7984 */ /* 0x000ee20008000c00 */
[----:B-1----:R-:W-:Y:S02]  /*e130*/  FADD2 R4, R64.F32x2.HI_LO, R4.F32x2.HI_LO ;  /* 0x000000044004724b */ /* 0x002fe40000000000 */
[----:B------:R-:W-:Y:S02]  /*e140*/  FADD2 R2, R66.F32x2.HI_LO, R6.F32x2.HI_LO ;  /* 0x000000064202724b */ /* 0x000fe40000000000 */
[----:B------:R-:W-:Y:S01]  /*e150*/  FMUL2 R14, R4.F32x2.HI_LO, R96.F32x2.HI_LO ;  /* 0x00000060040e724a */ /* 0x000fe20000000000 */
[----:B------:R-:W-:Y:S01]  /*e160*/  PRMT R97, R0, 0x7610, R97 ;  /* 0x0000761000617816 */ /* 0x000fe20000000061 */
[----:B------:R-:W-:Y:S01]  /*e170*/  FADD2 R4, R70.F32x2.HI_LO, R10.F32x2.HI_LO ;  /* 0x0000000a4604724b */ /* 0x000fe20000000000 */
[----:B------:R-:W-:Y:S01]  /*e180*/  F2FP.BF16.F32.PACK_AB R0, R57, R56 ;  /* 0x000000383900723e */ /* 0x000fe200000010ff */
[----:B------:R-:W-:Y:S01]  /*e190*/  FADD2 R6, R68.F32x2.HI_LO, R8.F32x2.HI_LO ;  /* 0x000000084406724b */ /* 0x000fe20000000000 */
[----:B------:R-:W1:Y:S01]  /*e1a0*/  LDS.128 R64, [R110+UR37+0x1f2a0] ;  /* 0x01f2a0256e407984 */ /* 0x000e620008000c00 */
[----:B------:R-:W-:Y:S01]  /*e1b0*/  FMUL2 R10, R4.F32x2.HI_LO, R90.F32x2.HI_LO ;  /* 0x0000005a040a724a */ /* 0x000fe20000000000 */
[----:B------:R-:W-:Y:S01]  /*e1c0*/  PRMT R101, R0, 0x7632, R101 ;  /* 0x0000763200657816 */ /* 0x000fe20000000065 */
[----:B------:R-:W-:Y:S02]  /*e1d0*/  FADD2 R4, R40.F32x2.HI_LO, R16.F32x2.HI_LO ;  /* 0x000000102804724b */ /* 0x000fe40000000000 */
[----:B------:R-:W-:Y:S01]  /*e1e0*/  FMUL2 R12, R2.F32x2.HI_LO, R94.F32x2.HI_LO ;  /* 0x0000005e020c724a */ /* 0x000fe20000000000 */
[----:B------:R-:W-:Y:S01]  /*e1f0*/  F2FP.BF16.F32.PACK_AB R2, R73, R72 ;  /* 0x000000484902723e */ /* 0x000fe200000010ff */
[----:B------:R-:W-:Y:S01]  /*e200*/  FMUL2 R8, R4.F32x2.HI_LO, R106.F32x2.HI_LO ;  /* 0x0000006a0408724a */ /* 0x000fe20000000000 */
[----:B------:R-:W-:Y:S01]  /*e210*/  PRMT R94, R0, 0x7610, R94 ;  /* 0x00007610005e7816 */ /* 0x000fe2000000005e */
[----:B------:R-:W4:Y:S01]  /*e220*/  LDL.LU.64 R106, [R1+0x8] ;  /* 0x00000800016a7983 */ /* 0x000f220000300a00 */
[----:B------:R-:W-:Y:S01]  /*e230*/  PRMT R95, R2, 0x7632, R95 ;  /* 0x00007632025f7816 */ /* 0x000fe2000000005f */
[----:B------:R-:W-:Y:S01]  /*e240*/  FMUL2 R6, R6.F32x2.HI_LO, R92.F32x2.HI_LO ;  /* 0x0000005c0606724a */ /* 0x000fe20000000000 */
[----:B------:R-:W-:Y:S03]  /*e250*/  PRMT R98, R2, 0x7610, R98 ;  /* 0x0000761002627816 */ /* 0x000fe60000000062 */
[----:B------:R-:W5:Y:S01]  /*e260*/  LDS.128 R56, [R110+UR37+0x1f2b0] ;  /* 0x01f2b0256e387984 */ /* 0x000f620008000c00 */
[----:B------:R-:W-:Y:S01]  /*e270*/  F2FP.BF16.F32.PACK_AB R2, R21, R20 ;  /* 0x000000141502723e */ /* 0x000fe200000010ff */
[----:B---3--:R-:W-:Y:S01]  /*e280*/  FADD2 R4, R44.F32x2.HI_LO, R60.F32x2.HI_LO ;  /* 0x0000003c2c04724b */ /* 0x008fe20000000000 */
[----:B------:R-:W-:Y:S02]  /*e290*/  F2FP.BF16.F32.PACK_AB R0, R13, R12 ;  /* 0x0000000c0d00723e */ /* 0x000fe400000010ff */
[C---:B------:R-:W-:Y:S02]  /*e2a0*/  PRMT R91, R2.reuse, 0x7632, R91 ;  /* 0x00007632025b7816 */ /* 0x040fe4000000005b */
[----:B------:R-:W-:Y:S02]  /*e2b0*/  PRMT R96, R2, 0x7610, R96 ;  /* 0x0000761002607816 */ /* 0x000fe40000000060 */
[----:B------:R-:W-:Y:S02]  /*e2c0*/  F2FP.BF16.F32.PACK_AB R2, R15, R14 ;  /* 0x0000000e0f02723e */ /* 0x000fe400000010ff */
[----:B------:R-:W-:Y:S02]  /*e2d0*/  PRMT R100, R0, 0x7632, R100 ;  /* 0x0000763200647816 */ /* 0x000fe40000000064 */
[C---:B------:R-:W-:Y:S02]  /*e2e0*/  PRMT R90, R2.reuse, 0x7632, R90 ;  /* 0x00007632025a7816 */ /* 0x040fe4000000005a */
[----:B------:R-:W-:Y:S01]  /*e2f0*/  PRMT R93, R2, 0x7610, R93 ;  /* 0x00007610025d7816 */ /* 0x000fe2000000005d */
[----:B------:R-:W-:Y:S01]  /*e300*/  FADD2 R2, R42.F32x2.HI_LO, R18.F32x2.HI_LO ;  /* 0x000000122a02724b */ /* 0x000fe20000000000 */
[----:B------:R-:W-:Y:S01]  /*e310*/  PRMT R92, R0, 0x7610, R92 ;  /* 0x00007610005c7816 */ /* 0x000fe2000000005c */
[----:B------:R-:W3:Y:S01]  /*e320*/  LDS.128 R40, [R110+UR37+0x1f300] ;  /* 0x01f300256e287984 */ /* 0x000ee20008000c00 */
[----:B------:R-:W-:Y:S01]  /*e330*/  F2FP.BF16.F32.PACK_AB R6, R7, R6 ;  /* 0x000000060706723e */ /* 0x000fe200000010ff */
[----:B------:R-:W-:Y:S01]  /*e340*/  FMUL2 R14, R2.F32x2.HI_LO, R88.F32x2.HI_LO ;  /* 0x00000058020e724a */ /* 0x000fe20000000000 */
[----:B------:R-:W-:Y:S01]  /*e350*/  F2FP.BF16.F32.PACK_AB R0, R11, R10 ;  /* 0x0000000a0b00723e */ /* 0x000fe200000010ff */
[----:B------:R-:W-:Y:S01]  /*e360*/  FADD2 R2, R46.F32x2.HI_LO, R62.F32x2.HI_LO ;  /* 0x0000003e2e02724b */ /* 0x000fe20000000000 */
[C---:B------:R-:W-:Y:S01]  /*e370*/  PRMT R85, R6.reuse, 0x7632, R85 ;  /* 0x0000763206557816 */ /* 0x040fe20000000055 */
[----:B------:R-:W3:Y:S01]  /*e380*/  LDS.128 R16, [R110+UR37+0x1f310] ;  /* 0x01f310256e107984 */ /* 0x000ee20008000c00 */
[----:B------:R-:W-:Y:S01]  /*e390*/  PRMT R89, R6, 0x7610, R89 ;  /* 0x0000761006597816 */ /* 0x000fe20000000059 */
[----:B------:R-:W-:Y:S01]  /*e3a0*/  FMUL2 R10, R4.F32x2.HI_LO, R82.F32x2.HI_LO ;  /* 0x00000052040a724a */ /* 0x000fe20000000000 */
[----:B------:R-:W-:Y:S01]  /*e3b0*/  PRMT R99, R0, 0x7632, R99 ;  /* 0x0000763200637816 */ /* 0x000fe20000000063 */
[----:B------:R-:W-:Y:S01]  /*e3c0*/  FMUL2 R12, R2.F32x2.HI_LO, R80.F32x2.HI_LO ;  /* 0x00000050020c724a */ /* 0x000fe20000000000 */
[----:B------:R-:W-:Y:S01]  /*e3d0*/  PRMT R88, R0, 0x7610, R88 ;  /* 0x0000761000587816 */ /* 0x000fe20000000058 */
[----:B-1----:R-:W-:Y:S01]  /*e3e0*/  FADD2 R4, R48.F32x2.HI_LO, R64.F32x2.HI_LO ;  /* 0x000000403004724b */ /* 0x002fe20000000000 */
[----:B------:R-:W-:Y:S01]  /*e3f0*/  F2FP.BF16.F32.PACK_AB R6, R9, R8 ;  /* 0x000000080906723e */ /* 0x000fe200000010ff */
[----:B------:R-:W-:Y:S01]  /*e400*/  FADD2 R2, R50.F32x2.HI_LO, R66.F32x2.HI_LO ;  /* 0x000000423202724b */ /* 0x000fe20000000000 */
[----:B------:R-:W-:Y:S01]  /*e410*/  F2FP.BF16.F32.PACK_AB R0, R15, R14 ;  /* 0x0000000e0f00723e */ /* 0x000fe200000010ff */
[----:B------:R-:W1:Y:S01]  /*e420*/  LDS.128 R60, [R110+UR37+0x1f320] ;  /* 0x01f320256e3c7984 */ /* 0x000e620008000c00 */
[----:B------:R-:W-:Y:S01]  /*e430*/  PRMT R80, R6, 0x7632, R80 ;  /* 0x0000763206507816 */ /* 0x000fe20000000050 */
[----:B------:R-:W-:Y:S01]  /*e440*/  FMUL2 R14, R2.F32x2.HI_LO, R76.F32x2.HI_LO ;  /* 0x0000004c020e724a */ /* 0x000fe20000000000 */
[----:B------:R-:W-:Y:S01]  /*e450*/  PRMT R83, R0, 0x7632, R83 ;  /* 0x0000763200537816 */ /* 0x000fe20000000053 */
[----:B------:R-:W-:Y:S01]  /*e460*/  FMUL2 R8, R4.F32x2.HI_LO, R78.F32x2.HI_LO ;  /* 0x0000004e0408724a */ /* 0x000fe20000000000 */
[----:B------:R-:W-:Y:S01]  /*e470*/  PRMT R81, R0, 0x7610, R81 ;  /* 0x0000761000517816 */ /* 0x000fe20000000051 */
[----:B-----5:R-:W-:Y:S01]  /*e480*/  FADD2 R4, R52.F32x2.HI_LO, R56.F32x2.HI_LO ;  /* 0x000000383404724b */ /* 0x020fe20000000000 */
[----:B------:R-:W-:Y:S01]  /*e490*/  F2FP.BF16.F32.PACK_AB R0, R13, R12 ;  /* 0x0000000c0d00723e */ /* 0x000fe200000010ff */
[----:B------:R-:W-:Y:S01]  /*e4a0*/  FADD2 R2, R54.F32x2.HI_LO, R58.F32x2.HI_LO ;  /* 0x0000003a3602724b */ /* 0x000fe20000000000 */
[----:B------:R-:W-:Y:S01]  /*e4b0*/  PRMT R82, R6, 0x7610, R82 ;  /* 0x0000761006527816 */ /* 0x000fe20000000052 */
[----:B------:R-:W5:Y:S01]  /*e4c0*/  LDS.128 R52, [R110+UR37+0x1f330] ;  /* 0x01f330256e347984 */ /* 0x000f620008000c00 */
[----:B------:R-:W-:Y:S01]  /*e4d0*/  F2FP.BF16.F32.PACK_AB R6, R11, R10 ;  /* 0x0000000a0b06723e */ /* 0x000fe200000010ff */
[----:B------:R-:W-:Y:S01]  /*e4e0*/  FMUL2 R12, R4.F32x2.HI_LO, R114.F32x2.HI_LO ;  /* 0x00000072040c724a */ /* 0x000fe20000000000 */
[----:B------:R-:W-:Y:S01]  /*e4f0*/  PRMT R78, R0, 0x7632, R78 ;  /* 0x00007632004e7816 */ /* 0x000fe2000000004e */
[----:B------:R-:W-:Y:S01]  /*e500*/  FMUL2 R10, R2.F32x2.HI_LO, R112.F32x2.HI_LO ;  /* 0x00000070020a724a */ /* 0x000fe20000000000 */
[----:B------:R-:W-:Y:S01]  /*e510*/  PRMT R71, R6, 0x7632, R71 ;  /* 0x0000763206477816 */ /* 0x000fe20000000047 */
[----:B------:R-:W2:Y:S01]  /*e520*/  LDL.LU.64 R114, [R1+0x18] ;  /* 0x0000180001727983 */ /* 0x000ea20000300a00 */
[----:B------:R-:W-:Y:S02]  /*e530*/  PRMT R74, R0, 0x7610, R74 ;  /* 0x00007610004a7816 */ /* 0x000fe4000000004a */
[----:B------:R-:W-:Y:S03]  /*e540*/  PRMT R75, R6, 0x7610, R75 ;  /* 0x00007610064b7816 */ /* 0x000fe6000000004b */
[----:B------:R-:W5:Y:S01]  /*e550*/  LDS.128 R48, [R110+UR37+0x1f380] ;  /* 0x01f380256e307984 */ /* 0x000f620008000c00 */
[----:B------:R-:W-:Y:S02]  /*e560*/  F2FP.BF16.F32.PACK_AB R0, R15, R14 ;  /* 0x0000000e0f00723e */ /* 0x000fe400000010ff */
[----:B------:R-:W-:Y:S01]  /*e570*/  F2FP.BF16.F32.PACK_AB R6, R9, R8 ;  /* 0x000000080906723e */ /* 0x000fe200000010ff */
[----:B---3--:R-:W-:Y:S01]  /*e580*/  FADD2 R4, R24.F32x2.HI_LO, R40.F32x2.HI_LO ;  /* 0x000000281804724b */ /* 0x008fe20000000000 */
[----:B------:R-:W-:Y:S01]  /*e590*/  PRMT R77, R0, 0x7632, R77 ;  /* 0x00007632004d7816 */ /* 0x000fe2000000004d */
[----:B------:R-:W-:Y:S01]  /*e5a0*/  FADD2 R2, R26.F32x2.HI_LO, R42.F32x2.HI_LO ;  /* 0x0000002a1a02724b */ /* 0x000fe20000000000 */
[----:B------:R-:W-:Y:S01]  /*e5b0*/  PRMT R67, R6, 0x7632, R67 ;  /* 0x0000763206437816 */ /* 0x000fe20000000043 */
[----:B------:R-:W3:Y:S01]  /*e5c0*/  LDS.128 R44, [R110+UR37+0x1f390] ;  /* 0x01f390256e2c7984 */ /* 0x000ee20008000c00 */
[----:B------:R-:W-:Y:S01]  /*e5d0*/  PRMT R70, R0, 0x7610, R70 ;  /* 0x0000761000467816 */ /* 0x000fe20000000046 */
[----:B------:R-:W-:Y:S01]  /*e5e0*/  FMUL2 R8, R4.F32x2.HI_LO, R118.F32x2.HI_LO ;  /* 0x000000760408724a */ /* 0x000fe20000000000 */
[----:B------:R-:W-:Y:S01]  /*e5f0*/  PRMT R72, R6, 0x7610, R72 ;  /* 0x0000761006487816 */ /* 0x000fe20000000048 */
[----:B------:R-:W-:Y:S01]  /*e600*/  FADD2 R4, R28.F32x2.HI_LO, R16.F32x2.HI_LO ;  /* 0x000000101c04724b */ /* 0x000fe20000000000 */
[----:B------:R-:W-:Y:S01]  /*e610*/  F2FP.BF16.F32.PACK_AB R0, R11, R10 ;  /* 0x0000000a0b00723e */ /* 0x000fe200000010ff */
[----:B------:R-:W-:Y:S01]  /*e620*/  FMUL2 R20, R2.F32x2.HI_LO, R116.F32x2.HI_LO ;  /* 0x000000740214724a */ /* 0x000fe20000000000 */
[----:B------:R-:W-:Y:S01]  /*e630*/  F2FP.BF16.F32.PACK_AB R24, R9, R8 ;  /* 0x000000080918723e */ /* 0x000fe200000010ff */
[----:B------:R-:W3:Y:S01]  /*e640*/  LDL.LU.64 R118, [R1+0x20] ;  /* 0x0000200001767983 */ /* 0x000ee20000300a00 */
[----:B------:R-:W-:Y:S01]  /*e650*/  PRMT R76, R0, 0x7632, R76 ;  /* 0x00007632004c7816 */ /* 0x000fe2000000004c */
[----:B------:R-:W-:Y:S01]  /*e660*/  FMUL2 R28, R4.F32x2.HI_LO, R122.F32x2.HI_LO ;  /* 0x0000007a041c724a */ /* 0x000fe20000000000 */
[----:B------:R-:W-:Y:S03]  /*e670*/  PRMT R59, R24, 0x7632, R59 ;  /* 0x00007632183b7816 */ /* 0x000fe6000000003b */
[----:B------:R-:W3:Y:S01]  /*e680*/  LDS.128 R40, [R110+UR37+0x1f3a0] ;  /* 0x01f3a0256e287984 */ /* 0x000ee20008000c00 */
[----:B------:R-:W-:Y:S01]  /*e690*/  PRMT R66, R0, 0x7610, R66 ;  /* 0x0000761000427816 */ /* 0x000fe20000000042 */
[----:B------:R-:W-:Y:S01]  /*e6a0*/  FADD2 R2, R30.F32x2.HI_LO, R18.F32x2.HI_LO ;  /* 0x000000121e02724b */ /* 0x000fe20000000000 */
[----:B------:R-:W-:Y:S02]  /*e6b0*/  PRMT R65, R24, 0x7610, R65 ;  /* 0x0000761018417816 */ /* 0x000fe40000000041 */
[----:B------:R-:W-:Y:S01]  /*e6c0*/  F2FP.BF16.F32.PACK_AB R0, R21, R20 ;  /* 0x000000141500723e */ /* 0x000fe200000010ff */
[----:B-1----:R-:W-:Y:S01]  /*e6d0*/  FADD2 R20, R32.F32x2.HI_LO, R60.F32x2.HI_LO ;  /* 0x0000003c2014724b */ /* 0x002fe20000000000 */
[----:B------:R-:W-:Y:S01]  /*e6e0*/  F2FP.BF16.F32.PACK_AB R24, R29, R28 ;  /* 0x0000001c1d18723e */ /* 0x000fe200000010ff */
[----:B------:R-:W3:Y:S01]  /*e6f0*/  LDL.LU.64 R112, [R1+0x30] ;  /* 0x0000300001707983 */ /* 0x000ee20000300a00 */
[----:B------:R-:W-:Y:S01]  /*e700*/  PRMT R73, R0, 0x7632, R73 ;  /* 0x0000763200497816 */ /* 0x000fe20000000049 */
[----:B------:R-:W-:Y:S01]  /*e710*/  FMUL2 R30, R2.F32x2.HI_LO, R120.F32x2.HI_LO ;  /* 0x00000078021e724a */ /* 0x000fe20000000000 */
[----:B------:R-:W-:Y:S01]  /*e720*/  PRMT R56, R24, 0x7632, R56 ;  /* 0x0000763218387816 */ /* 0x000fe20000000038 */
[----:B------:R-:W-:Y:S01]  /*e730*/  FADD2 R2, R34.F32x2.HI_LO, R62.F32x2.HI_LO ;  /* 0x0000003e2202724b */ /* 0x000fe20000000000 */
[----:B------:R-:W-:Y:S01]  /*e740*/  PRMT R61, R24, 0x7610, R61 ;  /* 0x00007610183d7816 */ /* 0x000fe2000000003d */
[----:B------:R-:W1:Y:S01]  /*e750*/  LDS.128 R32, [R110+UR37+0x1f3b0] ;  /* 0x01f3b0256e207984 */ /* 0x000e620008000c00 */
[----:B------:R-:W-:Y:S01]  /*e760*/  PRMT R62, R0, 0x7610, R62 ;  /* 0x00007610003e7816 */ /* 0x000fe2000000003e */
[----:B------:R-:W-:Y:S01]  /*e770*/  FMUL2 R28, R2.F32x2.HI_LO, R124.F32x2.HI_LO ;  /* 0x0000007c021c724a */ /* 0x000fe20000000000 */
[----:B------:R-:W-:Y:S01]  /*e780*/  F2FP.BF16.F32.PACK_AB R0, R31, R30 ;  /* 0x0000001e1f00723e */ /* 0x000fe200000010ff */
[----:B-----5:R-:W-:Y:S01]  /*e790*/  FADD2 R2, R38.F32x2.HI_LO, R54.F32x2.HI_LO ;  /* 0x000000362602724b */ /* 0x020fe20000000000 */
[----:B------:R-:W-:Y:S02]  /*e7a0*/  F2FP.BF16.F32.PACK_AB R6, R13, R12 ;  /* 0x0000000c0d06723e */ /* 0x000fe400000010ff */
[----:B------:R-:W-:Y:S02]  /*e7b0*/  PRMT R69, R0, 0x7632, R69 ;  /* 0x0000763200457816 */ /* 0x000fe40000000045 */
[C---:B------:R-:W-:Y:S02]  /*e7c0*/  PRMT R64, R6.reuse, 0x7632, R64 ;  /* 0x0000763206407816 */ /* 0x040fe40000000040 */
[----:B------:R-:W-:Y:S02]  /*e7d0*/  PRMT R68, R6, 0x7610, R68 ;  /* 0x0000761006447816 */ /* 0x000fe40000000044 */
[----:B------:R-:W-:Y:S01]  /*e7e0*/  PRMT R58, R0, 0x7610, R58 ;  /* 0x00007610003a7816 */ /* 0x000fe2000000003a */
[----:B------:R-:W5:Y:S01]  /*e7f0*/  LDTM.x16 R4, tmem[UR4] ;  /* 0x00000004000479ee */ /* 0x000f620008240000 */
[----:B------:R-:W-:Y:S01]  /*e800*/  F2FP.BF16.F32.PACK_AB R0, R29, R28 ;  /* 0x0000001c1d00723e */ /* 0x000fe200000010ff */
[----:B------:R-:W-:Y:S03]  /*e810*/  NOP ;  /* 0x0000000000007918 */ /* 0x000fe60000000000 */
[C---:B------:R-:W-:Y:S02]  /*e820*/  PRMT R63, R0.reuse, 0x7632, R63 ;  /* 0x00007632003f7816 */ /* 0x040fe4000000003f */
[----:B------:R-:W-:Y:S01]  /*e830*/  PRMT R54, R0, 0x7610, R54 ;  /* 0x0000761000367816 */ /* 0x000fe20000000036 */
[----:B-----5:R-:W-:Y:S02]  /*e840*/  FADD2 R4, R4.F32x2.HI_LO, R48.F32x2.HI_LO ;  /* 0x000000300404724b */ /* 0x020fe40000000000 */
[----:B----4-:R-:W-:Y:S02]  /*e850*/  FMUL2 R26, R20.F32x2.HI_LO, R106.F32x2.HI_LO ;  /* 0x0000006a141a724a */ /* 0x010fe40000000000 */
[----:B------:R-:W-:Y:S01]  /*e860*/  FADD2 R20, R36.F32x2.HI_LO, R52.F32x2.HI_LO ;  /* 0x000000342414724b */ /* 0x000fe20000000000 */
[----:B------:R-:W4:Y:S03]  /*e870*/  LDL.LU.64 R106, [R1+0x28] ;  /* 0x00002800016a7983 */ /* 0x000f260000300a00 */
[----:B--2---:R-:W-:Y:S01]  /*e880*/  FMUL2 R24, R20.F32x2.HI_LO, R104.F32x2.HI_LO ;  /* 0x000000681418724a */ /* 0x004fe20000000000 */
[----:B------:R-:W-:Y:S02]  /*e890*/  F2FP.BF16.F32.PACK_AB R20, R27, R26 ;  /* 0x0000001a1b14723e */ /* 0x000fe400000010ff */
[----:B------:R-:W2:Y:S01]  /*e8a0*/  LDL.LU.64 R104, [R1+0x40] ;  /* 0x0000400001687983 */ /* 0x000ea20000300a00 */
[----:B------:R-:W-:Y:S01]  /*e8b0*/  FMUL2 R26, R2.F32x2.HI_LO, R22.F32x2.HI_LO ;  /* 0x00000016021a724a */ /* 0x000fe20000000000 */
[C---:B------:R-:W-:Y:S04]  /*e8c0*/  PRMT R52, R20.reuse, 0x7632, R52 ;  /* 0x0000763214347816 */ /* 0x040fe80000000034 */
[----:B------:R-:W5:Y:S01]  /*e8d0*/  LDL.LU.64 R36, [R1+0x38] ;  /* 0x0000380001247983 */ /* 0x000f620000300a00 */
[----:B------:R-:W-:Y:S01]  /*e8e0*/  PRMT R57, R20, 0x7610, R57 ;  /* 0x0000761014397816 */ /* 0x000fe20000000039 */
[----:B------:R-:W-:Y:S01]  /*e8f0*/  FADD2 R2, R6.F32x2.HI_LO, R50.F32x2.HI_LO ;  /* 0x000000320602724b */ /* 0x000fe20000000000 */
[----:B------:R-:W-:Y:S03]  /*e900*/  F2FP.BF16.F32.PACK_AB R6, R25, R24 ;  /* 0x000000181906723e */ /* 0x000fe600000010ff */
[----:B------:R-:W5:Y:S01]  /*e910*/  LDL.LU.64 R30, [R1+0x48] ;  /* 0x00004800011e7983 */ /* 0x000f620000300a00 */
[----:B------:R-:W-:Y:S02]  /*e920*/  F2FP.BF16.F32.PACK_AB R0, R27, R26 ;  /* 0x0000001a1b00723e */ /* 0x000fe400000010ff */
[C---:B------:R-:W-:Y:S02]  /*e930*/  PRMT R48, R6.reuse, 0x7632, R48 ;  /* 0x0000763206307816 */ /* 0x040fe40000000030 */
[----:B------:R-:W-:Y:S02]  /*e940*/  PRMT R53, R6, 0x7610, R53 ;  /* 0x0000761006357816 */ /* 0x000fe40000000035 */
[C---:B------:R-:W-:Y:S02]  /*e950*/  PRMT R60, R0.reuse, 0x7632, R60 ;  /* 0x00007632003c7816 */ /* 0x040fe4000000003c */
[----:B------:R-:W-:Y:S01]  /*e960*/  PRMT R51, R0, 0x7610, R51 ;  /* 0x0000761000337816 */ /* 0x000fe20000000033 */
[----:B------:R-:W-:Y:S02]  /*e970*/  FMUL2 R22, R2.F32x2.HI_LO, R114.F32x2.HI_LO ;  /* 0x000000720216724a */ /* 0x000fe40000000000 */
[----:B---3--:R-:W-:Y:S03]  /*e980*/  FADD2 R2, R10.F32x2.HI_LO, R46.F32x2.HI_LO ;  /* 0x0000002e0a02724b */ /* 0x008fe60000000000 */
[----:B------:R-:W-:Y:S04]  /*e990*/  F2FP.BF16.F32.PACK_AB R0, R23, R22 ;  /* 0x000000161700723e */ /* 0x000fe800000010ff */
[C---:B------:R-:W-:Y:S02]  /*e9a0*/  PRMT R55, R0.reuse, 0x7632, R55 ;  /* 0x0000763200377816 */ /* 0x040fe40000000037 */
[----:B------:R-:W-:Y:S01]  /*e9b0*/  PRMT R47, R0, 0x7610, R47 ;  /* 0x00007610002f7816 */ /* 0x000fe2000000002f */
[----:B------:R-:W-:Y:S02]  /*e9c0*/  FMUL2 R20, R4.F32x2.HI_LO, R118.F32x2.HI_LO ;  /* 0x000000760414724a */ /* 0x000fe40000000000 */
[----:B------:R-:W-:Y:S03]  /*e9d0*/  FADD2 R4, R8.F32x2.HI_LO, R44.F32x2.HI_LO ;  /* 0x0000002c0804724b */ /* 0x000fe60000000000 */
[----:B------:R-:W-:Y:S04]  /*e9e0*/  F2FP.BF16.F32.PACK_AB R6, R21, R20 ;  /* 0x000000141506723e */ /* 0x000fe800000010ff */
[C---:B------:R-:W-:Y:S02]  /*e9f0*/  PRMT R44, R6.reuse, 0x7632, R44 ;  /* 0x00007632062c7816 */ /* 0x040fe4000000002c */
[----:B------:R-:W-:Y:S01]  /*ea00*/  PRMT R49, R6, 0x7610, R49 ;  /* 0x0000761006317816 */ /* 0x000fe20000000031 */
[----:B------:R-:W-:Y:S02]  /*ea10*/  FMUL2 R8, R4.F32x2.HI_LO, R112.F32x2.HI_LO ;  /* 0x000000700408724a */ /* 0x000fe40000000000 */
[----:B------:R-:W-:Y:S03]  /*ea20*/  FADD2 R4, R12.F32x2.HI_LO, R40.F32x2.HI_LO ;  /* 0x000000280c04724b */ /* 0x000fe60000000000 */
[----:B------:R-:W-:Y:S04]  /*ea30*/  F2FP.BF16.F32.PACK_AB R0, R9, R8 ;  /* 0x000000080900723e */ /* 0x000fe800000010ff */
[----:B------:R-:W-:Y:S01]  /*ea40*/  PRMT R29, R0, 0x7632, R29 ;  /* 0x00007632001d7816 */ /* 0x000fe2000000001d */
[----:B----4-:R-:W-:Y:S02]  /*ea50*/  FMUL2 R20, R2.F32x2.HI_LO, R106.F32x2.HI_LO ;  /* 0x0000006a0214724a */ /* 0x010fe40000000000 */
[----:B------:R-:W-:Y:S01]  /*ea60*/  FADD2 R2, R14.F32x2.HI_LO, R42.F32x2.HI_LO ;  /* 0x0000002a0e02724b */ /* 0x000fe20000000000 */
[----:B------:R-:W-:Y:S02]  /*ea70*/  PRMT R43, R0, 0x7610, R43 ;  /* 0x00007610002b7816 */ /* 0x000fe4000000002b */
[----:B------:R-:W-:Y:S01]  /*ea80*/  F2FP.BF16.F32.PACK_AB R8, R21, R20 ;  /* 0x000000141508723e */ /* 0x000fe200000010ff */
[----:B--2---:R-:W-:Y:S02]  /*ea90*/  FMUL2 R6, R4.F32x2.HI_LO, R104.F32x2.HI_LO ;  /* 0x000000680406724a */ /* 0x004fe40000000000 */
[----:B-1----:R-:W-:Y:S01]  /*eaa0*/  FADD2 R4, R16.F32x2.HI_LO, R32.F32x2.HI_LO ;  /* 0x000000201004724b */ /* 0x002fe20000000000 */
[----:B------:R-:W-:Y:S01]  /*eab0*/  PRMT R50, R8, 0x7632, R50 ;  /* 0x0000763208327816 */ /* 0x000fe20000000032 */
[----:B-----5:R-:W-:Y:S01]  /*eac0*/  FMUL2 R10, R2.F32x2.HI_LO, R36.F32x2.HI_LO ;  /* 0x00000024020a724a */ /* 0x020fe20000000000 */
[----:B------:R-:W-:Y:S01]  /*ead0*/  F2FP.BF16.F32.PACK_AB R0, R7, R6 ;  /* 0x000000060700723e */ /* 0x000fe200000010ff */
[----:B------:R-:W-:Y:S01]  /*eae0*/  FADD2 R2, R18.F32x2.HI_LO, R34.F32x2.HI_LO ;  /* 0x000000221202724b */ /* 0x000fe20000000000 */
[----:B------:R-:W-:Y:S01]  /*eaf0*/  PRMT R33, R8, 0x7610, R33 ;  /* 0x0000761008217816 */ /* 0x000fe20000000021 */
[----:B------:R-:W-:Y:S01]  /*eb00*/  FMUL2 R4, R4.F32x2.HI_LO, R30.F32x2.HI_LO ;  /* 0x0000001e0404724a */ /* 0x000fe20000000000 */
[----:B------:R-:W-:Y:S01]  /*eb10*/  PRMT R32, R0, 0x7632, R32 ;  /* 0x0000763200207816 */ /* 0x000fe20000000020 */
[----:B------:R-:W-:Y:S01]  /*eb20*/  FMUL2 R2, R2.F32x2.HI_LO, R86.F32x2.HI_LO ;  /* 0x000000560202724a */ /* 0x000fe20000000000 */
[----:B------:R-:W-:Y:S02]  /*eb30*/  PRMT R42, R0, 0x7610, R42 ;  /* 0x00007610002a7816 */ /* 0x000fe4000000002a */
[----:B------:R-:W-:Y:S02]  /*eb40*/  F2FP.BF16.F32.PACK_AB R6, R11, R10 ;  /* 0x0000000a0b06723e */ /* 0x000fe400000010ff */
[----:B------:R-:W-:Y:S02]  /*eb50*/  F2FP.BF16.F32.PACK_AB R4, R5, R4 ;  /* 0x000000040504723e */ /* 0x000fe400000010ff */
[----:B------:R-:W-:Y:S02]  /*eb60*/  F2FP.BF16.F32.PACK_AB R0, R3, R2 ;  /* 0x000000020300723e */ /* 0x000fe400000010ff */
[C---:B------:R-:W-:Y:S02]  /*eb70*/  PRMT R46, R6.reuse, 0x7632, R46 ;  /* 0x00007632062e7816 */ /* 0x040fe4000000002e */
[----:B------:R-:W-:Y:S02]  /*eb80*/  PRMT R40, R6, 0x7610, R40 ;  /* 0x0000761006287816 */ /* 0x000fe40000000028 */
[C---:B------:R-:W-:Y:S02]  /*eb90*/  PRMT R28, R4.reuse, 0x7632, R28 ;  /* 0x00007632041c7816 */ /* 0x040fe4000000001c */
[----:B------:R-:W-:Y:S02]  /*eba0*/  PRMT R41, R4, 0x7610, R41 ;  /* 0x0000761004297816 */ /* 0x000fe40000000029 */
[C---:B------:R-:W-:Y:S02]  /*ebb0*/  PRMT R45, R0.reuse, 0x7632, R45 ;  /* 0x00007632002d7816 */ /* 0x040fe4000000002d */
[----:B------:R-:W-:Y:S01]  /*ebc0*/  PRMT R39, R0, 0x7610, R39 ;  /* 0x0000761000277816 */ /* 0x000fe20000000027 */
[----:B------:R-:W-:Y:S06]  /*ebd0*/  @!P0 BRA `(.L_x_214) ;  /* 0x0000000000088947 */ /* 0x000fec0003800000 */
[----:B------:R-:W-:Y:S05]  /*ebe0*/  BPT.TRAP 0x1 ;  /* 0x000000040000795c */ /* 0x000fea0000300000 */
[----:B------:R-:W-:Y:S05]  /*ebf0*/  BPT.TRAP 0x1 ;  /* 0x000000040000795c */ /* 0x000fea0000300000 */
.L_x_214:
[----:B------:R-:W-:Y:S04]  /*ec00*/  UIADD3 UR4, UPT, UPT, UR37, 0x1f868, URZ ;  /* 0x0001f86825047890 */ /* 0x000fe8000fffe0ff */
[----:B------:R-:W-:Y:S09]  /*ec10*/  UPRMT UR4, UR38, 0x654, UR4 ;  /* 0x0000065426047896 */ /* 0x000ff20008000004 */
[----:B------:R-:W-:Y:S01]  /*ec20*/  SYNCS.ARRIVE.TRANS64.RED.A1T0 RZ, [UR4], RZ ;  /* 0x000000ffffff79a7 */ /* 0x000fe20008100404 */
[----:B------:R-:W-:Y:S04]  /*ec30*/  UIADD3 UR4, UPT, UPT, UR37, 0xf000, URZ ;  /* 0x0000f00025047890 */ /* 0x000fe8000fffe0ff */
[----:B------:R-:W-:Y:S09]  /*ec40*/  ULOP3.LUT UP0, URZ, UR4, 0x3f0, URZ, 0xc0, !UPT ;  /* 0x000003f004ff7892 */ /* 0x000ff2000f80c0ff */
[----:B------:R-:W-:Y:S05]  /*ec50*/  BRA.U !UP0, `(.L_x_215) ;  /* 0x0000000108407547 */ /* 0x000fea000b800000 */
        /* <DEDUP_REMOVED lines=16> */
.L_x_215:
[C---:B------:R-:W-:Y:S01]  /*ed60*/  LOP3.LUT P0, RZ, R111.reuse, 0x2, RZ, 0xc0, !PT ;  /* 0x000000026fff7812 */ /* 0x040fe2000780c0ff */
[C---:B------:R-:W-:Y:S01]  /*ed70*/  IMAD.SHL.U32 R6, R111.reuse, 0x40, RZ ;  /* 0x000000406f067824 */ /* 0x040fe200078e00ff */
[----:B------:R-:W-:Y:S01]  /*ed80*/  SHF.R.U32.HI R38, RZ, 0x7, R111 ;  /* 0x00000007ff267819 */ /* 0x000fe2000001166f */
[C---:B------:R-:W-:Y:S01]  /*ed90*/  IMAD.SHL.U32 R0, R111.reuse, 0x8, RZ ;  /* 0x000000086f007824 */ /* 0x040fe200078e00ff */
[----:B------:R-:W-:Y:S01]  /*eda0*/  LOP3.LUT R3, R111, 0x1, RZ, 0xc0, !PT ;  /* 0x000000016f037812 */ /* 0x000fe200078ec0ff */
[----:B------:R-:W-:Y:S01]  /*edb0*/  IMAD.MOV.U32 R79, RZ, RZ, 0x10 ;  /* 0x00000010ff4f7424 */ /* 0x000fe200078e00ff */
[----:B------:R-:W-:Y:S02]  /*edc0*/  LOP3.LUT R2, R6, 0x1c0, RZ, 0xc0, !PT ;  /* 0x000001c006027812 */ /* 0x000fe400078ec0ff */
[----:B------:R-:W-:Y:S02]  /*edd0*/  LOP3.LUT R38, R38, 0x1, RZ, 0xc0, !PT ;  /* 0x0000000126267812 */ /* 0x000fe400078ec0ff */
[----:B------:R-:W-:Y:S02]  /*ede0*/  LOP3.LUT R2, R2, 0x38, R0, 0xf8, !PT ;  /* 0x0000003802027812 */ /* 0x000fe400078ef800 */
[----:B------:R-:W-:Y:S02]  /*edf0*/  LOP3.LUT R0, R95, 0xffff, RZ, 0xc0, !PT ;  /* 0x0000ffff5f007812 */ /* 0x000fe400078ec0ff */
[----:B------:R-:W-:Y:S02]  /*ee00*/  LOP3.LUT R6, R2, 0x1e00, R6, 0xf8, !PT ;  /* 0x00001e0002067812 */ /* 0x000fe400078ef806 */
[----:B------:R-:W-:Y:S02]  /*ee10*/  SEL R8, R79, 0xfffffff0, !P0 ;  /* 0xfffffff04f087807 */ /* 0x000fe40004000000 */
[----:B------:R-:W-:Y:S02]  /*ee20*/  LOP3.LUT R5, R91, 0xffff, RZ, 0xc0, !PT ;  /* 0x0000ffff5b057812 */ /* 0x000fe400078ec0ff */
[----:B------:R-:W-:Y:S01]  /*ee30*/  LEA R2, P1, R0, RZ, 0x10 ;  /* 0x000000ff00027211 */ /* 0x000fe200078280ff */
[----:B------:R-:W-:Y:S01]  /*ee40*/  IMAD R38, R8, R38, R6 ;  /* 0x0000002608267224 */ /* 0x000fe200078e0206 */
[----:B------:R-:W-:Y:S02]  /*ee50*/  LOP3.LUT R7, R90, 0xffff, RZ, 0xc0, !PT ;  /* 0x0000ffff5a077812 */ /* 0x000fe400078ec0ff */
[----:B------:R-:W-:Y:S02]  /*ee60*/  ISETP.NE.U32.AND P2, PT, R3, 0x1, PT ;  /* 0x000000010300780c */ /* 0x000fe40003f45070 */
[----:B------:R-:W-:Y:S02]  /*ee70*/  LEA R4, P0, R5, RZ, 0x10 ;  /* 0x000000ff05047211 */ /* 0x000fe400078080ff */
[----:B------:R-:W-:Y:S02]  /*ee80*/  LEA.HI.X R3, R0, RZ, RZ, 0x10, P1 ;  /* 0x000000ff00037211 */ /* 0x000fe400008f84ff */
[----:B------:R-:W-:Y:S02]  /*ee90*/  LOP3.LUT R8, R85, 0xffff, RZ, 0xc0, !PT ;  /* 0x0000ffff55087812 */ /* 0x000fe400078ec0ff */
[----:B------:R-:W-:Y:S02]  /*eea0*/  LEA R6, P1, R7, RZ, 0x10 ;  /* 0x000000ff07067211 */ /* 0x000fe400078280ff */
[----:B------:R-:W-:Y:S02]  /*eeb0*/  LOP3.LUT R9, R80, 0xffff, RZ, 0xc0, !PT ;  /* 0x0000ffff50097812 */ /* 0x000fe400078ec0ff */
[----:B------:R-:W-:Y:S02]  /*eec0*/  LEA.HI.X R5, R5, RZ, RZ, 0x10, P0 ;  /* 0x000000ff05057211 */ /* 0x000fe400000f84ff */
[----:B------:R-:W-:Y:S02]  /*eed0*/  LOP3.LUT R24, R2, 0xffff, R98, 0xf8, !PT ;  /* 0x0000ffff02187812 */ /* 0x000fe400078ef862 */
[----:B------:R-:W-:Y:S02]  /*eee0*/  LEA R2, P0, R8, RZ, 0x10 ;  /* 0x000000ff08027211 */ /* 0x000fe400078080ff */
[----:B------:R-:W-:Y:S02]  /*eef0*/  LEA.HI.X R7, R7, RZ, RZ, 0x10, P1 ;  /* 0x000000ff07077211 */ /* 0x000fe400008f84ff */
[----:B------:R-:W-:Y:S02]  /*ef00*/  LOP3.LUT R26, R4, 0xffff, R96, 0xf8, !PT ;  /* 0x0000ffff041a7812 */ /* 0x000fe400078ef860 */
[----:B------:R-:W-:Y:S02]  /*ef10*/  LOP3.LUT R0, R71, 0xffff, RZ, 0xc0, !PT ;  /* 0x0000ffff47007812 */ /* 0x000fe400078ec0ff */
[----:B------:R-:W-:Y:S02]  /*ef20*/  LEA R4, P1, R9, RZ, 0x10 ;  /* 0x000000ff09047211 */ /* 0x000fe400078280ff */
[----:B------:R-:W-:Y:S02]  /*ef30*/  LOP3.LUT R10, R67, 0xffff, RZ, 0xc0, !PT ;  /* 0x0000ffff430a7812 */ /* 0x000fe400078ec0ff */
[----:B------:R-:W-:Y:S02]  /*ef40*/  LOP3.LUT R25, R3, 0xffff, R97, 0xf8, !PT ;  /* 0x0000ffff03197812 */ /* 0x000fe400078ef861 */
[----:B------:R-:W-:Y:S02]  /*ef50*/  LOP3.LUT R27, R5, 0xffff, R94, 0xf8, !PT ;  /* 0x0000ffff051b7812 */ /* 0x000fe400078ef85e */
[----:B------:R-:W-:Y:S02]  /*ef60*/  LEA.HI.X R3, R8, RZ, RZ, 0x10, P0 ;  /* 0x000000ff08037211 */ /* 0x000fe400000f84ff */
[----:B------:R-:W-:Y:S02]  /*ef70*/  LOP3.LUT R21, R7, 0xffff, R92, 0xf8, !PT ;  /* 0x0000ffff07157812 */ /* 0x000fe400078ef85c */
[----:B------:R-:W-:Y:S02]  /*ef80*/  LEA R8, P0, R0, RZ, 0x10 ;  /* 0x000000ff00087211 */ /* 0x000fe400078080ff */
[----:B------:R-:W-:Y:S02]  /*ef90*/  LEA.HI.X R5, R9, RZ, RZ, 0x10, P1 ;  /* 0x000000ff09057211 */ /* 0x000fe400008f84ff */
[----:B------:R-:W-:Y:S02]  /*efa0*/  LOP3.LUT R22, R2, 0xffff, R89, 0xf8, !PT ;  /* 0x0000ffff02167812 */ /* 0x000fe400078ef859 */
[----:B------:R-:W-:Y:S02]  /*efb0*/  LOP3.LUT R7, R64, 0xffff, RZ, 0xc0, !PT ;  /* 0x0000ffff40077812 */ /* 0x000fe400078ec0ff */
[----:B------:R-:W-:Y:S02]  /*efc0*/  LEA R2, P1, R10, RZ, 0x10 ;  /* 0x000000ff0a027211 */ /* 0x000fe400078280ff */
[----:B------:R-:W-:Y:S02]  /*efd0*/  LOP3.LUT R20, R6, 0xffff, R93, 0xf8, !PT ;  /* 0x0000ffff06147812 */ /* 0x000fe400078ef85d */
[----:B------:R-:W-:Y:S02]  /*efe0*/  LOP3.LUT R23, R3, 0xffff, R88, 0xf8, !PT ;  /* 0x0000ffff03177812 */ /* 0x000fe400078ef858 */
[----:B------:R-:W-:Y:S02]  /*eff0*/  LEA.HI.X R9, R0, RZ, RZ, 0x10, P0 ;  /* 0x000000ff00097211 */ /* 0x000fe400000f84ff */
[----:B------:R-:W-:Y:S02]  /*f000*/  LOP3.LUT R30, R5, 0xffff, R81, 0xf8, !PT ;  /* 0x0000ffff051e7812 */ /* 0x000fe400078ef851 */
[----:B------:R-:W-:Y:S02]  /*f010*/  LOP3.LUT R0, R59, 0xffff, RZ, 0xc0, !PT ;  /* 0x0000ffff3b007812 */ /* 0x000fe400078ec0ff */
[C---:B------:R-:W-:Y:S02]  /*f020*/  LEA R6, P0, R7.reuse, RZ, 0x10 ;  /* 0x000000ff07067211 */ /* 0x040fe400078080ff */
[----:B------:R-:W-:Y:S02]  /*f030*/  LEA.HI.X R3, R10, RZ, RZ, 0x10, P1 ;  /* 0x000000ff0a037211 */ /* 0x000fe400008f84ff */
[----:B------:R-:W-:Y:S02]  /*f040*/  LOP3.LUT R5, R56, 0xffff, RZ, 0xc0, !PT ;  /* 0x0000ffff38057812 */ /* 0x000fe400078ec0ff */
[----:B------:R-:W-:Y:S02]  /*f050*/  LOP3.LUT R37, R8, 0xffff, R75, 0xf8, !PT ;  /* 0x0000ffff08257812 */ /* 0x000fe400078ef84b */
        /* <DEDUP_REMOVED lines=9> */
[----:B------:R-:W-:Y:S02]  /*f0f0*/  LOP3.LUT R0, R48, 0xffff, RZ, 0xc0, !PT ;  /* 0x0000ffff30007812 */ /* 0x000fe400078ec0ff */
[----:B------:R-:W-:Y:S02]  /*f100*/  LEA R2, P1, R3, RZ, 0x10 ;  /* 0x000000ff03027211 */ /* 0x000fe400078280ff */
[----:B------:R-:W-:Y:S02]  /*f110*/  LEA.HI.X R5, R5, RZ, RZ, 0x10, P0 ;  /* 0x000000ff05057211 */ /* 0x000fe400000f84ff */
[----:B------:R-:W-:Y:S02]  /*f120*/  LOP3.LUT R19, R7, 0xffff, R66, 0xf8, !PT ;  /* 0x0000ffff07137812 */ /* 0x000fe400078ef842 */
[----:B------:R-:W-:Y:S02]  /*f130*/  LOP3.LUT R7, R44, 0xffff, RZ, 0xc0, !PT ;  /* 0x0000ffff2c077812 */ /* 0x000fe400078ec0ff */
[----:B------:R-:W-:Y:S02]  /*f140*/  LEA R10, P0, R0, RZ, 0x10 ;  /* 0x000000ff000a7211 */ /* 0x000fe400078080ff */
[----:B------:R-:W-:Y:S02]  /*f150*/  LEA.HI.X R3, R3, RZ, RZ, 0x10, P1 ;  /* 0x000000ff03037211 */ /* 0x000fe400008f84ff */
[----:B------:R-:W-:Y:S02]  /*f160*/  LOP3.LUT R15, R5, 0xffff, R58, 0xf8, !PT ;  /* 0x0000ffff050f7812 */ /* 0x000fe400078ef83a */
        /* <DEDUP_REMOVED lines=15> */
[C---:B------:R-:W-:Y:S02]  /*f260*/  LEA R2, P0, R0.reuse, RZ, 0x10 ;  /* 0x000000ff00027211 */ /* 0x040fe400078080ff */
[----:B------:R-:W-:Y:S02]  /*f270*/  LEA.HI.X R5, R3, RZ, RZ, 0x10, P1 ;  /* 0x000000ff03057211 */ /* 0x000fe400008f84ff */
[----:B------:R-:W-:Y:S01]  /*f280*/  LEA.HI.X R3, R0, RZ, RZ, 0x10, P0 ;  /* 0x000000ff00037211 */ /* 0x000fe200000f84ff */
[----:B------:R-:W-:Y:S01]  /*f290*/  IMAD.U32 R0, R102, 0x10000, RZ ;  /* 0x0001000066007824 */ /* 0x000fe200078e00ff */
[----:B------:R-:W-:Y:S02]  /*f2a0*/  LOP3.LUT R34, R8, 0xffff, R49, 0xf8, !PT ;  /* 0x0000ffff08227812 */ /* 0x000fe400078ef831 */
[----:B------:R-:W-:Y:S02]  /*f2b0*/  LOP3.LUT R8, R7, 0xffff, R33, 0xf8, !PT ;  /* 0x0000ffff07087812 */ /* 0x000fe400078ef821 */
[----:B------:R-:W-:Y:S01]  /*f2c0*/  LOP3.LUT R25, R25, R0, RZ, 0xfc, !PT ;  /* 0x0000000019197212 */ /* 0x000fe200078efcff */
[----:B------:R-:W-:Y:S01]  /*f2d0*/  IMAD.U32 R0, R83, 0x10000, RZ ;  /* 0x0001000053007824 */ /* 0x000fe200078e00ff */
[----:B------:R-:W-:Y:S01]  /*f2e0*/  LOP3.LUT R7, R3, 0xffff, R39, 0xf8, !PT ;  /* 0x0000ffff03077812 */ /* 0x000fe200078ef827 */
[----:B------:R-:W-:Y:S01]  /*f2f0*/  IMAD.U32 R3, R100, 0x10000, RZ ;  /* 0x0001000064037824 */ /* 0x000fe200078e00ff */
[----:B------:R-:W-:Y:S02]  /*f300*/  LOP3.LUT R28, R9, 0xffff, R47, 0xf8, !PT ;  /* 0x0000ffff091c7812 */ /* 0x000fe400078ef82f */
[----:B------:R-:W-:Y:S01]  /*f310*/  LOP3.LUT R30, R30, R0, RZ, 0xfc, !PT ;  /* 0x000000001e1e7212 */ /* 0x000fe200078efcff */
[----:B------:R-:W-:Y:S01]  /*f320*/  IMAD.U32 R0, R73, 0x10000, RZ ;  /* 0x0001000049007824 */ /* 0x000fe200078e00ff */
[----:B------:R-:W-:Y:S01]  /*f330*/  LOP3.LUT R21, R21, R3, RZ, 0xfc, !PT ;  /* 0x0000000315157212 */ /* 0x000fe200078efcff */
[----:B------:R-:W-:Y:S01]  /*f340*/  IMAD.U32 R3, R77, 0x10000, RZ ;  /* 0x000100004d037824 */ /* 0x000fe200078e00ff */
[----:B------:R-:W-:Y:S01]  /*f350*/  LOP3.LUT R32, R4, 0xffff, R42, 0xf8, !PT ;  /* 0x0000ffff04207812 */ /* 0x000fe200078ef82a */
[----:B------:R-:W-:Y:S01]  /*f360*/  IMAD.U32 R4, R101, 0x10000, RZ ;  /* 0x0001000065047824 */ /* 0x000fe200078e00ff */
[----:B------:R-:W-:Y:S01]  /*f370*/  LOP3.LUT R13, R13, R0, RZ, 0xfc, !PT ;  /* 0x000000000d0d7212 */ /* 0x000fe200078efcff */
[----:B------:R-:W-:Y:S01]  /*f380*/  IMAD.U32 R0, R55, 0x10000, RZ ;  /* 0x0001000037007824 */ /* 0x000fe200078e00ff */
[----:B------:R-:W-:Y:S01]  /*f390*/  LOP3.LUT R17, R17, R3, RZ, 0xfc, !PT ;  /* 0x0000000311117212 */ /* 0x000fe200078efcff */
[----:B------:R-:W-:Y:S01]  /*f3a0*/  IMAD.U32 R3, R63, 0x10000, RZ ;  /* 0x000100003f037824 */ /* 0x000fe200078e00ff */
[----:B------:R-:W-:Y:S01]  /*f3b0*/  LOP3.LUT R27, R27, R4, RZ, 0xfc, !PT ;  /* 0x000000041b1b7212 */ /* 0x000fe200078efcff */
[----:B------:R-:W-:Y:S01]  /*f3c0*/  IMAD.U32 R4, R78, 0x10000, RZ ;  /* 0x000100004e047824 */ /* 0x000fe200078e00ff */
[----:B------:R-:W-:Y:S01]  /*f3d0*/  LOP3.LUT R28, R28, R0, RZ, 0xfc, !PT ;  /* 0x000000001c1c7212 */ /* 0x000fe200078efcff */
[----:B------:R-:W-:Y:S01]  /*f3e0*/  IMAD.U32 R0, R46, 0x10000, RZ ;  /* 0x000100002e007824 */ /* 0x000fe200078e00ff */
[----:B------:R-:W-:Y:S02]  /*f3f0*/  LOP3.LUT R5, R5, 0xffff, R40, 0xf8, !PT ;  /* 0x0000ffff05057812 */ /* 0x000fe400078ef828 */
[----:B------:R-:W-:Y:S01]  /*f400*/  LOP3.LUT R9, R29, R3, RZ, 0xfc, !PT ;  /* 0x000000031d097212 */ /* 0x000fe200078efcff */
[----:B------:R-:W-:Y:S01]  /*f410*/  IMAD.U32 R3, R45, 0x10000, RZ ;  /* 0x000100002d037824 */ /* 0x000fe200078e00ff */
[----:B------:R-:W-:Y:S02]  /*f420*/  LOP3.LUT R39, R5, R0, RZ, 0xfc, !PT ;  /* 0x0000000005277212 */ /* 0x000fe400078efcff */
[----:B------:R-:W-:Y:S02]  /*f430*/  LEA R0, R38, UR37, 0x1 ;  /* 0x0000002526007c11 */ /* 0x000fe4000f8e08ff */
[----:B------:R-:W-:Y:S02]  /*f440*/  LOP3.LUT R33, R6, 0xffff, R43, 0xf8, !PT ;  /* 0x0000ffff06217812 */ /* 0x000fe400078ef82b */
[----:B------:R-:W-:Y:S01]  /*f450*/  LOP3.LUT R31, R31, R4, RZ, 0xfc, !PT ;  /* 0x000000041f1f7212 */ /* 0x000fe200078efcff */
[----:B------:R-:W-:Y:S01]  /*f460*/  STS.128 [R0+0xf000], R24 ;  /* 0x00f0001800007388 */ /* 0x000fe20000000c00 */
[----:B------:R-:W-:Y:S01]  /*f470*/  LOP3.LUT R6, R2, 0xffff, R41, 0xf8, !PT ;  /* 0x0000ffff02067812 */ /* 0x000fe200078ef829 */
[----:B------:R-:W-:Y:S01]  /*f480*/  IMAD.U32 R4, R69, 0x10000, RZ ;  /* 0x0001000045047824 */ /* 0x000fe200078e00ff */
[----:B------:R-:W-:Y:S01]  /*f490*/  LOP3.LUT R7, R7, R3, RZ, 0xfc, !PT ;  /* 0x0000000307077212 */ /* 0x000fe200078efcff */
[----:B------:R-:W-:Y:S01]  /*f4a0*/  IMAD.U32 R2, R99, 0x10000, RZ ;  /* 0x0001000063027824 */ /* 0x000fe200078e00ff */
[----:B------:R-:W-:Y:S01]  /*f4b0*/  SEL R3, R79, 0xfffffff0, P2 ;  /* 0xfffffff04f037807 */ /* 0x000fe20001000000 */
[C---:B------:R-:W-:Y:S01]  /*f4c0*/  VIADD R5, R0.reuse, 0xf000 ;  /* 0x0000f00000057836 */ /* 0x040fe20000000000 */
[----:B------:R-:W-:Y:S02]  /*f4d0*/  LOP3.LUT R15, R15, R4, RZ, 0xfc, !PT ;  /* 0x000000040f0f7212 */ /* 0x000fe400078efcff */
[----:B------:R-:W-:Y:S01]  /*f4e0*/  LOP3.LUT R23, R23, R2, RZ, 0xfc, !PT ;  /* 0x0000000217177212 */ /* 0x000fe200078efcff */
[----:B------:R-:W-:Y:S01]  /*f4f0*/  IMAD.IADD R4, R0, 0x1, R3 ;  /* 0x0000000100047824 */ /* 0x000fe200078e0203 */
[----:B------:R-:W-:Y:S01]  /*f500*/  LOP3.LUT R10, R10, 0xffff, R53, 0xf8, !PT ;  /* 0x0000ffff0a0a7812 */ /* 0x000fe200078ef835 */
[----:B------:R-:W-:Y:S01]  /*f510*/  IMAD.U32 R2, R76, 0x10000, RZ ;  /* 0x000100004c027824 */ /* 0x000fe200078e00ff */
[----:B------:R-:W-:Y:S02]  /*f520*/  LOP3.LUT P0, RZ, R111, 0x4, RZ, 0xc0, !PT ;  /* 0x000000046fff7812 */ /* 0x000fe4000780c0ff */
[----:B------:R1:W-:Y:S01]  /*f530*/  STS.128 [R4+0xf000], R20 ;  /* 0x00f0001404007388 */ /* 0x0003e20000000c00 */
[----:B------:R-:W-:Y:S02]  /*f540*/  LOP3.LUT R11, R11, 0xffff, R51, 0xf8, !PT ;  /* 0x0000ffff0b0b7812 */ /* 0x000fe400078ef833 */
[----:B------:R-:W-:Y:S01]  /*f550*/  LOP3.LUT R19, R19, R2, RZ, 0xfc, !PT ;  /* 0x0000000213137212 */ /* 0x000fe200078efcff */
[----:B------:R-:W-:Y:S05]  /*f560*/  IMAD.U32 R2, R60, 0x10000, RZ ;  /* 0x000100003c027824 */ /* 0x000fea00078e00ff */
[----:B------:R-:W-:Y:S01]  /*f570*/  LOP3.LUT R11, R11, R2, RZ, 0xfc, !PT ;  /* 0x000000020b0b7212 */ /* 0x000fe200078efcff */
[----:B------:R-:W-:Y:S05]  /*f580*/  IMAD.U32 R2, R50, 0x10000, RZ ;  /* 0x0001000032027824 */ /* 0x000fea00078e00ff */
[----:B------:R-:W-:Y:S01]  /*f590*/  LOP3.LUT R29, R8, R2, RZ, 0xfc, !PT ;  /* 0x00000002081d7212 */ /* 0x000fe200078efcff */
[----:B------:R-:W-:Y:S02]  /*f5a0*/  VIADD R2, R0, 0xf040 ;  /* 0x0000f04000027836 */ /* 0x000fe40000000000 */
[----:B------:R-:W-:Y:S01]  /*f5b0*/  @P0 VIADD R2, R5, 0xffffffc0 ;  /* 0xffffffc005020836 */ /* 0x000fe20000000000 */
[----:B------:R-:W-:Y:S01]  /*f5c0*/  ISETP.NE.AND P0, PT, R109, 0x3, PT ;  /* 0x000000036d00780c */ /* 0x000fe20003f05270 */
[----:B------:R-:W-:Y:S02]  /*f5d0*/  IMAD.MOV.U32 R8, RZ, RZ, R35 ;  /* 0x000000ffff087224 */ /* 0x000fe400078e0023 */
[----:B------:R-:W-:Y:S02]  /*f5e0*/  IMAD.IADD R3, R3, 0x1, R2 ;  /* 0x0000000103037824 */ /* 0x000fe400078e0202 */
[----:B------:R-:W-:Y:S02]  /*f5f0*/  IMAD.MOV.U32 R5, RZ, RZ, R39 ;  /* 0x000000ffff057224 */ /* 0x000fe400078e0027 */
[----:B-1----:R-:W-:Y:S02]  /*f600*/  IMAD.MOV.U32 R20, RZ, RZ, R36 ;  /* 0x000000ffff147224 */ /* 0x002fe400078e0024 */
[----:B------:R-:W-:Y:S02]  /*f610*/  IMAD.MOV.U32 R21, RZ, RZ, R30 ;  /* 0x000000ffff157224 */ /* 0x000fe400078e001e */
[----:B------:R-:W-:Y:S02]  /*f620*/  IMAD.MOV.U32 R22, RZ, RZ, R37 ;  /* 0x000000ffff167224 */ /* 0x000fe400078e0025 */
[----:B------:R-:W-:Y:S05]  /*f630*/  IMAD.MOV.U32 R23, RZ, RZ, R31 ;  /* 0x000000ffff177224 */ /* 0x000fea00078e001f */
[----:B------:R-:W-:Y:S08]  /*f640*/  STS.128 [R2], R20 ;  /* 0x0000001402007388 */ /* 0x000ff00000000c00 */
[----:B------:R-:W-:Y:S08]  /*f650*/  STS.128 [R3], R16 ;  /* 0x0000001003007388 */ /* 0x000ff00000000c00 */
[----:B------:R-:W-:Y:S08]  /*f660*/  STS.128 [R0+0x13000], R12 ;  /* 0x0130000c00007388 */ /* 0x000ff00000000c00 */
[----:B------:R1:W-:Y:S02]  /*f670*/  STS.128 [R4+0x13000], R8 ;  /* 0x0130000804007388 */ /* 0x0003e40000000c00 */
[----:B-1----:R-:W-:Y:S02]  /*f680*/  IMAD.MOV.U32 R8, RZ, RZ, R34 ;  /* 0x000000ffff087224 */ /* 0x002fe400078e0022 */
[----:B------:R-:W-:Y:S02]  /*f690*/  IMAD.MOV.U32 R9, RZ, RZ, R28 ;  /* 0x000000ffff097224 */ /* 0x000fe400078e001c */
[----:B------:R-:W-:Y:S02]  /*f6a0*/  IMAD.MOV.U32 R10, RZ, RZ, R33 ;  /* 0x000000ffff0a7224 */ /* 0x000fe400078e0021 */
[----:B------:R-:W-:Y:S02]  /*f6b0*/  IMAD.MOV.U32 R11, RZ, RZ, R29 ;  /* 0x000000ffff0b7224 */ /* 0x000fe400078e001d */
[----:B------:R-:W-:Y:S03]  /*f6c0*/  IMAD.MOV.U32 R4, RZ, RZ, R32 ;  /* 0x000000ffff047224 */ /* 0x000fe600078e0020 */
[----:B------:R1:W-:Y:S08]  /*f6d0*/  STS.128 [R2+0x4000], R8 ;  /* 0x0040000802007388 */ /* 0x0003f00000000c00 */
[----:B------:R1:W-:Y:S01]  /*f6e0*/  STS.128 [R3+0x4000], R4 ;  /* 0x0040000403007388 */ /* 0x0003e20000000c00 */
[----:B------:R-:W-:Y:S01]  /*f6f0*/  @!PT LDS RZ, [RZ] ;  /* 0x00000000fffff984 */ /* 0x000fe20000000800 */
[----:B------:R-:W-:Y:S01]  /*f700*/  @!PT LDS RZ, [RZ] ;  /* 0x00000000fffff984 */ /* 0x000fe20000000800 */
[----:B------:R-:W-:Y:S01]  /*f710*/  @!PT LDS RZ, [RZ] ;  /* 0x00000000fffff984 */ /* 0x000fe20000000800 */
[----:B------:R-:W-:Y:S01]  /*f720*/  @!PT LDS RZ, [RZ] ;  /* 0x00000000fffff984 */ /* 0x000fe20000000800 */
[----:B------:R2:W-:Y:S07]  /*f730*/  MEMBAR.ALL.CTA ;  /* 0x0000000000007992 */ /* 0x0005ee0000008000 */
[----:B--2---:R-:W2:Y:S01]  /*f740*/  FENCE.VIEW.ASYNC.S ;  /* 0x00000000000073c6 */ /* 0x004ea20000000000 */
[----:B------:R-:W-:Y:S05]  /*f750*/  @!P0 BRA `(.L_x_216) ;  /* 0x0000000000048947 */ /* 0x000fea0003800000 */
[----:B------:R-:W-:Y:S05]  /*f760*/  BPT.TRAP 0x1 ;  /* 0x000000040000795c */ /* 0x000fea0000300000 */
.L_x_216:
[----:B--2---:R-:W-:Y:S01]  /*f770*/  SYNCS.ARRIVE.TRANS64.A1T0 RZ, [UR37+0x1f890], RZ ;  /* 0x01f890ffffff79a7 */ /* 0x004fe20008100025 */
[----:B------:R-:W-:Y:S05]  /*f780*/  @!P0 BRA `(.L_x_217) ;  /* 0x0000000000048947 */ /* 0x000fea0003800000 */
[----:B------:R-:W-:Y:S05]  /*f790*/  BPT.TRAP 0x1 ;  /* 0x000000040000795c */ /* 0x000fea0000300000 */
.L_x_217:
[----:B-1----:R-:W2:Y:S01]  /*f7a0*/  LDL R9, [R1+0x50] ;  /* 0x0000500001097983 */ /* 0x002ea20000100800 */
[----:B------:R-:W-:Y:S01]  /*f7b0*/  UIADD3 UR4, UPT, UPT, UR37, 0x1f848, URZ ;  /* 0x0001f84825047890 */ /* 0x000fe2000fffe0ff */
[----:B------:R-:W-:Y:S02]  /*f7c0*/  VIADD R84, R84, 0x1 ;  /* 0x0000000154547836 */ /* 0x000fe40000000000 */
[----:B------:R-:W3:Y:S01]  /*f7d0*/  LDL.LU R0, [R1] ;  /* 0x0000000001007983 */ /* 0x000ee20000300800 */
[----:B------:R-:W-:Y:S03]  /*f7e0*/  UPRMT UR4, UR38, 0x654, UR4 ;  /* 0x0000065426047896 */ /* 0x000fe60008000004 */
[----:B------:R-:W4:Y:S04]  /*f7f0*/  LDL.LU R8, [R1+0x58] ;  /* 0x0000580001087983 */ /* 0x000f280000300800 */
[----:B------:R-:W5:Y:S02]  /*f800*/  LDL.LU R7, [R1+0x60] ;  /* 0x0000600001077983 */ /* 0x000f640000300800 */
[----:B------:R-:W-:Y:S02]  /*f810*/  SYNCS.ARRIVE.TRANS64.RED.A1T0 RZ, [UR4], RZ ;  /* 0x000000ffffff79a7 */ /* 0x000fe40008100404 */
[----:B------:R-:W2:Y:S04]  /*f820*/  LDL.LU R5, [R1+0x5c] ;  /* 0x00005c0001057983 */ /* 0x000ea80000300800 */
[----:B------:R-:W3:Y:S04]  /*f830*/  LDL.LU R4, [R1+0x54] ;  /* 0x0000540001047983 */ /* 0x000ee80000300800 */
[----:B------:R-:W3:Y:S04]  /*f840*/  LDL.LU R3, [R1+0x68] ;  /* 0x0000680001037983 */ /* 0x000ee80000300800 */
[----:B------:R-:W4:Y:S01]  /*f850*/  LDL.LU R2, [R1+0x64] ;  /* 0x0000640001027983 */ /* 0x000f220000300800 */
[----:B------:R-:W1:Y:S01]  /*f860*/  S2R R6, SR_CTAID.X ;  /* 0x0000000000067919 */ /* 0x000e620000002500 */
[----:B----4-:R-:W-:Y:S02]  /*f870*/  LOP3.LUT R2, R2, 0x1, RZ, 0x3c, !PT ;  /* 0x0000000102027812 */ /* 0x010fe400078e3cff */
[----:B------:R-:W-:Y:S02]  /*f880*/  LOP3.LUT R8, R8, 0x1, RZ, 0x3c, !PT ;  /* 0x0000000108087812 */ /* 0x000fe400078e3cff */
[----:B-----5:R-:W-:Y:S02]  /*f890*/  LOP3.LUT R7, R7, 0x1, RZ, 0x3c, !PT ;  /* 0x0000000107077812 */ /* 0x020fe400078e3cff */
[----:B--2---:R-:W-:Y:S01]  /*f8a0*/  LOP3.LUT R5, R5, 0x1, RZ, 0x3c, !PT ;  /* 0x0000000105057812 */ /* 0x004fe200078e3cff */
[----:B------:R2:W-:Y:S01]  /*f8b0*/  STL [R1+0x58], R8 ;  /* 0x0000580801007387 */ /* 0x0005e20000100800 */
[----:B---3--:R-:W-:Y:S02]  /*f8c0*/  LOP3.LUT R4, R4, 0x1, RZ, 0x3c, !PT ;  /* 0x0000000104047812 */ /* 0x008fe400078e3cff */
[----:B------:R-:W-:Y:S01]  /*f8d0*/  LOP3.LUT R3, R3, 0x1, RZ, 0x3c, !PT ;  /* 0x0000000103037812 */ /* 0x000fe200078e3cff */
[----:B------:R2:W-:Y:S01]  /*f8e0*/  STL [R1+0x60], R7 ;  /* 0x0000600701007387 */ /* 0x0005e20000100800 */
[C---:B------:R-:W-:Y:S01]  /*f8f0*/  ISETP.GT.U32.AND P1, PT, R0.reuse, 0x1, PT ;  /* 0x000000010000780c */ /* 0x040fe20003f24070 */
[----:B------:R-:W-:Y:S01]  /*f900*/  VIADD R0, R0, 0xffffffff ;  /* 0xffffffff00007836 */ /* 0x000fe20000000000 */
[----:B------:R-:W-:Y:S01]  /*f910*/  ISETP.NE.AND P2, PT, R84, R9, PT ;  /* 0x000000095400720c */ /* 0x000fe20003f45270 */
[----:B------:R2:W-:Y:S04]  /*f920*/  STL [R1+0x5c], R5 ;  /* 0x00005c0501007387 */ /* 0x0005e80000100800 */
[----:B------:R2:W-:Y:S04]  /*f930*/  STL [R1+0x54], R4 ;  /* 0x0000540401007387 */ /* 0x0005e80000100800 */
[----:B------:R2:W-:Y:S04]  /*f940*/  STL [R1], R0 ;  /* 0x0000000001007387 */ /* 0x0005e80000100800 */
[----:B------:R2:W-:Y:S01]  /*f950*/  STL [R1+0x68], R3 ;  /* 0x0000680301007387 */ /* 0x0005e20000100800 */
[----:B-1----:R-:W-:Y:S03]  /*f960*/  @!P2 LOP3.LUT R84, R6, 0x1ffffff, RZ, 0xc0, !PT ;  /* 0x01ffffff0654a812 */ /* 0x002fe600078ec0ff */
[----:B------:R2:W-:Y:S01]  /*f970*/  STL [R1+0x64], R2 ;  /* 0x0000640201007387 */ /* 0x0005e20000100800 */
[----:B------:R-:W-:Y:S05]  /*f980*/  @P1 BRA `(.L_x_218) ;  /* 0xffffff7c00c01947 */ /* 0x000fea000383ffff */
[----:B------:R-:W1:Y:S01]  /*f990*/  S2UR UR5, SR_CTAID.Y ;  /* 0x00000000000579c3 */ /* 0x000e620000002600 */
[----:B------:R-:W-:Y:S01]  /*f9a0*/  SHF.L.U32 R26, R6, 0x7, RZ ;  /* 0x00000007061a7819 */ /* 0x000fe200000006ff */
[----:B------:R-:W-:Y:S01]  /*f9b0*/  BSSY.RECONVERGENT B0, `(.L_x_219) ;  /* 0x000001a000007945 */ /* 0x000fe20003800200 */
[C---:B------:R-:W-:Y:S02]  /*f9c0*/  SHF.L.U32 R16, R111.reuse, 0x10, RZ ;  /* 0x000000106f107819 */ /* 0x040fe400000006ff */
[----:B------:R-:W-:Y:S02]  /*f9d0*/  SHF.R.U32.HI R27, RZ, 0x3, R111 ;  /* 0x00000003ff1b7819 */ /* 0x000fe4000001166f */
[C---:B--2---:R-:W-:Y:S01]  /*f9e0*/  SHF.L.U32 R7, R111.reuse, 0x10, RZ ;  /* 0x000000106f077819 */ /* 0x044fe200000006ff */
[----:B------:R-:W1:Y:S01]  /*f9f0*/  LDC.64 R4, c[0x0][0x988] ;  /* 0x00026200ff047b82 */ /* 0x000e620000000a00 */
[----:B------:R-:W-:Y:S02]  /*fa00*/  LOP3.LUT R16, R16, 0x600010, R27, 0xc8, !PT ;  /* 0x0060001010107812 */ /* 0x000fe400078ec81b */
[----:B------:R-:W-:-:S02]  /*fa10*/  LOP3.LUT R0, R111, 0x7f, RZ, 0xc0, !PT ;  /* 0x0000007f6f007812 */ /* 0x000fc400078ec0ff */
[----:B------:R-:W-:Y:S02]  /*fa20*/  LOP3.LUT R23, R7, 0x600000, RZ, 0xc0, !PT ;  /* 0x0060000007177812 */ /* 0x000fe400078ec0ff */
[----:B------:R-:W-:Y:S01]  /*fa30*/  SHF.R.U32.HI R7, RZ, 0x3, R111 ;  /* 0x00000003ff077819 */ /* 0x000fe2000001166f */
[----:B------:R-:W2:Y:S01]  /*fa40*/  LDC.64 R2, c[0x0][0x9a0] ;  /* 0x00026800ff027b82 */ /* 0x000ea20000000a00 */
[----:B------:R-:W-:Y:S02]  /*fa50*/  LOP3.LUT R16, R16, 0xe0, RZ, 0xfc, !PT ;  /* 0x000000e010107812 */ /* 0x000fe400078efcff */
[----:B------:R-:W-:-:S05]  /*fa60*/  LOP3.LUT R23, R23, 0x10, R7, 0xf8, !PT ;  /* 0x0000001017177812 */ /* 0x000fca00078ef807 */
[----:B------:R-:W3:Y:S08]  /*fa70*/  S2UR UR4, SR_CTAID.Z ;  /* 0x00000000000479c3 */ /* 0x000ef00000002700 */
[----:B------:R-:W3:Y:S01]  /*fa80*/  LDC R25, c[0x0][0x990] ;  /* 0x00026400ff197b82 */ /* 0x000ee20000000800 */
[----:B-1----:R-:W-:Y:S02]  /*fa90*/  IMAD R5, R5, UR5, RZ ;  /* 0x0000000505057c24 */ /* 0x002fe4000f8e02ff */
[----:B------:R-:W-:-:S02]  /*faa0*/  IMAD R24, R0, R4, RZ ;  /* 0x0000000400187224 */ /* 0x000fc400078e02ff */
[----:B------:R-:W-:-:S03]  /*fab0*/  IMAD R5, R26, R4, R5 ;  /* 0x000000041a057224 */ /* 0x000fc600078e0205 */
[----:B------:R-:W1:Y:S01]  /*fac0*/  LDC R22, c[0x0][0x9a8] ;  /* 0x00026a00ff167b82 */ /* 0x000e620000000800 */
[----:B--2---:R-:W-:-:S04]  /*fad0*/  IMAD R3, R3, UR5, RZ ;  /* 0x0000000503037c24 */ /* 0x004fc8000f8e02ff */
[-C--:B------:R-:W-:Y:S02]  /*fae0*/  IMAD R3, R26, R2.reuse, R3 ;  /* 0x000000021a037224 */ /* 0x080fe400078e0203 */
[----:B------:R-:W-:Y:S01]  /*faf0*/  IMAD R2, R0, R2, RZ ;  /* 0x0000000200027224 */ /* 0x000fe200078e02ff */
[----:B------:R-:W-:Y:S01]  /*fb00*/  IADD3 R0, PT, PT, R16, -0xb0, RZ ;  /* 0xffffff5010007810 */ /* 0x000fe20007ffe0ff */
[----:B---3--:R-:W-:Y:S02]  /*fb10*/  IMAD R25, R25, UR4, R5 ;  /* 0x0000000419197c24 */ /* 0x008fe4000f8e0205 */
[----:B-1----:R-:W-:Y:S01]  /*fb20*/  IMAD R22, R22, UR4, R3 ;  /* 0x0000000416167c24 */ /* 0x002fe2000f8e0203 */
[----:B------:R-:W-:Y:S05]  /*fb30*/  @!P0 BRA `(.L_x_220) ;  /* 0x0000000000048947 */ /* 0x000fea0003800000 */
[----:B------:R-:W-:Y:S05]  /*fb40*/  BPT.TRAP 0x1 ;  /* 0x000000040000795c */ /* 0x000fea0000300000 */
.L_x_220:
[----:B------:R-:W-:Y:S05]  /*fb50*/  BSYNC.RECONVERGENT B0 ;  /* 0x0000000000007941 */ /* 0x000fea0003800200 */
.L_x_219:
[----:B------:R-:W-:Y:S02]  /*fb60*/  SHF.L.U32 R4, RZ, 0x1f, RZ ;  /* 0x0000001fff047819 */ /* 0x000fe400000006ff */
[----:B------:R-:W-:Y:S02]  /*fb70*/  SHF.R.U32.HI R3, RZ, 0x5, R111 ;  /* 0x00000005ff037819 */ /* 0x000fe4000001166f */
[----:B------:R-:W1:Y:S01]  /*fb80*/  SYNCS.PHASECHK.TRANS64.TRYWAIT P1, [UR37+0x1f8a0], R4 ;  /* 0x01f8a004ff0075a7 */ /* 0x000e620008021125 */
[----:B------:R-:W-:Y:S02]  /*fb90*/  SHF.R.U32.HI R0, RZ, 0x15, R0 ;  /* 0x00000015ff007819 */ /* 0x000fe40000011600 */
[----:B------:R-:W-:-:S04]  /*fba0*/  LOP3.LUT R28, R3, 0x3, RZ, 0xc0, !PT ;  /* 0x00000003031c7812 */ /* 0x000fc800078ec0ff */
[----:B------:R-:W-:Y:S01]  /*fbb0*/  ISETP.NE.AND P0, PT, R28, R0, PT ;  /* 0x000000001c00720c */ /* 0x000fe20003f05270 */
[----:B-1----:R-:W-:-:S12]  /*fbc0*/  @!P1 BRA `(.L_x_221) ;  /* 0x0000001c00889947 */ /* 0x002fd80003800000 */
.L_x_298:
[----:B------:R-:W-:Y:S05]  /*fbd0*/  @!P0 BRA `(.L_x_222) ;  /* 0x0000000000408947 */ /* 0x000fea0003800000 */
[----:B------:R-:W-:Y:S01]  /*fbe0*/  MOV R14, 0x0 ;  /* 0x00000000000e7802 */ /* 0x000fe20000000f00 */
[----:B------:R-:W1:Y:S01]  /*fbf0*/  LDCU.64 UR8, c[0x4][0x80] ;  /* 0x01001000ff0877ac */ /* 0x000e620008000a00 */
[----:B------:R-:W-:Y:S02]  /*fc00*/  HFMA2 R12, -RZ, RZ, 0, 5.9604644775390625e-08 ;  /* 0x00000001ff0c7431 */ /* 0x000fe400000001ff */
[----:B------:R-:W-:Y:S01]  /*fc10*/  IMAD.MOV.U32 R8, RZ, RZ, 0x192 ;  /* 0x00000192ff087424 */ /* 0x000fe200078e00ff */
[----:B------:R-:W2:Y:S01]  /*fc20*/  LDCU.64 UR6, c[0x4][0x88] ;  /* 0x01001100ff0677ac */ /* 0x000ea20008000a00 */
[----:B------:R-:W3:Y:S01]  /*fc30*/  LDC.64 R14, c[0x4][R14] ;  /* 0x010000000e0e7b82 */ /* 0x000ee20000000a00 */
[----:B------:R-:W-:Y:S01]  /*fc40*/  IMAD.MOV.U32 R13, RZ, RZ, RZ ;  /* 0x000000ffff0d7224 */ /* 0x000fe200078e00ff */
[----:B------:R-:W4:Y:S01]  /*fc50*/  LDCU.64 UR4, c[0x4][0x8] ;  /* 0x01000100ff0477ac */ /* 0x000f220008000a00 */
[----:B-1----:R-:W-:Y:S01]  /*fc60*/  IMAD.U32 R4, RZ, RZ, UR8 ;  /* 0x00000008ff047e24 */ /* 0x002fe2000f8e00ff */
[----:B------:R-:W-:Y:S01]  /*fc70*/  MOV R5, UR9 ;  /* 0x0000000900057c02 */ /* 0x000fe20008000f00 */
[----:B--2---:R-:W-:Y:S01]  /*fc80*/  IMAD.U32 R6, RZ, RZ, UR6 ;  /* 0x00000006ff067e24 */ /* 0x004fe2000f8e00ff */
[----:B------:R-:W-:Y:S01]  /*fc90*/  MOV R7, UR7 ;  /* 0x0000000700077c02 */ /* 0x000fe20008000f00 */
[----:B----4-:R-:W-:Y:S01]  /*fca0*/  IMAD.U32 R10, RZ, RZ, UR4 ;  /* 0x00000004ff0a7e24 */ /* 0x010fe2000f8e00ff */
[----:B------:R-:W-:-:S02]  /*fcb0*/  MOV R11, UR5 ;  /* 0x00000005000b7c02 */ /* 0x000fc40008000f00 */
[----:B------:R-:W-:-:S07]  /*fcc0*/  LEPC R20, `(.L_x_222) ;  /* 0x000000001014794e */ /* 0x000fce0000000000 */
[----:B---3--:R-:W-:Y:S05]  /*fcd0*/  CALL.ABS.NOINC R14 ;  /* 0x000000000e007343 */ /* 0x008fea0003c00000 */
.L_x_222:
[----:B------:R-:W2:Y:S01]  /*fce0*/  LDC.64 R30, c[0x0][0x358] ;  /* 0x0000d600ff1e7b82 */ /* 0x000ea20000000a00 */
[----:B------:R-:W-:Y:S05]  /*fcf0*/  WARPSYNC.ALL ;  /* 0x0000000000007948 */ /* 0x000fea0003800000 */
[----:B------:R-:W-:Y:S02]  /*fd00*/  LOP3.LUT R27, R27, 0x10, RZ, 0xc0, !PT ;  /* 0x000000101b1b7812 */ /* 0x000fe400078ec0ff */
[----:B------:R-:W-:Y:S01]  /*fd10*/  R2UR UR4, R16 ;  /* 0x00000000100472ca */ /* 0x000fe200000e0000 */
[----:B------:R-:W3:Y:S01]  /*fd20*/  LDCU UR9, c[0x0][0x38c] ;  /* 0x00007180ff0977ac */ /* 0x000ee20008000800 */
[----:B------:R-:W-:Y:S01]  /*fd30*/  IADD3 R0, P1, P0, R22, R2, R27 ;  /* 0x0000000216007210 */ /* 0x000fe2000783e01b */
[----:B------:R-:W4:Y:S01]  /*fd40*/  S2UR UR36, SR_CgaCtaId ;  /* 0x00000000002479c3 */ /* 0x000f220000008800 */
[----:B------:R-:W-:Y:S01]  /*fd50*/  LOP3.LUT R22, R26, 0x7f, R111, 0xf8, !PT ;  /* 0x0000007f1a167812 */ /* 0x000fe200078ef86f */
[----:B------:R-:W5:Y:S01]  /*fd60*/  LDCU UR8, c[0x0][0x384] ;  /* 0x00007080ff0877ac */ /* 0x000f620008000800 */
[----:B------:R-:W-:Y:S01]  /*fd70*/  SHF.R.S32.HI R2, RZ, 0x1f, R2 ;  /* 0x0000001fff027819 */ /* 0x000fe20000011402 */
[----:B------:R-:W-:Y:S01]  /*fd80*/  VIADD R26, R27, 0x8 ;  /* 0x000000081b1a7836 */ /* 0x000fe20000000000 */
[----:B------:R-:W-:Y:S01]  /*fd90*/  BSSY.RECONVERGENT B0, `(.L_x_223) ;  /* 0x000002d000007945 */ /* 0x000fe20003800200 */
[----:B------:R-:W4:Y:S01]  /*fda0*/  LDCU.64 UR6, c[0x0][0x998] ;  /* 0x00013300ff0677ac */ /* 0x000f220008000a00 */
[----:B------:R-:W-:-:S03]  /*fdb0*/  IADD3.X R2, PT, PT, RZ, R2, RZ, P1, P0 ;  /* 0x00000002ff027210 */ /* 0x000fc60000fe04ff */
[----:B-1----:R-:W1:Y:S01]  /*fdc0*/  LDTM.x16 R4, tmem[UR4+-0xb0] ;  /* 0xffff5004000479ee */ /* 0x002e62000824ff00 */
[----:B---3--:R-:W-:Y:S02]  /*fdd0*/  ISETP.GE.AND P2, PT, R27, UR9, PT ;  /* 0x000000091b007c0c */ /* 0x008fe4000bf46270 */
[----:B------:R-:W-:Y:S02]  /*fde0*/  ISETP.GE.AND P1, PT, R26, UR9, PT ;  /* 0x000000091a007c0c */ /* 0x000fe4000bf26270 */
[----:B-----5:R-:W-:Y:S02]  /*fdf0*/  ISETP.GE.U32.OR P2, PT, R22, UR8, P2 ;  /* 0x0000000816007c0c */ /* 0x020fe40009746470 */
[----:B----4-:R-:W-:-:S04]  /*fe00*/  LEA R20, P0, R0, UR6, 0x1 ;  /* 0x0000000600147c11 */ /* 0x010fc8000f8008ff */
[----:B------:R-:W-:Y:S02]  /*fe10*/  LEA.HI.X R21, R0, UR7, R2, 0x1, P0 ;  /* 0x0000000700157c11 */ /* 0x000fe400080f0c02 */
[----:B-1----:R-:W-:Y:S02]  /*fe20*/  F2FP.BF16.F32.PACK_AB R13, R13, R12 ;  /* 0x0000000c0d0d723e */ /* 0x002fe400000010ff */
[----:B------:R-:W-:Y:S02]  /*fe30*/  F2FP.BF16.F32.PACK_AB R14, R15, R14 ;  /* 0x0000000e0f0e723e */ /* 0x000fe400000010ff */
[----:B------:R-:W-:Y:S02]  /*fe40*/  F2FP.BF16.F32.PACK_AB R16, R17, R16 ;  /* 0x000000101110723e */ /* 0x000fe400000010ff */
[----:B------:R-:W-:Y:S01]  /*fe50*/  F2FP.BF16.F32.PACK_AB R18, R19, R18 ;  /* 0x000000121312723e */ /* 0x000fe200000010ff */
[----:B--2---:R-:W-:Y:S06]  /*fe60*/  @P2 BRA `(.L_x_224) ;  /* 0x00000000007c2947 */ /* 0x004fec0003800000 */
[----:B------:R-:W-:Y:S02]  /*fe70*/  F2FP.BF16.F32.PACK_AB R8, R9, R8 ;  /* 0x000000080908723e */ /* 0x000fe400000010ff */
[----:B------:R-:W-:Y:S02]  /*fe80*/  F2FP.BF16.F32.PACK_AB R6, R7, R6 ;  /* 0x000000060706723e */ /* 0x000fe400000010ff */
[----:B------:R-:W-:Y:S02]  /*fe90*/  PRMT R0, R8, 0x7632, R0 ;  /* 0x0000763208007816 */ /* 0x000fe40000000000 */
[----:B------:R-:W-:Y:S02]  /*fea0*/  F2FP.BF16.F32.PACK_AB R5, R5, R4 ;  /* 0x000000040505723e */ /* 0x000fe400000010ff */
[----:B------:R-:W-:Y:S02]  /*feb0*/  F2FP.BF16.F32.PACK_AB R10, R11, R10 ;  /* 0x0000000a0b0a723e */ /* 0x000fe400000010ff */
[----:B------:R-:W-:-:S02]  /*fec0*/  LOP3.LUT R0, R0, 0xffff, RZ, 0xc0, !PT ;  /* 0x0000ffff00007812 */ /* 0x000fc400078ec0ff */
[C---:B------:R-:W-:Y:S02]  /*fed0*/  PRMT R11, R6.reuse, 0x7610, R11 ;  /* 0x00007610060b7816 */ /* 0x040fe4000000000b */
[----:B------:R-:W-:Y:S01]  /*fee0*/  PRMT R7, R6, 0x7632, R7 ;  /* 0x0000763206077816 */ /* 0x000fe20000000007 */
[----:B------:R-:W-:Y:S01]  /*fef0*/  IMAD.WIDE.U32 R2, R0, 0x10000, RZ ;  /* 0x0001000000027825 */ /* 0x000fe200078e00ff */
[----:B------:R-:W-:Y:S02]  /*ff00*/  PRMT R4, R5, 0x7632, R4 ;  /* 0x0000763205047816 */ /* 0x000fe40000000004 */
[C---:B------:R-:W-:Y:S02]  /*ff10*/  PRMT R6, R10.reuse, 0x7610, R6 ;  /* 0x000076100a067816 */ /* 0x040fe40000000006 */
[----:B------:R-:W-:Y:S02]  /*ff20*/  PRMT R10, R10, 0x7632, R10 ;  /* 0x000076320a0a7816 */ /* 0x000fe4000000000a */
[----:B------:R-:W-:-:S02]  /*ff30*/  LOP3.LUT R4, R4, 0xffff, RZ, 0xc0, !PT ;  /* 0x0000ffff04047812 */ /* 0x000fc400078ec0ff */
[----:B------:R-:W-:Y:S01]  /*ff40*/  PRMT R9, R8, 0x7610, R9 ;  /* 0x0000761008097816 */ /* 0x000fe20000000009 */
[----:B------:R-:W-:Y:S01]  /*ff50*/  IMAD.U32 R10, R10, 0x10000, RZ ;  /* 0x000100000a0a7824 */ /* 0x000fe200078e00ff */
[----:B------:R-:W-:Y:S01]  /*ff60*/  LOP3.LUT R6, R3, 0xffff, R6, 0xf8, !PT ;  /* 0x0000ffff03067812 */ /* 0x000fe200078ef806 */
[----:B------:R-:W-:Y:S01]  /*ff70*/  IMAD.U32 R8, R7, 0x10000, RZ ;  /* 0x0001000007087824 */ /* 0x000fe200078e00ff */
[----:B------:R-:W-:Y:S01]  /*ff80*/  PRMT R12, R5, 0x7610, R12 ;  /* 0x00007610050c7816 */ /* 0x000fe2000000000c */
[----:B------:R-:W-:Y:S01]  /*ff90*/  IMAD.WIDE.U32 R4, R4, 0x10000, RZ ;  /* 0x0001000004047825 */ /* 0x000fe200078e00ff */
[----:B------:R-:W-:Y:S02]  /*ffa0*/  LOP3.LUT R7, R2, 0xffff, R9, 0xf8, !PT ;  /* 0x0000ffff02077812 */ /* 0x000fe400078ef809 */
[----:B------:R-:W-:Y:S02]  /*ffb0*/  LOP3.LUT R6, R6, R10, RZ, 0xfc, !PT ;  /* 0x0000000a06067212 */ /* 0x000fe400078efcff */
[----:B------:R-:W-:-:S02]  /*ffc0*/  LOP3.LUT R0, R5, 0xffff, R11, 0xf8, !PT ;  /* 0x0000ffff05007812 */ /* 0x000fc400078ef80b */
[----:B------:R-:W-:Y:S02]  /*ffd0*/  R2UR UR4, R30 ;  /* 0x000000001e0472ca */ /* 0x000fe400000e0000 */
[----:B------:R-:W-:Y:S02]  /*ffe0*/  R2UR UR5, R31 ;  /* 0x000000001f0572ca */ /* 0x000fe400000e0000 */
[----:B------:R-:W-:Y:S02]  /*fff0*/  LOP3.LUT R7, R7, R6, RZ, 0x3c, !PT ;  /* 0x0000000607077212 */ /* 0x000fe400078e3cff */
[----:B------:R-:W-:Y:S02]  /*10000*/  LOP3.LUT R0, R0, R8, RZ, 0xfc, !PT ;  /* 0x0000000800007212 */ /* 0x000fe400078efcff */
[C---:B------:R-:W-:Y:S02]  /*10010*/  LOP3.LUT R6, R7.reuse, R6, RZ, 0x3c, !PT ;  /* 0x0000000607067212 */ /* 0x040fe400078e3cff */
[----:B------:R-:W-:Y:S01]  /*10020*/  LOP3.LUT R4, R4, 0xffff, R12, 0xf8, !PT ;  /* 0x0000ffff04047812 */ /* 0x000fe200078ef80c */
[----:B------:R-:W-:Y:S01]  /*10030*/  IMAD.MOV.U32 R5, RZ, RZ, R0 ;  /* 0x000000ffff057224 */ /* 0x000fe200078e0000 */
[----:B------:R-:W-:-:S05]  /*10040*/  LOP3.LUT R7, R7, R6, RZ, 0x3c, !PT ;  /* 0x0000000607077212 */ /* 0x000fca00078e3cff */
[----:B------:R1:W-:Y:S02]  /*10050*/  STG.E.128 desc[UR4][R20.64], R4 ;  /* 0x0000000414007986 */ /* 0x0003e4000c101d04 */
.L_x_224:
[----:B------:R-:W-:Y:S05]  /*10060*/  BSYNC.RECONVERGENT B0 ;  /* 0x0000000000007941 */ /* 0x000fea0003800200 */
.L_x_223:
[----:B------:R-:W-:Y:S01]  /*10070*/  ISETP.GE.U32.OR P1, PT, R22, UR8, P1 ;  /* 0x0000000816007c0c */ /* 0x000fe20008f26470 */
[----:B------:R-:W-:Y:S01]  /*10080*/  BSSY.RECONVERGENT B0, `(.L_x_225) ;  /* 0x000001e000007945 */ /* 0x000fe20003800200 */
[----:B------:R-:W-:Y:S02]  /*10090*/  ISETP.NE.AND P0, PT, R109, 0x3, PT ;  /* 0x000000036d00780c */ /* 0x000fe40003f05270 */
[C---:B------:R-:W-:Y:S02]  /*100a0*/  PRMT R2, R13.reuse, 0x7632, R2 ;  /* 0x000076320d027816 */ /* 0x040fe40000000002 */
[----:B------:R-:W-:Y:S02]  /*100b0*/  PRMT R10, R13, 0x7610, R10 ;  /* 0x000076100d0a7816 */ /* 0x000fe4000000000a */
[C---:B-1----:R-:W-:Y:S02]  /*100c0*/  PRMT R7, R14.reuse, 0x7632, R7 ;  /* 0x000076320e077816 */ /* 0x042fe40000000007 */
[----:B------:R-:W-:-:S02]  /*100d0*/  PRMT R8, R14, 0x7610, R8 ;  /* 0x000076100e087816 */ /* 0x000fc40000000008 */
[C---:B------:R-:W-:Y:S02]  /*100e0*/  PRMT R0, R16.reuse, 0x7632, R0 ;  /* 0x0000763210007816 */ /* 0x040fe40000000000 */
[----:B------:R-:W-:Y:S02]  /*100f0*/  PRMT R11, R16, 0x7610, R11 ;  /* 0x00007610100b7816 */ /* 0x000fe4000000000b */
[C---:B------:R-:W-:Y:S02]  /*10100*/  PRMT R6, R18.reuse, 0x7632, R6 ;  /* 0x0000763212067816 */ /* 0x040fe40000000006 */
[----:B------:R-:W-:Y:S01]  /*10110*/  PRMT R9, R18, 0x7610, R9 ;  /* 0x0000761012097816 */ /* 0x000fe20000000009 */
[----:B------:R-:W-:Y:S06]  /*10120*/  @P1 BRA `(.L_x_226) ;  /* 0x00000000004c1947 */ /* 0x000fec0003800000 */
[----:B------:R-:W-:Y:S01]  /*10130*/  LOP3.LUT R2, R2, 0xffff, RZ, 0xc0, !PT ;  /* 0x0000ffff02027812 */ /* 0x000fe200078ec0ff */
[----:B------:R-:W-:Y:S01]  /*10140*/  IMAD.U32 R12, R6, 0x10000, RZ ;  /* 0x00010000060c7824 */ /* 0x000fe200078e00ff */
[----:B------:R-:W-:Y:S01]  /*10150*/  LOP3.LUT R0, R0, 0xffff, RZ, 0xc0, !PT ;  /* 0x0000ffff00007812 */ /* 0x000fe200078ec0ff */
[----:B------:R-:W-:Y:S01]  /*10160*/  IMAD.U32 R13, R7, 0x10000, RZ ;  /* 0x00010000070d7824 */ /* 0x000fe200078e00ff */
[----:B------:R-:W-:Y:S01]  /*10170*/  R2UR UR4, R30 ;  /* 0x000000001e0472ca */ /* 0x000fe200000e0000 */
[----:B------:R-:W-:Y:S01]  /*10180*/  IMAD.WIDE.U32 R4, R2, 0x10000, RZ ;  /* 0x0001000002047825 */ /* 0x000fe200078e00ff */
[----:B------:R-:W-:-:S03]  /*10190*/  R2UR UR5, R31 ;  /* 0x000000001f0572ca */ /* 0x000fc600000e0000 */
[----:B------:R-:W-:Y:S01]  /*101a0*/  IMAD.WIDE.U32 R2, R0, 0x10000, RZ ;  /* 0x0001000000027825 */ /* 0x000fe200078e00ff */
[----:B------:R-:W-:Y:S02]  /*101b0*/  LOP3.LUT R0, R5, 0xffff, R8, 0xf8, !PT ;  /* 0x0000ffff05007812 */ /* 0x000fe400078ef808 */
[----:B------:R-:W-:Y:S02]  /*101c0*/  LOP3.LUT R4, R4, 0xffff, R10, 0xf8, !PT ;  /* 0x0000ffff04047812 */ /* 0x000fe400078ef80a */
[----:B------:R-:W-:Y:S02]  /*101d0*/  LOP3.LUT R6, R3, 0xffff, R9, 0xf8, !PT ;  /* 0x0000ffff03067812 */ /* 0x000fe400078ef809 */
[----:B------:R-:W-:Y:S02]  /*101e0*/  LOP3.LUT R7, R2, 0xffff, R11, 0xf8, !PT ;  /* 0x0000ffff02077812 */ /* 0x000fe400078ef80b */
[----:B------:R-:W-:Y:S02]  /*101f0*/  LOP3.LUT R6, R6, R12, RZ, 0xfc, !PT ;  /* 0x0000000c06067212 */ /* 0x000fe400078efcff */
[----:B------:R-:W-:-:S02]  /*10200*/  LOP3.LUT R0, R0, R13, RZ, 0xfc, !PT ;  /* 0x0000000d00007212 */ /* 0x000fc400078efcff */
[----:B------:R-:W-:-:S03]  /*10210*/  LOP3.LUT R7, R7, R6, RZ, 0x3c, !PT ;  /* 0x0000000607077212 */ /* 0x000fc600078e3cff */
[----:B------:R-:W-:Y:S01]  /*10220*/  IMAD.MOV.U32 R5, RZ, RZ, R0 ;  /* 0x000000ffff057224 */ /* 0x000fe200078e0000 */
[----:B------:R-:W-:-:S04]  /*10230*/  LOP3.LUT R6, R7, R6, RZ, 0x3c, !PT ;  /* 0x0000000607067212 */ /* 0x000fc800078e3cff */
[----:B------:R-:W-:-:S05]  /*10240*/  LOP3.LUT R7, R7, R6, RZ, 0x3c, !PT ;  /* 0x0000000607077212 */ /* 0x000fca00078e3cff */
[----:B------:R1:W-:Y:S02]  /*10250*/  STG.E.128 desc[UR4][R20.64+0x10], R4 ;  /* 0x0000100414007986 */ /* 0x0003e4000c101d04 */
.L_x_226:
[----:B------:R-:W-:Y:S05]  /*10260*/  BSYNC.RECONVERGENT B0 ;  /* 0x0000000000007941 */ /* 0x000fea0003800200 */
.L_x_225:
[----:B------:R-:W-:Y:S01]  /*10270*/  NOP ;  /* 0x0000000000007918 */ /* 0x000fe20000000000 */
[----:B------:R-:W-:Y:S05]  /*10280*/  @!P0 BRA `(.L_x_227) ;  /* 0x0000000000088947 */ /* 0x000fea0003800000 */
[----:B------:R-:W-:Y:S05]  /*10290*/  BPT.TRAP 0x1 ;  /* 0x000000040000795c */ /* 0x000fea0000300000 */
[----:B------:R-:W-:Y:S05]  /*102a0*/  BPT.TRAP 0x1 ;  /* 0x000000040000795c */ /* 0x000fea0000300000 */
.L_x_227:
[----:B------:R-:W-:-:S04]  /*102b0*/  UIADD3 UR4, UPT, UPT, UR37, 0x1f8b0, URZ ;  /* 0x0001f8b025047890 */ /* 0x000fc8000fffe0ff */
[----:B------:R-:W-:-:S09]  /*102c0*/  UPRMT UR4, UR36, 0x654, UR4 ;  /* 0x0000065424047896 */ /* 0x000fd20008000004 */
[----:B------:R-:W-:Y:S01]  /*102d0*/  SYNCS.ARRIVE.TRANS64.RED.A1T0 RZ, [UR4], RZ ;  /* 0x000000ffffff79a7 */ /* 0x000fe20008100404 */
[----:B------:R-:W-:Y:S05]  /*102e0*/  @!P0 BRA `(.L_x_228) ;  /* 0x0000000000048947 */ /* 0x000fea0003800000 */
[----:B------:R-:W-:Y:S05]  /*102f0*/  BPT.TRAP 0x1 ;  /* 0x000000040000795c */ /* 0x000fea0000300000 */
.L_x_228:
[----:B------:R-:W-:Y:S02]  /*10300*/  SHF.L.U32 R2, RZ, 0x1f, RZ ;  /* 0x0000001fff027819 */ /* 0x000fe400000006ff */
[----:B------:R-:W-:Y:S02]  /*10310*/  SHF.R.U32.HI R0, RZ, 0x15, R23 ;  /* 0x00000015ff007819 */ /* 0x000fe40000011617 */
[----:B------:R-:W2:Y:S02]  /*10320*/  SYNCS.PHASECHK.TRANS64.TRYWAIT P1, [UR37+0x1f8a8], R2 ;  /* 0x01f8a802ff0075a7 */ /* 0x000ea40008021125 */
[----:B------:R-:W-:Y:S01]  /*10330*/  ISETP.NE.AND P0, PT, R28, R0, PT ;  /* 0x000000001c00720c */ /* 0x000fe20003f05270 */
[----:B--2---:R-:W-:-:S12]  /*10340*/  @!P1 BRA `(.L_x_229) ;  /* 0x0000001400c09947 */ /* 0x004fd80003800000 */
.L_x_300:
[----:B------:R-:W-:Y:S05]  /*10350*/  @!P0 BRA `(.L_x_230) ;  /* 0x0000000000408947 */ /* 0x000fea0003800000 */
[----:B--2---:R-:W-:Y:S01]  /*10360*/  MOV R2, 0x0 ;  /* 0x0000000000027802 */ /* 0x004fe20000000f00 */
        /* <DEDUP_REMOVED lines=15> */
.L_x_230:
[----:B------:R-:W-:Y:S05]  /*10460*/  WARPSYNC.ALL ;  /* 0x0000000000007948 */ /* 0x000fea0003800000 */
[----:B------:R-:W-:Y:S01]  /*10470*/  R2UR UR4, R23 ;  /* 0x00000000170472ca */ /* 0x000fe200000e0000 */
[----:B------:R-:W3:Y:S01]  /*10480*/  LDCU UR9, c[0x0][0x388] ;  /* 0x00007100ff0977ac */ /* 0x000ee20008000800 */
[----:B--2---:R-:W-:Y:S01]  /*10490*/  IADD3 R0, P1, P0, R25, R24, R27 ;  /* 0x0000001819007210 */ /* 0x004fe2000783e01b */
[----:B------:R-:W-:Y:S01]  /*104a0*/  BSSY.RECONVERGENT B0, `(.L_x_231) ;  /* 0x000003f000007945 */ /* 0x000fe20003800200 */
[----:B------:R-:W-:Y:S01]  /*104b0*/  SHF.R.S32.HI R2, RZ, 0x1f, R24 ;  /* 0x0000001fff027819 */ /* 0x000fe20000011418 */
[----:B------:R-:W2:Y:S03]  /*104c0*/  LDCU UR8, c[0x0][0x384] ;  /* 0x00007080ff0877ac */ /* 0x000ea60008000800 */
[----:B------:R-:W-:Y:S01]  /*104d0*/  IADD3.X R2, PT, PT, RZ, R2, RZ, P1, P0 ;  /* 0x00000002ff027210 */ /* 0x000fe20000fe04ff */
[----:B------:R-:W4:Y:S01]  /*104e0*/  LDCU.64 UR6, c[0x0][0x980] ;  /* 0x00013000ff0677ac */ /* 0x000f220008000a00 */
[----:B------:R-:W-:-:S03]  /*104f0*/  ISETP.NE.AND P0, PT, R109, 0x3, PT ;  /* 0x000000036d00780c */ /* 0x000fc60003f05270 */
[----:B-1----:R-:W1:Y:S01]  /*10500*/  LDTM.x16 R4, tmem[UR4] ;  /* 0x00000004000479ee */ /* 0x002e620008240000 */
[----:B------:R-:W1:Y:S01]  /*10510*/  LDCU UR4, c[0x0][0x448] ;  /* 0x00008900ff0477ac */ /* 0x000e620008000800 */
[----:B---3--:R-:W-:Y:S02]  /*10520*/  ISETP.GE.AND P3, PT, R27, UR9, PT ;  /* 0x000000091b007c0c */ /* 0x008fe4000bf66270 */
[----:B------:R-:W-:Y:S02]  /*10530*/  ISETP.GE.AND P2, PT, R26, UR9, PT ;  /* 0x000000091a007c0c */ /* 0x000fe4000bf46270 */
[C---:B--2---:R-:W-:Y:S02]  /*10540*/  ISETP.GE.U32.OR P3, PT, R22.reuse, UR8, P3 ;  /* 0x0000000816007c0c */ /* 0x044fe40009f66470 */
[----:B------:R-:W-:Y:S02]  /*10550*/  ISETP.GE.U32.OR P2, PT, R22, UR8, P2 ;  /* 0x0000000816007c0c */ /* 0x000fe40009746470 */
[----:B----4-:R-:W-:-:S04]  /*10560*/  LEA R20, P1, R0, UR6, 0x1 ;  /* 0x0000000600147c11 */ /* 0x010fc8000f8208ff */
[----:B------:R-:W-:Y:S01]  /*10570*/  LEA.HI.X R21, R0, UR7, R2, 0x1, P1 ;  /* 0x0000000700157c11 */ /* 0x000fe200088f0c02 */
[----:B-1----:R-:W-:Y:S01]  /*10580*/  FMUL R12, R12, UR4 ;  /* 0x000000040c0c7c20 */ /* 0x002fe20008400000 */
[----:B------:R-:W-:Y:S01]  /*10590*/  FMUL R13, R13, UR4 ;  /* 0x000000040d0d7c20 */ /* 0x000fe20008400000 */
        /* <DEDUP_REMOVED lines=14> */
[----:B------:R-:W-:Y:S01]  /*10680*/  F2FP.BF16.F32.PACK_AB R14, R13, R12 ;  /* 0x0000000c0d0e723e */ /* 0x000fe200000010ff */
[----:B------:R-:W-:Y:S06]  /*10690*/  @P3 BRA `(.L_x_232) ;  /* 0x00000000007c3947 */ /* 0x000fec0003800000 */
[----:B------:R-:W-:Y:S02]  /*106a0*/  F2FP.BF16.F32.PACK_AB R2, R2, R4 ;  /* 0x000000040202723e */ /* 0x000fe400000010ff */
[----:B------:R-:W-:Y:S02]  /*106b0*/  F2FP.BF16.F32.PACK_AB R9, R9, R8 ;  /* 0x000000080909723e */ /* 0x000fe400000010ff */
[----:B------:R-:W-:Y:S02]  /*106c0*/  F2FP.BF16.F32.PACK_AB R0, R0, R6 ;  /* 0x000000060000723e */ /* 0x000fe400000010ff */
[C---:B------:R-:W-:Y:S02]  /*106d0*/  PRMT R4, R2.reuse, 0x7632, R4 ;  /* 0x0000763202047816 */ /* 0x040fe40000000004 */
[----:B------:R-:W-:Y:S02]  /*106e0*/  PRMT R13, R2, 0x7610, R13 ;  /* 0x00007610020d7816 */ /* 0x000fe4000000000d */
[----:B------:R-:W-:-:S02]  /*106f0*/  PRMT R2, R9, 0x7632, R2 ;  /* 0x0000763209027816 */ /* 0x000fc40000000002 */
[C---:B------:R-:W-:Y:S02]  /*10700*/  PRMT R12, R0.reuse, 0x7610, R12 ;  /* 0x00007610000c7816 */ /* 0x040fe4000000000c */
[----:B------:R-:W-:Y:S02]  /*10710*/  PRMT R7, R0, 0x7632, R7 ;  /* 0x0000763200077816 */ /* 0x000fe40000000007 */
[----:B------:R-:W-:Y:S02]  /*10720*/  F2FP.BF16.F32.PACK_AB R0, R11, R10 ;  /* 0x0000000a0b00723e */ /* 0x000fe400000010ff */
[----:B------:R-:W-:Y:S02]  /*10730*/  LOP3.LUT R2, R2, 0xffff, RZ, 0xc0, !PT ;  /* 0x0000ffff02027812 */ /* 0x000fe400078ec0ff */
[C---:B------:R-:W-:Y:S02]  /*10740*/  PRMT R6, R0.reuse, 0x7610, R6 ;  /* 0x0000761000067816 */ /* 0x040fe40000000006 */
[----:B------:R-:W-:Y:S01]  /*10750*/  PRMT R0, R0, 0x7632, R0 ;  /* 0x0000763200007816 */ /* 0x000fe20000000000 */
[----:B------:R-:W-:Y:S01]  /*10760*/  IMAD.WIDE.U32 R2, R2, 0x10000, RZ ;  /* 0x0001000002027825 */ /* 0x000fe200078e00ff */
[----:B------:R-:W-:-:S02]  /*10770*/  LOP3.LUT R4, R4, 0xffff, RZ, 0xc0, !PT ;  /* 0x0000ffff04047812 */ /* 0x000fc400078ec0ff */
[----:B------:R-:W-:Y:S01]  /*10780*/  PRMT R10, R9, 0x7610, R10 ;  /* 0x00007610090a7816 */ /* 0x000fe2000000000a */
[----:B------:R-:W-:Y:S01]  /*10790*/  IMAD.U32 R8, R0, 0x10000, RZ ;  /* 0x0001000000087824 */ /* 0x000fe200078e00ff */
[----:B------:R-:W-:Y:S01]  /*107a0*/  LOP3.LUT R6, R3, 0xffff, R6, 0xf8, !PT ;  /* 0x0000ffff03067812 */ /* 0x000fe200078ef806 */
[----:B------:R-:W-:Y:S01]  /*107b0*/  IMAD.WIDE.U32 R4, R4, 0x10000, RZ ;  /* 0x0001000004047825 */ /* 0x000fe200078e00ff */
[----:B------:R-:W-:Y:S02]  /*107c0*/  R2UR UR4, R30 ;  /* 0x000000001e0472ca */ /* 0x000fe400000e0000 */
[----:B------:R-:W-:Y:S01]  /*107d0*/  LOP3.LUT R6, R6, R8, RZ, 0xfc, !PT ;  /* 0x0000000806067212 */ /* 0x000fe200078efcff */
[----:B------:R-:W-:Y:S01]  /*107e0*/  IMAD.U32 R9, R7, 0x10000, RZ ;  /* 0x0001000007097824 */ /* 0x000fe200078e00ff */
[----:B------:R-:W-:Y:S02]  /*107f0*/  LOP3.LUT R7, R2, 0xffff, R10, 0xf8, !PT ;  /* 0x0000ffff02077812 */ /* 0x000fe400078ef80a */
[----:B------:R-:W-:-:S02]  /*10800*/  LOP3.LUT R0, R5, 0xffff, R12, 0xf8, !PT ;  /* 0x0000ffff05007812 */ /* 0x000fc400078ef80c */
[----:B------:R-:W-:Y:S02]  /*10810*/  R2UR UR5, R31 ;  /* 0x000000001f0572ca */ /* 0x000fe400000e0000 */
[-C--:B------:R-:W-:Y:S02]  /*10820*/  LOP3.LUT R7, R7, R6.reuse, RZ, 0x3c, !PT ;  /* 0x0000000607077212 */ /* 0x080fe400078e3cff */
[----:B------:R-:W-:Y:S02]  /*10830*/  LOP3.LUT R0, R0, R9, RZ, 0xfc, !PT ;  /* 0x0000000900007212 */ /* 0x000fe400078efcff */
[C---:B------:R-:W-:Y:S02]  /*10840*/  LOP3.LUT R6, R7.reuse, R6, RZ, 0x3c, !PT ;  /* 0x0000000607067212 */ /* 0x040fe400078e3cff */
[----:B------:R-:W-:Y:S01]  /*10850*/  LOP3.LUT R4, R4, 0xffff, R13, 0xf8, !PT ;  /* 0x0000ffff04047812 */ /* 0x000fe200078ef80d */
[----:B------:R-:W-:Y:S01]  /*10860*/  IMAD.MOV.U32 R5, RZ, RZ, R0 ;  /* 0x000000ffff057224 */ /* 0x000fe200078e0000 */
[----:B------:R-:W-:-:S05]  /*10870*/  LOP3.LUT R7, R7, R6, RZ, 0x3c, !PT ;  /* 0x0000000607077212 */ /* 0x000fca00078e3cff */
[----:B------:R1:W-:Y:S02]  /*10880*/  STG.E.128 desc[UR4][R20.64], R4 ;  /* 0x0000000414007986 */ /* 0x0003e4000c101d04 */
.L_x_232:
[----:B------:R-:W-:Y:S05]  /*10890*/  BSYNC.RECONVERGENT B0 ;  /* 0x0000000000007941 */ /* 0x000fea0003800200 */
.L_x_231:
[----:B------:R-:W-:Y:S01]  /*108a0*/  F2FP.BF16.F32.PACK_AB R0, R15, R22 ;  /* 0x000000160f00723e */ /* 0x000fe200000010ff */
[----:B------:R-:W-:Y:S01]  /*108b0*/  BSSY.RECONVERGENT B0, `(.L_x_233) ;  /* 0x000001f000007945 */ /* 0x000fe20003800200 */
[----:B------:R-:W-:Y:S02]  /*108c0*/  F2FP.BF16.F32.PACK_AB R2, R17, R16 ;  /* 0x000000101102723e */ /* 0x000fe400000010ff */
[----:B-1----:R-:W-:Y:S02]  /*108d0*/  F2FP.BF16.F32.PACK_AB R4, R19, R18 ;  /* 0x000000121304723e */ /* 0x002fe400000010ff */
[C---:B------:R-:W-:Y:S02]  /*108e0*/  PRMT R8, R0.reuse, 0x7632, R8 ;  /* 0x0000763200087816 */ /* 0x040fe40000000008 */
[----:B------:R-:W-:Y:S02]  /*108f0*/  PRMT R9, R0, 0x7610, R9 ;  /* 0x0000761000097816 */ /* 0x000fe40000000009 */
[----:B------:R-:W-:-:S02]  /*10900*/  PRMT R3, R14, 0x7632, R3 ;  /* 0x000076320e037816 */ /* 0x000fc40000000003 */
[----:B------:R-:W-:Y:S02]  /*10910*/  PRMT R11, R14, 0x7610, R11 ;  /* 0x000076100e0b7816 */ /* 0x000fe4000000000b */
        /* <DEDUP_REMOVED lines=24> */
.L_x_234:
[----:B------:R-:W-:Y:S05]  /*10aa0*/  BSYNC.RECONVERGENT B0 ;  /* 0x0000000000007941 */ /* 0x000fea0003800200 */
.L_x_233:
[----:B------:R-:W-:Y:S01]  /*10ab0*/  NOP ;  /* 0x0000000000007918 */ /* 0x000fe20000000000 */
[----:B------:R-:W-:Y:S05]  /*10ac0*/  @!P0 BRA `(.L_x_235) ;  /* 0x0000000000088947 */ /* 0x000fea0003800000 */
[----:B------:R-:W-:Y:S05]  /*10ad0*/  BPT.TRAP 0x1 ;  /* 0x000000040000795c */ /* 0x000fea0000300000 */
[----:B------:R-:W-:Y:S05]  /*10ae0*/  BPT.TRAP 0x1 ;  /* 0x000000040000795c */ /* 0x000fea0000300000 */
.L_x_235:
[----:B------:R-:W2:Y:S01]  /*10af0*/  LDL.LU R0, [R1+0x6c] ;  /* 0x00006c0001007983 */ /* 0x000ea20000300800 */
[----:B------:R-:W-:-:S04]  /*10b00*/  UIADD3 UR4, UPT, UPT, UR37, 0x1f8b8, URZ ;  /* 0x0001f8b825047890 */ /* 0x000fc8000fffe0ff */
[----:B------:R-:W-:-:S09]  /*10b10*/  UPRMT UR4, UR36, 0x654, UR4 ;  /* 0x0000065424047896 */ /* 0x000fd20008000004 */
[----:B------:R-:W-:Y:S01]  /*10b20*/  SYNCS.ARRIVE.TRANS64.RED.A1T0 RZ, [UR4], RZ ;  /* 0x000000ffffff79a7 */ /* 0x000fe20008100404 */
[----:B------:R-:W-:Y:S01]  /*10b30*/  BAR.SYNC.DEFER_BLOCKING 0x1, 0x100 ;  /* 0x0044000000007b1d */ /* 0x000fe20000010000 */
[----:B--2---:R-:W-:-:S13]  /*10b40*/  LOP3.LUT P0, RZ, R0, 0x7, RZ, 0xc0, !PT ;  /* 0x0000000700ff7812 */ /* 0x004fda000780c0ff */
[----:B------:R-:W-:Y:S05]  /*10b50*/  @P0 EXIT ;  /* 0x000000000000094d */ /* 0x000fea0003800000 */
[----:B------:R-:W2:Y:S01]  /*10b60*/  S2UR UR5, SR_CgaCtaId ;  /* 0x00000000000579c3 */ /* 0x000ea20000008800 */
[----:B------:R-:W-:Y:S01]  /*10b70*/  UMOV UR4, 0x400 ;  /* 0x0000040000047882 */ /* 0x000fe20000000000 */
[----:B------:R-:W-:Y:S01]  /*10b80*/  IMAD.MOV.U32 R3, RZ, RZ, 0xffff ;  /* 0x0000ffffff037424 */ /* 0x000fe200078e00ff */
[----:B--2---:R-:W-:-:S09]  /*10b90*/  ULEA UR4, UR5, UR4, 0x18 ;  /* 0x0000000405047291 */ /* 0x004fd2000f8ec0ff */
[----:B------:R-:W2:Y:S01]  /*10ba0*/  LDS R0, [UR4+0x1f8c0] ;  /* 0x01f8c004ff007984 */ /* 0x000ea20008000800 */
[----:B------:R-:W-:Y:S02]  /*10bb0*/  UMOV UR4, 0x40 ;  /* 0x0000004000047882 */ /* 0x000fe40000000000 */
[----:B------:R-:W-:Y:S01]  /*10bc0*/  ULEA UR5, UR5, UR4, 0x18 ;  /* 0x0000000405057291 */ /* 0x000fe2000f8ec0ff */
[----:B------:R-:W-:-:S08]  /*10bd0*/  NOP ;  /* 0x0000000000007918 */ /* 0x000fd00000000000 */
[----:B------:R-:W3:Y:S01]  /*10be0*/  LDS R2, [UR5+0x14] ;  /* 0x00001405ff027984 */ /* 0x000ee20008000800 */
[----:B--2---:R-:W-:-:S04]  /*10bf0*/  LOP3.LUT R0, R0, 0xffff, RZ, 0xc0, !PT ;  /* 0x0000ffff00007812 */ /* 0x004fc800078ec0ff */
[----:B-1----:R-:W-:-:S04]  /*10c00*/  SHF.R.U32.HI R4, RZ, 0x5, R0 ;  /* 0x00000005ff047819 */ /* 0x002fc80000011600 */
[----:B------:R-:W-:-:S04]  /*10c10*/  SHF.L.U32 R3, R3, R4, RZ ;  /* 0x0000000403037219 */ /* 0x000fc800000006ff */
[----:B---3--:R-:W-:Y:S01]  /*10c20*/  LOP3.LUT R0, R2, R3, RZ, 0xc0, !PT ;  /* 0x0000000302007212 */ /* 0x008fe200078ec0ff */
[----:B------:R-:W-:-:S03]  /*10c30*/  IMAD.MOV.U32 R2, RZ, RZ, 0x1 ;  /* 0x00000001ff027424 */ /* 0x000fc600078e00ff */
[----:B------:R-:W-:Y:S02]  /*10c40*/  ISETP.NE.AND P0, PT, R0, R3, PT ;  /* 0x000000030000720c */ /* 0x000fe40003f05270 */
[----:B------:R-:W-:-:S11]  /*10c50*/  SHF.L.U32 R2, R2, R4, RZ ;  /* 0x0000000402027219 */ /* 0x000fd600000006ff */
[----:B------:R-:W-:Y:S05]  /*10c60*/  @P0 BRA `(.L_x_236) ;  /* 0x00000000005c0947 */ /* 0x000fea0003800000 */
[----:B------:R-:W1:Y:S02]  /*10c70*/  LDS R0, [UR5+0x18] ;  /* 0x00001805ff007984 */ /* 0x000e640008000800 */
[----:B-1----:R-:W-:-:S04]  /*10c80*/  LOP3.LUT R0, R0, R2, RZ, 0xc0, !PT ;  /* 0x0000000200007212 */ /* 0x002fc800078ec0ff */
[----:B------:R-:W-:-:S13]  /*10c90*/  ISETP.NE.AND P0, PT, R0, R2, PT ;  /* 0x000000020000720c */ /* 0x000fda0003f05270 */
[----:B------:R-:W-:Y:S05]  /*10ca0*/  @P0 BRA `(.L_x_237) ;  /* 0x0000000000400947 */ /* 0x000fea0003800000 */
[----:B------:R-:W-:Y:S02]  /*10cb0*/  R2UR UR4, R3 ;  /* 0x00000000030472ca */ /* 0x000fe400000e0000 */
[----:B------:R-:W1:Y:S01]  /*10cc0*/  S2R R3, SR_LANEID ;  /* 0x0000000000037919 */ /* 0x000e620000000000 */
[----:B------:R-:W-:-:S04]  /*10cd0*/  LOP3.LUT R2, RZ, R2, RZ, 0x33, !PT ;  /* 0x00000002ff027212 */ /* 0x000fc800078e33ff */
[----:B------:R-:W2:Y:S06]  /*10ce0*/  REDUX UR7, R2 ;  /* 0x00000000020773c4 */ /* 0x000eac0000000000 */
[----:B------:R-:W-:-:S03]  /*10cf0*/  ULOP3.LUT UR6, URZ, UR4, URZ, 0x33, !UPT ;  /* 0x00000004ff067292 */ /* 0x000fc6000f8e33ff */
[----:B------:R-:W-:Y:S02]  /*10d00*/  VOTEU.ANY UR4, UPT, PT ;  /* 0x0000000000047886 */ /* 0x000fe400038e0100 */
[----:B------:R-:W-:Y:S01]  /*10d10*/  UFLO.U32 UR4, UR4 ;  /* 0x00000004000472bd */ /* 0x000fe200080e0000 */
[----:B------:R-:W-:-:S04]  /*10d20*/  IMAD.U32 R0, RZ, RZ, UR6 ;  /* 0x00000006ff007e24 */ /* 0x000fc8000f8e00ff */
[----:B------:R2:W3:Y:S02]  /*10d30*/  REDUX UR8, R0 ;  /* 0x00000000000873c4 */ /* 0x0004e40000000000 */
[----:B------:R4:W-:Y:S01]  /*10d40*/  UTCATOMSWS.AND URZ, UR6 ;  /* 0x0000000600ff79e3 */ /* 0x0009e20008000000 */
[----:B-1----:R-:W-:Y:S01]  /*10d50*/  ISETP.EQ.U32.AND P0, PT, R3, UR4, PT ;  /* 0x0000000403007c0c */ /* 0x002fe2000bf02070 */
[----:B--2---:R-:W-:Y:S02]  /*10d60*/  IMAD.U32 R0, RZ, RZ, UR7 ;  /* 0x00000007ff007e24 */ /* 0x004fe4000f8e00ff */
[----:B---3--:R-:W-:-:S10]  /*10d70*/  IMAD.U32 R2, RZ, RZ, UR8 ;  /* 0x00000008ff027e24 */ /* 0x008fd4000f8e00ff */
[----:B------:R4:W-:Y:S04]  /*10d80*/  @P0 ATOMS.AND RZ, [UR5+0x14], R2 ;  /* 0x00001402ffff098c */ /* 0x0009e8000a800005 */
[----:B------:R4:W-:Y:S01]  /*10d90*/  @P0 ATOMS.AND RZ, [UR5+0x18], R0 ;  /* 0x00001800ffff098c */ /* 0x0009e2000a800005 */
[----:B------:R-:W-:Y:S05]  /*10da0*/  BRA `(.L_x_238) ;  /* 0x0000000000147947 */ /* 0x000fea0003800000 */
.L_x_237:
[----:B------:R-:W-:Y:S02]  /*10db0*/  MOV R2, 0x10dd0 ;  /* 0x00010dd000027802 */ /* 0x000fe40000000f00 */
[----:B------:R-:W-:Y:S05]  /*10dc0*/  CALL.REL.NOINC `($__internal_0_$__cuda_sm10x_tcgen05_guardrail_trap_col_being_dealloced_not_returned_by_alloc) ;  /* 0x0000000c00387944 */ /* 0x000fea0003c00000 */
[----:B------:R-:W-:Y:S05]  /*10dd0*/  BRA `(.L_x_238) ;  /* 0x0000000000087947 */ /* 0x000fea0003800000 */
.L_x_236:
[----:B------:R-:W-:Y:S02]  /*10de0*/  MOV R2, 0x10e00 ;  /* 0x00010e0000027802 */ /* 0x000fe40000000f00 */
[----:B------:R-:W-:Y:S05]  /*10df0*/  CALL.REL.NOINC `($__internal_2_$__cuda_sm10x_tcgen05_guardrail_trap_unallocated_columns_being_dealloced) ;  /* 0x0000000c00447944 */ /* 0x000fea0003c00000 */
.L_x_238:
[----:B------:R-:W-:Y:S01]  /*10e00*/  NOP ;  /* 0x0000000000007918 */ /* 0x000fe20000000000 */
[----:B----4-:R-:W-:Y:S05]  /*10e10*/  EXIT ;  /* 0x000000000000794d */ /* 0x010fea0003800000 */
.L_x_51:
[----:B------:R-:W-:-:S07]  /*10e20*/  MOV R4, UR32 ;  /* 0x0000002000047c02 */ /* 0x000fce0008000f00 */
.L_x_239:
[----:B-1----:R1:W2:Y:S02]  /*10e30*/  SYNCS.PHASECHK.TRANS64.TRYWAIT P0, [R4+URZ+0x1f810], R14 ;  /* 0x01f8100e040075a7 */ /* 0x0022a400080011ff */
[----:B--2---:R-:W-:Y:S05]  /*10e40*/  @!P0 NANOSLEEP.SYNCS 0x989680 ;  /* 0x009896800000895d */ /* 0x004fea0003900000 */
[----:B------:R-:W2:Y:S02]  /*10e50*/  @!P0 SYNCS.PHASECHK.TRANS64 P0, [R4+URZ+0x1f810], R14 ;  /* 0x01f8100e040085a7 */ /* 0x000ea400080010ff */
[----:B--2---:R-:W-:Y:S05]  /*10e60*/  @!P0 BRA `(.L_x_239) ;  /* 0xfffffffc00f08947 */ /* 0x004fea000383ffff */
[----:B------:R-:W-:Y:S05]  /*10e70*/  BRA `(.L_x_240) ;  /* 0xffffff1400287947 */ /* 0x000fea000383ffff */
.L_x_59:
[----:B------:R-:W-:-:S07]  /*10e80*/  MOV R3, UR32 ;  /* 0x0000002000037c02 */ /* 0x000fce0008000f00 */
.L_x_241:
[----:B-1----:R1:W2:Y:S02]  /*10e90*/  SYNCS.PHASECHK.TRANS64.TRYWAIT P0, [R3+URZ+0x1f838], R14 ;  /* 0x01f8380e030075a7 */ /* 0x0022a400080011ff */
[----:B--2---:R-:W-:Y:S05]  /*10ea0*/  @!P0 NANOSLEEP.SYNCS 0x989680 ;  /* 0x009896800000895d */ /* 0x004fea0003900000 */
[----:B------:R-:W2:Y:S02]  /*10eb0*/  @!P0 SYNCS.PHASECHK.TRANS64 P0, [R3+URZ+0x1f838], R14 ;  /* 0x01f8380e030085a7 */ /* 0x000ea400080010ff */
[----:B--2---:R-:W-:Y:S05]  /*10ec0*/  @!P0 BRA `(.L_x_241) ;  /* 0xfffffffc00f08947 */ /* 0x004fea000383ffff */
[----:B------:R-:W-:Y:S05]  /*10ed0*/  BRA `(.L_x_242) ;  /* 0xffffff1800407947 */ /* 0x000fea000383ffff */
.L_x_62:
[----:B------:R-:W-:-:S07]  /*10ee0*/  MOV R5, UR32 ;  /* 0x0000002000057c02 */ /* 0x000fce0008000f00 */
.L_x_243:
[----:B-1----:R1:W2:Y:S02]  /*10ef0*/  SYNCS.PHASECHK.TRANS64.TRYWAIT P4, [R5+URZ+0x1f828], R14 ;  /* 0x01f8280e050075a7 */ /* 0x0022a400080811ff */
[----:B--2---:R-:W-:Y:S05]  /*10f00*/  @!P4 NANOSLEEP.SYNCS 0x989680 ;  /* 0x009896800000c95d */ /* 0x004fea0003900000 */
[----:B------:R-:W2:Y:S02]  /*10f10*/  @!P4 SYNCS.PHASECHK.TRANS64 P4, [R5+URZ+0x1f828], R14 ;  /* 0x01f8280e0500c5a7 */ /* 0x000ea400080810ff */
[----:B--2---:R-:W-:Y:S05]  /*10f20*/  @!P4 BRA `(.L_x_243) ;  /* 0xfffffffc00f0c947 */ /* 0x004fea000383ffff */
[----:B------:R-:W-:Y:S05]  /*10f30*/  BRA `(.L_x_244) ;  /* 0xffffff1800dc7947 */ /* 0x000fea000383ffff */
.L_x_68:
[----:B------:R-:W-:-:S07]  /*10f40*/  MOV R4, UR32 ;  /* 0x0000002000047c02 */ /* 0x000fce0008000f00 */
.L_x_245:
[----:B--2---:R2:W3:Y:S02]  /*10f50*/  SYNCS.PHASECHK.TRANS64.TRYWAIT P4, [R4+URZ+0x1f848], R14 ;  /* 0x01f8480e040075a7 */ /* 0x0044e400080811ff */
[----:B---3--:R-:W-:Y:S05]  /*10f60*/  @!P4 NANOSLEEP.SYNCS 0x989680 ;  /* 0x009896800000c95d */ /* 0x008fea0003900000 */
[----:B------:R-:W3:Y:S02]  /*10f70*/  @!P4 SYNCS.PHASECHK.TRANS64 P4, [R4+URZ+0x1f848], R14 ;  /* 0x01f8480e0400c5a7 */ /* 0x000ee400080810ff */
[----:B---3--:R-:W-:Y:S05]  /*10f80*/  @!P4 BRA `(.L_x_245) ;  /* 0xfffffffc00f0c947 */ /* 0x008fea000383ffff */
[----:B------:R-:W-:Y:S05]  /*10f90*/  BRA `(.L_x_246) ;  /* 0xffffff1c00e87947 */ /* 0x000fea000383ffff */
.L_x_72:
[----:B------:R-:W-:Y:S07]  /*10fa0*/  MOV R5, UR25 ;  /* 0x0000001900057c02 */ /* 0x000fee0008000f00 */
.L_x_247:
[----:B-1----:R1:W2:Y:S02]  /*10fb0*/  SYNCS.PHASECHK.TRANS64.TRYWAIT P0, [R5+URZ+0x1f810], R3 ;  /* 0x01f81003050075a7 */ /* 0x0022a400080011ff */
[----:B--2---:R-:W-:Y:S05]  /*10fc0*/  @!P0 NANOSLEEP.SYNCS 0x989680 ;  /* 0x009896800000895d */ /* 0x004fea0003900000 */
[----:B------:R-:W2:Y:S02]  /*10fd0*/  @!P0 SYNCS.PHASECHK.TRANS64 P0, [R5+URZ+0x1f810], R3 ;  /* 0x01f81003050085a7 */ /* 0x000ea400080010ff */
[----:B--2---:R-:W-:Y:S05]  /*10fe0*/  @!P0 BRA `(.L_x_247) ;  /* 0xfffffffc00f08947 */ /* 0x004fea000383ffff */
[----:B------:R-:W-:Y:S05]  /*10ff0*/  BRA `(.L_x_248) ;  /* 0xffffff2000cc7947 */ /* 0x000fea000383ffff */
.L_x_78:
[----:B--2---:R-:W-:Y:S07]  /*11000*/  MOV R4, UR32 ;  /* 0x0000002000047c02 */ /* 0x004fee0008000f00 */
.L_x_249:
[----:B-1----:R1:W2:Y:S02]  /*11010*/  SYNCS.PHASECHK.TRANS64.TRYWAIT P1, [R4+URZ+0x1f838], R3 ;  /* 0x01f83803040075a7 */ /* 0x0022a400080211ff */
[----:B--2---:R-:W-:Y:S05]  /*11020*/  @!P1 NANOSLEEP.SYNCS 0x989680 ;  /* 0x009896800000995d */ /* 0x004fea0003900000 */
[----:B------:R-:W2:Y:S02]  /*11030*/  @!P1 SYNCS.PHASECHK.TRANS64 P1, [R4+URZ+0x1f838], R3 ;  /* 0x01f83803040095a7 */ /* 0x000ea400080210ff */
[----:B--2---:R-:W-:Y:S05]  /*11040*/  @!P1 BRA `(.L_x_249) ;  /* 0xfffffffc00f09947 */ /* 0x004fea000383ffff */
[----:B------:R-:W-:Y:S05]  /*11050*/  BRA `(.L_x_250) ;  /* 0xffffff2400707947 */ /* 0x000fea000383ffff */
.L_x_81:
[----:B------:R-:W-:Y:S07]  /*11060*/  MOV R6, UR32 ;  /* 0x0000002000067c02 */ /* 0x000fee0008000f00 */
.L_x_251:
[----:B-1----:R1:W2:Y:S02]  /*11070*/  SYNCS.PHASECHK.TRANS64.TRYWAIT P6, [R6+URZ+0x1f828], R4 ;  /* 0x01f82804060075a7 */ /* 0x0022a400080c11ff */
[----:B--2---:R-:W-:Y:S05]  /*11080*/  @!P6 NANOSLEEP.SYNCS 0x989680 ;  /* 0x009896800000e95d */ /* 0x004fea0003900000 */
[----:B------:R-:W2:Y:S02]  /*11090*/  @!P6 SYNCS.PHASECHK.TRANS64 P6, [R6+URZ+0x1f828], R4 ;  /* 0x01f828040600e5a7 */ /* 0x000ea400080c10ff */
[----:B--2---:R-:W-:Y:S05]  /*110a0*/  @!P6 BRA `(.L_x_251) ;  /* 0xfffffffc00f0e947 */ /* 0x004fea000383ffff */
[----:B------:R-:W-:Y:S05]  /*110b0*/  BRA `(.L_x_252) ;  /* 0xffffff2800047947 */ /* 0x000fea000383ffff */
.L_x_86:
[----:B--2---:R-:W-:Y:S07]  /*110c0*/  MOV R5, UR32 ;  /* 0x0000002000057c02 */ /* 0x004fee0008000f00 */
.L_x_253:
[----:B-1----:R1:W2:Y:S02]  /*110d0*/  SYNCS.PHASECHK.TRANS64.TRYWAIT P6, [R5+URZ+0x1f848], R4 ;  /* 0x01f84804050075a7 */ /* 0x0022a400080c11ff */
[----:B--2---:R-:W-:Y:S05]  /*110e0*/  @!P6 NANOSLEEP.SYNCS 0x989680 ;  /* 0x009896800000e95d */ /* 0x004fea0003900000 */
[----:B------:R-:W2:Y:S02]  /*110f0*/  @!P6 SYNCS.PHASECHK.TRANS64 P6, [R5+URZ+0x1f848], R4 ;  /* 0x01f848040500e5a7 */ /* 0x000ea400080c10ff */
[----:B--2---:R-:W-:Y:S05]  /*11100*/  @!P6 BRA `(.L_x_253) ;  /* 0xfffffffc00f0e947 */ /* 0x004fea000383ffff */
[----:B------:R-:W-:Y:S05]  /*11110*/  BRA `(.L_x_254) ;  /* 0xffffff28008c7947 */ /* 0x000fea000383ffff */
.L_x_95:
[----:B------:R-:W-:-:S07]  /*11120*/  MOV R0, UR16 ;  /* 0x0000001000007c02 */ /* 0x000fce0008000f00 */
.L_x_255:
[----:B-1----:R1:W2:Y:S02]  /*11130*/  SYNCS.PHASECHK.TRANS64.TRYWAIT P0, [R0+URZ+0x1f800], R3 ;  /* 0x01f80003000075a7 */ /* 0x0022a400080011ff */
[----:B--2---:R-:W-:Y:S05]  /*11140*/  @!P0 NANOSLEEP.SYNCS 0x989680 ;  /* 0x009896800000895d */ /* 0x004fea0003900000 */
[----:B------:R-:W2:Y:S02]  /*11150*/  @!P0 SYNCS.PHASECHK.TRANS64 P0, [R0+URZ+0x1f800], R3 ;  /* 0x01f80003000085a7 */ /* 0x000ea400080010ff */
[----:B--2---:R-:W-:Y:S05]  /*11160*/  @!P0 BRA `(.L_x_255) ;  /* 0xfffffffc00f08947 */ /* 0x004fea000383ffff */
[----:B------:R-:W-:Y:S05]  /*11170*/  BRA `(.L_x_256) ;  /* 0xffffff3000487947 */ /* 0x000fea000383ffff */
.L_x_96:
[----:B-1----:R-:W-:-:S07]  /*11180*/  MOV R0, UR16 ;  /* 0x0000001000007c02 */ /* 0x002fce0008000f00 */
.L_x_257:
[----:B-1----:R1:W2:Y:S02]  /*11190*/  SYNCS.PHASECHK.TRANS64.TRYWAIT P0, [R0+URZ+0x1f858], R2 ;  /* 0x01f85802000075a7 */ /* 0x0022a400080011ff */
[----:B--2---:R-:W-:Y:S05]  /*111a0*/  @!P0 NANOSLEEP.SYNCS 0x989680 ;  /* 0x009896800000895d */ /* 0x004fea0003900000 */
[----:B------:R-:W2:Y:S02]  /*111b0*/  @!P0 SYNCS.PHASECHK.TRANS64 P0, [R0+URZ+0x1f858], R2 ;  /* 0x01f85802000085a7 */ /* 0x000ea400080010ff */
[----:B--2---:R-:W-:Y:S05]  /*111c0*/  @!P0 BRA `(.L_x_257) ;  /* 0xfffffffc00f08947 */ /* 0x004fea000383ffff */
[----:B------:R-:W-:Y:S05]  /*111d0*/  BRA `(.L_x_258) ;  /* 0xffffff3000447947 */ /* 0x000fea000383ffff */
.L_x_99:
[----:B-1----:R-:W-:-:S07]  /*111e0*/  MOV R0, UR16 ;  /* 0x0000001000007c02 */ /* 0x002fce0008000f00 */
.L_x_259:
[----:B-1----:R1:W3:Y:S02]  /*111f0*/  SYNCS.PHASECHK.TRANS64.TRYWAIT P0, [R0+URZ+0x1f820], R3 ;  /* 0x01f82003000075a7 */ /* 0x0022e400080011ff */
[----:B---3--:R-:W-:Y:S05]  /*11200*/  @!P0 NANOSLEEP.SYNCS 0x989680 ;  /* 0x009896800000895d */ /* 0x008fea0003900000 */
[----:B------:R-:W3:Y:S02]  /*11210*/  @!P0 SYNCS.PHASECHK.TRANS64 P0, [R0+URZ+0x1f820], R3 ;  /* 0x01f82003000085a7 */ /* 0x000ee400080010ff */
[----:B---3--:R-:W-:Y:S05]  /*11220*/  @!P0 BRA `(.L_x_259) ;  /* 0xfffffffc00f08947 */ /* 0x008fea000383ffff */
[----:B------:R-:W-:Y:S05]  /*11230*/  BRA `(.L_x_260) ;  /* 0xffffff3000a87947 */ /* 0x000fea000383ffff */
.L_x_101:
[----:B-1----:R-:W-:-:S07]  /*11240*/  MOV R0, UR16 ;  /* 0x0000001000007c02 */ /* 0x002fce0008000f00 */
.L_x_261:
[----:B-1----:R1:W3:Y:S02]  /*11250*/  SYNCS.PHASECHK.TRANS64.TRYWAIT P0, [R0+URZ+0x1f868], R2 ;  /* 0x01f86802000075a7 */ /* 0x0022e400080011ff */
[----:B---3--:R-:W-:Y:S05]  /*11260*/  @!P0 NANOSLEEP.SYNCS 0x989680 ;  /* 0x009896800000895d */ /* 0x008fea0003900000 */
[----:B------:R-:W3:Y:S02]  /*11270*/  @!P0 SYNCS.PHASECHK.TRANS64 P0, [R0+URZ+0x1f868], R2 ;  /* 0x01f86802000085a7 */ /* 0x000ee400080010ff */
[----:B---3--:R-:W-:Y:S05]  /*11280*/  @!P0 BRA `(.L_x_261) ;  /* 0xfffffffc00f08947 */ /* 0x008fea000383ffff */
[----:B------:R-:W-:Y:S05]  /*11290*/  BRA `(.L_x_262) ;  /* 0xffffff3000a07947 */ /* 0x000fea000383ffff */
.L_x_103:
[----:B-1----:R-:W-:-:S07]  /*112a0*/  MOV R0, UR16 ;  /* 0x0000001000007c02 */ /* 0x002fce0008000f00 */
.L_x_263:
[----:B-1----:R1:W3:Y:S02]  /*112b0*/  SYNCS.PHASECHK.TRANS64.TRYWAIT P0, [R0+URZ+0x1f878], R2 ;  /* 0x01f87802000075a7 */ /* 0x0022e400080011ff */
[----:B---3--:R-:W-:Y:S05]  /*112c0*/  @!P0 NANOSLEEP.SYNCS 0x989680 ;  /* 0x009896800000895d */ /* 0x008fea0003900000 */
[----:B------:R-:W3:Y:S02]  /*112d0*/  @!P0 SYNCS.PHASECHK.TRANS64 P0, [R0+URZ+0x1f878], R2 ;  /* 0x01f87802000085a7 */ /* 0x000ee400080010ff */
[----:B---3--:R-:W-:Y:S05]  /*112e0*/  @!P0 BRA `(.L_x_263) ;  /* 0xfffffffc00f08947 */ /* 0x008fea000383ffff */
[----:B------:R-:W-:Y:S05]  /*112f0*/  BRA `(.L_x_264) ;  /* 0xffffff3000a07947 */ /* 0x000fea000383ffff */
.L_x_106:
[----:B------:R-:W-:-:S07]  /*11300*/  MOV R0, UR16 ;  /* 0x0000001000007c02 */ /* 0x000fce0008000f00 */
.L_x_265:
[----:B--2---:R2:W3:Y:S02]  /*11310*/  SYNCS.PHASECHK.TRANS64.TRYWAIT P0, [R0+URZ+0x1f880], R3 ;  /* 0x01f88003000075a7 */ /* 0x0044e400080011ff */
[----:B---3--:R-:W-:Y:S05]  /*11320*/  @!P0 NANOSLEEP.SYNCS 0x989680 ;  /* 0x009896800000895d */ /* 0x008fea0003900000 */
[----:B------:R-:W3:Y:S02]  /*11330*/  @!P0 SYNCS.PHASECHK.TRANS64 P0, [R0+URZ+0x1f880], R3 ;  /* 0x01f88003000085a7 */ /* 0x000ee400080010ff */
[----:B---3--:R-:W-:Y:S05]  /*11340*/  @!P0 BRA `(.L_x_265) ;  /* 0xfffffffc00f08947 */ /* 0x008fea000383ffff */
[----:B------:R-:W-:Y:S05]  /*11350*/  BRA `(.L_x_266) ;  /* 0xffffff3400047947 */ /* 0x000fea000383ffff */
.L_x_112:
[----:B------:R-:W-:Y:S07]  /*11360*/  MOV R10, UR6 ;  /* 0x00000006000a7c02 */ /* 0x000fee0008000f00 */
.L_x_267:
[----:B-1----:R1:W2:Y:S02]  /*11370*/  SYNCS.PHASECHK.TRANS64.TRYWAIT P0, [R10+URZ+0x1f800], R9 ;  /* 0x01f800090a0075a7 */ /* 0x0022a400080011ff */
[----:B--2---:R-:W-:Y:S05]  /*11380*/  @!P0 NANOSLEEP.SYNCS 0x989680 ;  /* 0x009896800000895d */ /* 0x004fea0003900000 */
[----:B------:R-:W2:Y:S02]  /*11390*/  @!P0 SYNCS.PHASECHK.TRANS64 P0, [R10+URZ+0x1f800], R9 ;  /* 0x01f800090a0085a7 */ /* 0x000ea400080010ff */
[----:B--2---:R-:W-:Y:S05]  /*113a0*/  @!P0 BRA `(.L_x_267) ;  /* 0xfffffffc00f08947 */ /* 0x004fea000383ffff */
[----:B------:R-:W-:Y:S05]  /*113b0*/  BRA `(.L_x_268) ;  /* 0xffffff3c001c7947 */ /* 0x000fea000383ffff */
.L_x_114:
[----:B------:R-:W-:Y:S07]  /*113c0*/  MOV R10, UR16 ;  /* 0x00000010000a7c02 */ /* 0x000fee0008000f00 */
.L_x_269:
[----:B-1----:R1:W2:Y:S02]  /*113d0*/  SYNCS.PHASECHK.TRANS64.TRYWAIT P0, [R10+URZ+0x1f858], R9 ;  /* 0x01f858090a0075a7 */ /* 0x0022a400080011ff */
[----:B--2---:R-:W-:Y:S05]  /*113e0*/  @!P0 NANOSLEEP.SYNCS 0x989680 ;  /* 0x009896800000895d */ /* 0x004fea0003900000 */
[----:B------:R-:W2:Y:S02]  /*113f0*/  @!P0 SYNCS.PHASECHK.TRANS64 P0, [R10+URZ+0x1f858], R9 ;  /* 0x01f858090a0085a7 */ /* 0x000ea400080010ff */
[----:B--2---:R-:W-:Y:S05]  /*11400*/  @!P0 BRA `(.L_x_269) ;  /* 0xfffffffc00f08947 */ /* 0x004fea000383ffff */
[----:B------:R-:W-:Y:S05]  /*11410*/  BRA `(.L_x_270) ;  /* 0xffffff3c001c7947 */ /* 0x000fea000383ffff */
.L_x_117:
[----:B------:R-:W-:Y:S07]  /*11420*/  MOV R10, UR16 ;  /* 0x00000010000a7c02 */ /* 0x000fee0008000f00 */
.L_x_271:
[----:B--2---:R2:W3:Y:S02]  /*11430*/  SYNCS.PHASECHK.TRANS64.TRYWAIT P0, [R10+URZ+0x1f890], R9 ;  /* 0x01f890090a0075a7 */ /* 0x0044e400080011ff */
[----:B---3--:R-:W-:Y:S05]  /*11440*/  @!P0 NANOSLEEP.SYNCS 0x989680 ;  /* 0x009896800000895d */ /* 0x008fea0003900000 */
[----:B------:R-:W3:Y:S02]  /*11450*/  @!P0 SYNCS.PHASECHK.TRANS64 P0, [R10+URZ+0x1f890], R9 ;  /* 0x01f890090a0085a7 */ /* 0x000ee400080010ff */
[----:B---3--:R-:W-:Y:S05]  /*11460*/  @!P0 BRA `(.L_x_271) ;  /* 0xfffffffc00f08947 */ /* 0x008fea000383ffff */
[----:B------:R-:W-:Y:S05]  /*11470*/  BRA `(.L_x_272) ;  /* 0xffffff3c00887947 */ /* 0x000fea000383ffff */
.L_x_119:
[----:B------:R-:W-:Y:S07]  /*11480*/  MOV R10, UR16 ;  /* 0x00000010000a7c02 */ /* 0x000fee0008000f00 */
.L_x_273:
[----:B--2---:R2:W3:Y:S02]  /*11490*/  SYNCS.PHASECHK.TRANS64.TRYWAIT P0, [R10+URZ+0x1f868], R9 ;  /* 0x01f868090a0075a7 */ /* 0x0044e400080011ff */
[----:B---3--:R-:W-:Y:S05]  /*114a0*/  @!P0 NANOSLEEP.SYNCS 0x989680 ;  /* 0x009896800000895d */ /* 0x008fea0003900000 */
[----:B------:R-:W3:Y:S02]  /*114b0*/  @!P0 SYNCS.PHASECHK.TRANS64 P0, [R10+URZ+0x1f868], R9 ;  /* 0x01f868090a0085a7 */ /* 0x000ee400080010ff */
[----:B---3--:R-:W-:Y:S05]  /*114c0*/  @!P0 BRA `(.L_x_273) ;  /* 0xfffffffc00f08947 */ /* 0x008fea000383ffff */
[----:B------:R-:W-:Y:S05]  /*114d0*/  BRA `(.L_x_274) ;  /* 0xffffff3c008c7947 */ /* 0x000fea000383ffff */
.L_x_125:
[----:B------:R-:W-:Y:S07]  /*114e0*/  MOV R9, UR16 ;  /* 0x0000001000097c02 */ /* 0x000fee0008000f00 */
.L_x_275:
[----:B--2---:R2:W3:Y:S02]  /*114f0*/  SYNCS.PHASECHK.TRANS64.TRYWAIT P0, [R9+URZ+0x1f878], R8 ;  /* 0x01f87808090075a7 */ /* 0x0044e400080011ff */
[----:B---3--:R-:W-:Y:S05]  /*11500*/  @!P0 NANOSLEEP.SYNCS 0x989680 ;  /* 0x009896800000895d */ /* 0x008fea0003900000 */
[----:B------:R-:W3:Y:S02]  /*11510*/  @!P0 SYNCS.PHASECHK.TRANS64 P0, [R9+URZ+0x1f878], R8 ;  /* 0x01f87808090085a7 */ /* 0x000ee400080010ff */
[----:B---3--:R-:W-:Y:S05]  /*11520*/  @!P0 BRA `(.L_x_275) ;  /* 0xfffffffc00f08947 */ /* 0x008fea000383ffff */
[----:B------:R-:W-:Y:S05]  /*11530*/  BRA `(.L_x_276) ;  /* 0xffffff4400107947 */ /* 0x000fea000383ffff */
.L_x_127:
[----:B------:R-:W-:Y:S07]  /*11540*/  MOV R9, UR16 ;  /* 0x0000001000097c02 */ /* 0x000fee0008000f00 */
.L_x_277:
[----:B--2---:R2:W3:Y:S02]  /*11550*/  SYNCS.PHASECHK.TRANS64.TRYWAIT P0, [R9+URZ+0x1f820], R8 ;  /* 0x01f82008090075a7 */ /* 0x0044e400080011ff */
[----:B---3--:R-:W-:Y:S05]  /*11560*/  @!P0 NANOSLEEP.SYNCS 0x989680 ;  /* 0x009896800000895d */ /* 0x008fea0003900000 */
[----:B------:R-:W3:Y:S02]  /*11570*/  @!P0 SYNCS.PHASECHK.TRANS64 P0, [R9+URZ+0x1f820], R8 ;  /* 0x01f82008090085a7 */ /* 0x000ee400080010ff */
[----:B---3--:R-:W-:Y:S05]  /*11580*/  @!P0 BRA `(.L_x_277) ;  /* 0xfffffffc00f08947 */ /* 0x008fea000383ffff */
[----:B------:R-:W-:Y:S05]  /*11590*/  BRA `(.L_x_278) ;  /* 0xffffff4400147947 */ /* 0x000fea000383ffff */
.L_x_130:
[----:B------:R-:W-:Y:S07]  /*115a0*/  MOV R9, UR16 ;  /* 0x0000001000097c02 */ /* 0x000fee0008000f00 */
.L_x_279:
[----:B--2---:R2:W3:Y:S02]  /*115b0*/  SYNCS.PHASECHK.TRANS64.TRYWAIT P0, [R9+URZ+0x1f880], R8 ;  /* 0x01f88008090075a7 */ /* 0x0044e400080011ff */
[----:B---3--:R-:W-:Y:S05]  /*115c0*/  @!P0 NANOSLEEP.SYNCS 0x989680 ;  /* 0x009896800000895d */ /* 0x008fea0003900000 */
[----:B------:R-:W3:Y:S02]  /*115d0*/  @!P0 SYNCS.PHASECHK.TRANS64 P0, [R9+URZ+0x1f880], R8 ;  /* 0x01f88008090085a7 */ /* 0x000ee400080010ff */
[----:B---3--:R-:W-:Y:S05]  /*115e0*/  @!P0 BRA `(.L_x_279) ;  /* 0xfffffffc00f08947 */ /* 0x008fea000383ffff */
[----:B------:R-:W-:Y:S05]  /*115f0*/  BRA `(.L_x_280) ;  /* 0xffffff4400807947 */ /* 0x000fea000383ffff */
.L_x_135:
[----:B------:R-:W-:-:S07]  /*11600*/  MOV R2, UR16 ;  /* 0x0000001000027c02 */ /* 0x000fce0008000f00 */
.L_x_281:
[----:B--2---:R2:W3:Y:S02]  /*11610*/  SYNCS.PHASECHK.TRANS64.TRYWAIT P0, [R2+URZ+0x1f8b0], R3 ;  /* 0x01f8b003020075a7 */ /* 0x0044e400080011ff */
[----:B---3--:R-:W-:Y:S05]  /*11620*/  @!P0 NANOSLEEP.SYNCS 0x989680 ;  /* 0x009896800000895d */ /* 0x008fea0003900000 */
[----:B------:R-:W3:Y:S02]  /*11630*/  @!P0 SYNCS.PHASECHK.TRANS64 P0, [R2+URZ+0x1f8b0], R3 ;  /* 0x01f8b003020085a7 */ /* 0x000ee400080010ff */
[----:B---3--:R-:W-:Y:S05]  /*11640*/  @!P0 BRA `(.L_x_281) ;  /* 0xfffffffc00f08947 */ /* 0x008fea000383ffff */
[----:B------:R-:W-:Y:S05]  /*11650*/  BRA `(.L_x_282) ;  /* 0xffffff4800787947 */ /* 0x000fea000383ffff */
.L_x_138:
[----:B--2---:R-:W-:-:S07]  /*11660*/  MOV R2, UR16 ;  /* 0x0000001000027c02 */ /* 0x004fce0008000f00 */
.L_x_283:
[----:B--2---:R2:W4:Y:S02]  /*11670*/  SYNCS.PHASECHK.TRANS64.TRYWAIT P0, [R2+URZ+0x1f8b8], R3 ;  /* 0x01f8b803020075a7 */ /* 0x00452400080011ff */
[----:B----4-:R-:W-:Y:S05]  /*11680*/  @!P0 NANOSLEEP.SYNCS 0x989680 ;  /* 0x009896800000895d */ /* 0x010fea0003900000 */
[----:B------:R-:W4:Y:S02]  /*11690*/  @!P0 SYNCS.PHASECHK.TRANS64 P0, [R2+URZ+0x1f8b8], R3 ;  /* 0x01f8b803020085a7 */ /* 0x000f2400080010ff */
[----:B----4-:R-:W-:Y:S05]  /*116a0*/  @!P0 BRA `(.L_x_283) ;  /* 0xfffffffc00f08947 */ /* 0x010fea000383ffff */
[----:B------:R-:W-:Y:S05]  /*116b0*/  BRA `(.L_x_284) ;  /* 0xffffff4800807947 */ /* 0x000fea000383ffff */
.L_x_140:
[----:B------:R-:W-:-:S07]  /*116c0*/  MOV R2, UR16 ;  /* 0x0000001000027c02 */ /* 0x000fce0008000f00 */
.L_x_285:
[----:B--2---:R2:W4:Y:S02]  /*116d0*/  SYNCS.PHASECHK.TRANS64.TRYWAIT P0, [R2+URZ+0x1f890], R0 ;  /* 0x01f89000020075a7 */ /* 0x00452400080011ff */
[----:B----4-:R-:W-:Y:S05]  /*116e0*/  @!P0 NANOSLEEP.SYNCS 0x989680 ;  /* 0x009896800000895d */ /* 0x010fea0003900000 */
[----:B------:R-:W4:Y:S02]  /*116f0*/  @!P0 SYNCS.PHASECHK.TRANS64 P0, [R2+URZ+0x1f890], R0 ;  /* 0x01f89000020085a7 */ /* 0x000f2400080010ff */
[----:B----4-:R-:W-:Y:S05]  /*11700*/  @!P0 BRA `(.L_x_285) ;  /* 0xfffffffc00f08947 */ /* 0x010fea000383ffff */
[----:B------:R-:W-:Y:S05]  /*11710*/  BRA `(.L_x_286) ;  /* 0xffffff4800847947 */ /* 0x000fea000383ffff */
.L_x_148:
[----:B------:R-:W-:-:S07]  /*11720*/  MOV R2, UR6 ;  /* 0x0000000600027c02 */ /* 0x000fce0008000f00 */
.L_x_287:
[----:B--2---:R2:W3:Y:S02]  /*11730*/  SYNCS.PHASECHK.TRANS64.TRYWAIT P1, [R2+URZ+0x1f870], R0 ;  /* 0x01f87000020075a7 */ /* 0x0044e400080211ff */
[----:B---3--:R-:W-:Y:S05]  /*11740*/  @!P1 NANOSLEEP.SYNCS 0x989680 ;  /* 0x009896800000995d */ /* 0x008fea0003900000 */
[----:B------:R-:W3:Y:S02]  /*11750*/  @!P1 SYNCS.PHASECHK.TRANS64 P1, [R2+URZ+0x1f870], R0 ;  /* 0x01f87000020095a7 */ /* 0x000ee400080210ff */
[----:B---3--:R-:W-:Y:S05]  /*11760*/  @!P1 BRA `(.L_x_287) ;  /* 0xfffffffc00f09947 */ /* 0x008fea000383ffff */
[----:B------:R-:W-:Y:S05]  /*11770*/  BRA `(.L_x_288) ;  /* 0xffffff5400447947 */ /* 0x000fea000383ffff */
.L_x_165:
[----:B--2---:R2:W3:Y:S02]  /*11780*/  SYNCS.PHASECHK.TRANS64.TRYWAIT P1, [R72+URZ+0x1f850], R0 ;  /* 0x01f85000480075a7 */ /* 0x0044e400080211ff */
[----:B---3--:R-:W-:Y:S05]  /*11790*/  @!P1 NANOSLEEP.SYNCS 0x989680 ;  /* 0x009896800000995d */ /* 0x008fea0003900000 */
[----:B------:R-:W3:Y:S02]  /*117a0*/  @!P1 SYNCS.PHASECHK.TRANS64 P1, [R72+URZ+0x1f850], R0 ;  /* 0x01f85000480095a7 */ /* 0x000ee400080210ff */
[----:B---3--:R-:W-:Y:S05]  /*117b0*/  @!P1 BRA `(.L_x_165) ;  /* 0xfffffffc00f09947 */ /* 0x008fea000383ffff */
[----:B------:R-:W-:Y:S05]  /*117c0*/  BRA `(.L_x_289) ;  /* 0xffffff60007c7947 */ /* 0x000fea000383ffff */
.L_x_169:
[----:B--2---:R2:W3:Y:S02]  /*117d0*/  SYNCS.PHASECHK.TRANS64.TRYWAIT P1, [R72+URZ+0x1f888], R0 ;  /* 0x01f88800480075a7 */ /* 0x0044e400080211ff */
[----:B---3--:R-:W-:Y:S05]  /*117e0*/  @!P1 NANOSLEEP.SYNCS 0x989680 ;  /* 0x009896800000995d */ /* 0x008fea0003900000 */
[----:B------:R-:W3:Y:S02]  /*117f0*/  @!P1 SYNCS.PHASECHK.TRANS64 P1, [R72+URZ+0x1f888], R0 ;  /* 0x01f88800480095a7 */ /* 0x000ee400080210ff */
[----:B---3--:R-:W-:Y:S05]  /*11800*/  @!P1 BRA `(.L_x_169) ;  /* 0xfffffffc00f09947 */ /* 0x008fea000383ffff */
[----:B------:R-:W-:Y:S05]  /*11810*/  BRA `(.L_x_290) ;  /* 0xffffff6000907947 */ /* 0x000fea000383ffff */
.L_x_173:
[----:B-1----:R1:W2:Y:S02]  /*11820*/  SYNCS.PHASECHK.TRANS64.TRYWAIT P1, [R72+URZ+0x1f830], R2 ;  /* 0x01f83002480075a7 */ /* 0x0022a400080211ff */
[----:B--2---:R-:W-:Y:S05]  /*11830*/  @!P1 NANOSLEEP.SYNCS 0x989680 ;  /* 0x009896800000995d */ /* 0x004fea0003900000 */
[----:B------:R-:W2:Y:S02]  /*11840*/  @!P1 SYNCS.PHASECHK.TRANS64 P1, [R72+URZ+0x1f830], R2 ;  /* 0x01f83002480095a7 */ /* 0x000ea400080210ff */
[----:B--2---:R-:W-:Y:S05]  /*11850*/  @!P1 BRA `(.L_x_173) ;  /* 0xfffffffc00f09947 */ /* 0x004fea000383ffff */
[----:B------:R-:W-:Y:S05]  /*11860*/  BRA `(.L_x_291) ;  /* 0xffffff6000c87947 */ /* 0x000fea000383ffff */
.L_x_174:
[----:B------:R-:W-:Y:S01]  /*11870*/  MOV R12, RZ ;  /* 0x000000ff000c7202 */ /* 0x000fe20000000f00 */
[----:B------:R-:W-:Y:S01]  /*11880*/  HFMA2 R11, -RZ, RZ, 0, 1.847743988037109375e-06 ;  /* 0x0000001fff0b7431 */ /* 0x000fe200000001ff */
[----:B------:R-:W-:Y:S01]  /*11890*/  MOV R15, 0xffffffff ;  /* 0xffffffff000f7802 */ /* 0x000fe20000000f00 */
[----:B------:R-:W-:Y:S06]  /*118a0*/  BSSY B0, `(.L_x_292) ;  /* 0x0000004000007945 */ /* 0x000fec0003800000 */
[----:B------:R-:W-:Y:S05]  /*118b0*/  WARPSYNC.COLLECTIVE R15, `(.L_x_293) ;  /* 0x000000000f087348 */ /* 0x000fea0003c00000 */
[----:B------:R1:W2:Y:S02]  /*118c0*/  SHFL.IDX P6, R14, R13, R12, R11 ;  /* 0x0000000c0d0e7389 */ /* 0x0002a400000c000b */
[----:B-12---:R-:W-:Y:S05]  /*118d0*/  ENDCOLLECTIVE ;  /* 0x000000000000791b */ /* 0x006fea0003800000 */
.L_x_293:
[----:B------:R-:W-:Y:S05]  /*118e0*/  BSYNC B0 ;  /* 0x0000000000007941 */ /* 0x000fea0003800000 */
.L_x_292:
[----:B------:R-:W-:Y:S05]  /*118f0*/  BRA `(.L_x_294) ;  /* 0xffffff6000d47947 */ /* 0x000fea000383ffff */
.L_x_201:
[----:B------:R1:W1:Y:S02]  /*11900*/  SYNCS.PHASECHK.TRANS64.TRYWAIT P1, [R72+URZ+0x1f840], R0 ;  /* 0x01f84000480075a7 */ /* 0x00026400080211ff */
[----:B-1----:R-:W-:Y:S05]  /*11910*/  @!P1 NANOSLEEP.SYNCS 0x989680 ;  /* 0x009896800000995d */ /* 0x002fea0003900000 */
[----:B------:R-:W1:Y:S02]  /*11920*/  @!P1 SYNCS.PHASECHK.TRANS64 P1, [R72+URZ+0x1f840], R0 ;  /* 0x01f84000480095a7 */ /* 0x000e6400080210ff */
[----:B-1----:R-:W-:Y:S05]  /*11930*/  @!P1 BRA `(.L_x_201) ;  /* 0xfffffffc00f09947 */ /* 0x002fea000383ffff */
[----:B------:R-:W-:Y:S05]  /*11940*/  BRA `(.L_x_295) ;  /* 0xffffffbc008c7947 */ /* 0x000fea000383ffff */
.L_x_205:
[----:B------:R1:W1:Y:S02]  /*11950*/  SYNCS.PHASECHK.TRANS64.TRYWAIT P1, [R72+URZ+0x1f860], R0 ;  /* 0x01f86000480075a7 */ /* 0x00026400080211ff */
[----:B-1----:R-:W-:Y:S05]  /*11960*/  @!P1 NANOSLEEP.SYNCS 0x989680 ;  /* 0x009896800000995d */ /* 0x002fea0003900000 */
[----:B------:R-:W1:Y:S02]  /*11970*/  @!P1 SYNCS.PHASECHK.TRANS64 P1, [R72+URZ+0x1f860], R0 ;  /* 0x01f86000480095a7 */ /* 0x000e6400080210ff */
[----:B-1----:R-:W-:Y:S05]  /*11980*/  @!P1 BRA `(.L_x_205) ;  /* 0xfffffffc00f09947 */ /* 0x002fea000383ffff */
[----:B------:R-:W-:Y:S05]  /*11990*/  BRA `(.L_x_296) ;  /* 0xffffffbc00a07947 */ /* 0x000fea000383ffff */
.L_x_209:
[----:B------:R1:W1:Y:S02]  /*119a0*/  SYNCS.PHASECHK.TRANS64.TRYWAIT P1, [R3+URZ+0x1f898], R2 ;  /* 0x01f89802030075a7 */ /* 0x00026400080211ff */
[----:B-1----:R-:W-:Y:S05]  /*119b0*/  @!P1 NANOSLEEP.SYNCS 0x989680 ;  /* 0x009896800000995d */ /* 0x002fea0003900000 */
[----:B------:R-:W1:Y:S02]  /*119c0*/  @!P1 SYNCS.PHASECHK.TRANS64 P1, [R3+URZ+0x1f898], R2 ;  /* 0x01f89802030095a7 */ /* 0x000e6400080210ff */
[----:B-1----:R-:W-:Y:S05]  /*119d0*/  @!P1 BRA `(.L_x_209) ;  /* 0xfffffffc00f09947 */ /* 0x002fea000383ffff */
[----:B------:R-:W-:Y:S05]  /*119e0*/  BRA `(.L_x_297) ;  /* 0xffffffbc00e87947 */ /* 0x000fea000383ffff */
.L_x_221:
[----:B-1----:R-:W-:-:S04]  /*119f0*/  MOV R3, UR37 ;  /* 0x0000002500037c02 */ /* 0x002fc80008000f00 */
[----:B------:R1:W2:Y:S03]  /*11a00*/  SYNCS.PHASECHK.TRANS64.TRYWAIT P1, [R3+URZ+0x1f8a0], R4 ;  /* 0x01f8a004030075a7 */ /* 0x0002a600080211ff */
[----:B--2---:R-:W-:Y:S05]  /*11a10*/  @!P1 NANOSLEEP.SYNCS 0x989680 ;  /* 0x009896800000995d */ /* 0x004fea0003900000 */
[----:B------:R-:W2:Y:S02]  /*11a20*/  @!P1 SYNCS.PHASECHK.TRANS64 P1, [R3+URZ+0x1f8a0], R4 ;  /* 0x01f8a004030095a7 */ /* 0x000ea400080210ff */
[----:B--2---:R-:W-:Y:S05]  /*11a30*/  @!P1 BRA `(.L_x_221) ;  /* 0xfffffffc00ec9947 */ /* 0x004fea000383ffff */
[----:B------:R-:W-:Y:S05]  /*11a40*/  BRA `(.L_x_298) ;  /* 0xffffffe000607947 */ /* 0x000fea000383ffff */
.L_x_229:
[----:B------:R-:W-:-:S07]  /*11a50*/  MOV R0, UR37 ;  /* 0x0000002500007c02 */ /* 0x000fce0008000f00 */
.L_x_299:
[----:B--2---:R2:W3:Y:S02]  /*11a60*/  SYNCS.PHASECHK.TRANS64.TRYWAIT P1, [R0+URZ+0x1f8a8], R2 ;  /* 0x01f8a802000075a7 */ /* 0x0044e400080211ff */
[----:B---3--:R-:W-:Y:S05]  /*11a70*/  @!P1 NANOSLEEP.SYNCS 0x989680 ;  /* 0x009896800000995d */ /* 0x008fea0003900000 */
[----:B------:R-:W3:Y:S02]  /*11a80*/  @!P1 SYNCS.PHASECHK.TRANS64 P1, [R0+URZ+0x1f8a8], R2 ;  /* 0x01f8a802000095a7 */ /* 0x000ee400080210ff */
[----:B---3--:R-:W-:Y:S05]  /*11a90*/  @!P1 BRA `(.L_x_299) ;  /* 0xfffffffc00f09947 */ /* 0x008fea000383ffff */
[----:B------:R-:W-:Y:S05]  /*11aa0*/  BRA `(.L_x_300) ;  /* 0xffffffe800287947 */ /* 0x000fea000383ffff */
        .weak           $__internal_0_$__cuda_sm10x_tcgen05_guardrail_trap_col_being_dealloced_not_returned_by_alloc
        .type           $__internal_0_$__cuda_sm10x_tcgen05_guardrail_trap_col_being_dealloced_not_returned_by_alloc,@function
        .size           $__internal_0_$__cuda_sm10x_tcgen05_guardrail_trap_col_being_dealloced_not_returned_by_alloc,($__internal_1_$__cuda_sm10x_tcgen05_guardrail_trap_phase_invalid_during_alloc - $__internal_0_$__cuda_sm10x_tcgen05_guardrail_trap_col_being_dealloced_not_returned_by_alloc)
$__internal_0_$__cuda_sm10x_tcgen05_guardrail_trap_col_being_dealloced_not_returned_by_alloc:
[----:B------:R-:W-:Y:S05]  /*11ab0*/  BPT.TRAP 0x1 ;  /* 0x000000040000795c */ /* 0x000fea0000300000 */
[----:B------:R-:W-:-:S04]  /*11ac0*/  HFMA2 R3, -RZ, RZ, 0, 0 ;  /* 0x00000000ff037431 */ /* 0x000fc800000001ff */
[----:B------:R-:W-:Y:S05]  /*11ad0*/  RET.REL.NODEC R2 `(_ZN7cutlass13device_kernelINS_4fmha6kernel36Sm100FmhaBwdKernelTmaWarpSpecializedIN4cute5tupleIJiiiiNS5_IJNS5_IJiiEEEiEEEEEENS_10bfloat16_tEfNS5_IJNS4_1CILi128EEESB_NSA_ILi48EEESC_EEENS1_10collective10CausalMaskILb1EEEEEEEvNT_6ParamsE) ;  /* 0xfffffee402487950 */ /* 0x000fea0003c3ffff */
        .weak           $__internal_1_$__cuda_sm10x_tcgen05_guardrail_trap_phase_invalid_during_alloc
        .type           $__internal_1_$__cuda_sm10x_tcgen05_guardrail_trap_phase_invalid_during_alloc,@function
        .size           $__internal_1_$__cuda_sm10x_tcgen05_guardrail_trap_phase_invalid_during_alloc,($__internal_2_$__cuda_sm10x_tcgen05_guardrail_trap_unallocated_columns_being_dealloced - $__internal_1_$__cuda_sm10x_tcgen05_guardrail_trap_phase_invalid_during_alloc)
$__internal_1_$__cuda_sm10x_tcgen05_guardrail_trap_phase_invalid_during_alloc:
[----:B------:R-:W-:Y:S05]  /*11ae0*/  BPT.TRAP 0x1 ;  /* 0x000000040000795c */ /* 0x000fea0000300000 */
[----:B------:R-:W-:-:S04]  /*11af0*/  MOV R3, 0x0 ;  /* 0x0000000000037802 */ /* 0x000fc80000000f00 */
[----:B------:R-:W-:Y:S05]  /*11b00*/  RET.REL.NODEC R2 `(_ZN7cutlass13device_kernelINS_4fmha6kernel36Sm100FmhaBwdKernelTmaWarpSpecializedIN4cute5tupleIJiiiiNS5_IJNS5_IJiiEEEiEEEEEENS_10bfloat16_tEfNS5_IJNS4_1CILi128EEESB_NSA_ILi48EEESC_EEENS1_10collective10CausalMaskILb1EEEEEEEvNT_6ParamsE) ;  /* 0xfffffee4023c7950 */ /* 0x000fea0003c3ffff */
        .weak           $__internal_2_$__cuda_sm10x_tcgen05_guardrail_trap_unallocated_columns_being_dealloced
        .type           $__internal_2_$__cuda_sm10x_tcgen05_guardrail_trap_unallocated_columns_being_dealloced,@function
        .size           $__internal_2_$__cuda_sm10x_tcgen05_guardrail_trap_unallocated_columns_being_dealloced,($__internal_3_$__cuda_sm20_div_u16 - $__internal_2_$__cuda_sm10x_tcgen05_guardrail_trap_unallocated_columns_being_dealloced)
$__internal_2_$__cuda_sm10x_tcgen05_guardrail_trap_unallocated_columns_being_dealloced:
[----:B------:R-:W-:Y:S05]  /*11b10*/  BPT.TRAP 0x1 ;  /* 0x000000040000795c */ /* 0x000fea0000300000 */
[----:B------:R-:W-:-:S04]  /*11b20*/  HFMA2 R3, -RZ, RZ, 0, 0 ;  /* 0x00000000ff037431 */ /* 0x000fc800000001ff */
[----:B------:R-:W-:Y:S05]  /*11b30*/  RET.REL.NODEC R2 `(_ZN7cutlass13device_kernelINS_4fmha6kernel36Sm100FmhaBwdKernelTmaWarpSpecializedIN4cute5tupleIJiiiiNS5_IJNS5_IJiiEEEiEEEEEENS_10bfloat16_tEfNS5_IJNS4_1CILi128EEESB_NSA_ILi48EEESC_EEENS1_10collective10CausalMaskILb1EEEEEEEvNT_6ParamsE) ;  /* 0xfffffee402307950 */ /* 0x000fea0003c3ffff */
        .weak           $__internal_3_$__cuda_sm20_div_u16
        .type           $__internal_3_$__cuda_sm20_div_u16,@function
        .size           $__internal_3_$__cuda_sm20_div_u16,(.L_x_310 - $__internal_3_$__cuda_sm20_div_u16)
$__internal_3_$__cuda_sm20_div_u16:
[----:B------:R-:W1:Y:S01]  /*11b40*/  I2F.U16 R15, R4 ;  /* 0x00000004000f7306 */ /* 0x000e620000101000 */
[----:B------:R-:W-:Y:S01]  /*11b50*/  IMAD.MOV.U32 R0, RZ, RZ, 0x4b800000 ;  /* 0x4b800000ff007424 */ /* 0x000fe200078e00ff */
[----:B------:R-:W-:-:S04]  /*11b60*/  LOP3.LUT R2, R2, 0xffff, RZ, 0xc0, !PT ;  /* 0x0000ffff02027812 */ /* 0x000fc800078ec0ff */
[----:B------:R-:W-:Y:S02]  /*11b70*/  I2FP.F32.U32.RZ R2, R2 ;  /* 0x0000000200027245 */ /* 0x000fe4000020d000 */
[C---:B-1----:R-:W-:Y:S02]  /*11b80*/  FSETP.GEU.AND P0, PT, |R15|.reuse, 1.175494350822287508e-38, PT ;  /* 0x008000000f00780b */ /* 0x042fe40003f0e200 */
[----:B------:R-:W-:Y:S02]  /*11b90*/  FSETP.GT.AND P1, PT, |R15|, 8.50705917302346158658e+37, PT ;  /* 0x7e8000000f00780b */ /* 0x000fe40003f24200 */
[----:B------:R-:W-:Y:S02]  /*11ba0*/  FSEL R0, R0, 1, !P0 ;  /* 0x3f80000000007808 */ /* 0x000fe40004000000 */
[----:B------:R-:W-:Y:S01]  /*11bb0*/  ISETP.NE.U32.AND P0, PT, R4, RZ, PT ;  /* 0x000000ff0400720c */ /* 0x000fe20003f05070 */
[----:B------:R-:W-:Y:S01]  /*11bc0*/  IMAD.MOV.U32 R4, RZ, RZ, R5 ;  /* 0x000000ffff047224 */ /* 0x000fe200078e0005 */
[----:B------:R-:W-:Y:S01]  /*11bd0*/  FSEL R0, R0, 0.25, !P1 ;  /* 0x3e80000000007808 */ /* 0x000fe20004800000 */
[----:B------:R-:W-:-:S04]  /*11be0*/  IMAD.MOV.U32 R5, RZ, RZ, 0x0 ;  /* 0x00000000ff057424 */ /* 0x000fc800078e00ff */
[----:B------:R-:W-:-:S06]  /*11bf0*/  FMUL R15, R15, R0 ;  /* 0x000000000f0f7220 */ /* 0x000fcc0000400000 */
[----:B------:R-:W1:Y:S02]  /*11c00*/  MUFU.RCP R15, R15 ;  /* 0x0000000f000f7308 */ /* 0x000e640000001000 */
[----:B-1----:R-:W-:-:S04]  /*11c10*/  FMUL R15, R0, R15 ;  /* 0x0000000f000f7220 */ /* 0x002fc80000400000 */
[----:B------:R-:W-:-:S04]  /*11c20*/  VIADD R15, R15, 0x2 ;  /* 0x000000020f0f7836 */ /* 0x000fc80000000000 */
[----:B------:R-:W-:-:S06]  /*11c30*/  FMUL.RZ R15, R2, R15 ;  /* 0x0000000f020f7220 */ /* 0x000fcc000040c000 */
[----:B------:R-:W1:Y:S02]  /*11c40*/  F2I.U32.TRUNC.NTZ R15, R15 ;  /* 0x0000000f000f7305 */ /* 0x000e64000020f000 */
[----:B-1----:R-:W-:Y:S01]  /*11c50*/  LOP3.LUT R15, R15, 0xffff, RZ, 0xc0, !PT ;  /* 0x0000ffff0f0f7812 */ /* 0x002fe200078ec0ff */
[----:B------:R-:W-:Y:S01]  /*11c60*/  @!P0 IMAD.MOV.U32 R15, RZ, RZ, -0x1 ;  /* 0xffffffffff0f8424 */ /* 0x000fe200078e00ff */
[----:B------:R-:W-:Y:S06]  /*11c70*/  RET.REL.NODEC R4 `(_ZN7cutlass13device_kernelINS_4fmha6kernel36Sm100FmhaBwdKernelTmaWarpSpecializedIN4cute5tupleIJiiiiNS5_IJNS5_IJiiEEEiEEEEEENS_10bfloat16_tEfNS5_IJNS4_1CILi128EEESB_NSA_ILi48EEESC_EEENS1_10collective10CausalMaskILb1EEEEEEEvNT_6ParamsE) ;  /* 0xfffffee004e07950 */ /* 0x000fec0003c3ffff */
.L_x_301:
[----:B------:R-:W-:-:S00]  /*11c80*/  BRA `(.L_x_301) ;  /* 0xfffffffc00fc7947 */ /* 0x000fc0000383ffff */
[----:B------:R-:W-:-:S00]  /*11c90*/  NOP ;  /* 0x0000000000007918 */ /* 0x000fc00000000000 */
        /* <DEDUP_REMOVED lines=14> */
.L_x_310:


//--------------------- .nv.global.init           --------------------------
	.section	.nv.global.init,"aw",@progbits
.nv.global.init:
	.type		$str$25,@object
	.size		$str$25,($str$26 - $str$25)
$str$25:
        /*0000*/ 	.byte	0x28, 0x61, 0x64, 0x64, 0x72, 0x65, 0x73, 0x73, 0x20, 0x26, 0x20, 0x6d, 0x61, 0x73, 0x6b, 0x29
        /*0010*/ 	.byte	0x20, 0x3d, 0x3d, 0x20, 0x30, 0x00
	.type		$str$26,@object
	.size		$str$26,($str$24 - $str$26)
$str$26:
        /*0016*/ 	.byte	0x2f, 0x74, 0x6d, 0x70, 0x2f, 0x63, 0x75, 0x74, 0x6c, 0x61, 0x73, 0x73, 0x5f, 0x73, 0x77, 0x65
        /*0026*/ 	.byte	0x65, 0x70, 0x5f, 0x73, 0x72, 0x63, 0x2f, 0x69, 0x6e, 0x63, 0x6c, 0x75, 0x64, 0x65, 0x2f, 0x63
        /*0036*/ 	.byte	0x75, 0x74, 0x65, 0x2f, 0x70, 0x6f, 0x69, 0x6e, 0x74, 0x65, 0x72, 0x5f, 0x66, 0x6c, 0x61, 0x67
        /*0046*/ 	.byte	0x67, 0x65, 0x64, 0x2e, 0x68, 0x70, 0x70, 0x00
	.type		$str$24,@object
	.size		$str$24,($str$23 - $str$24)
$str$24:
        /*004e*/ 	.byte	0x2f, 0x74, 0x6d, 0x70, 0x2f, 0x63, 0x75, 0x74, 0x6c, 0x61, 0x73, 0x73, 0x5f, 0x73, 0x77, 0x65
        /*005e*/ 	.byte	0x65, 0x70, 0x5f, 0x73, 0x72, 0x63, 0x2f, 0x69, 0x6e, 0x63, 0x6c, 0x75, 0x64, 0x65, 0x2f, 0x63
        /*006e*/ 	.byte	0x75, 0x74, 0x65, 0x2f, 0x61, 0x74, 0x6f, 0x6d, 0x2f, 0x63, 0x6f, 0x70, 0x79, 0x5f, 0x74, 0x72
        /*007e*/ 	.byte	0x61, 0x69, 0x74, 0x73, 0x5f, 0x73, 0x6d, 0x31, 0x30, 0x30, 0x2e, 0x68, 0x70, 0x70, 0x00
	.type		$str$23,@object
	.size		$str$23,(__unnamed_3 - $str$23)
$str$23:
        /*008d*/ 	.byte	0x28, 0x28, 0x75, 0x69, 0x6e, 0x74, 0x33, 0x32, 0x5f, 0x74, 0x28, 0x74, 0x68, 0x72, 0x65, 0x61
        /*009d*/ 	.byte	0x64, 0x49, 0x64, 0x78, 0x2e, 0x78, 0x29, 0x20, 0x2f, 0x20, 0x33, 0x32, 0x29, 0x20, 0x25, 0x20
        /*00ad*/ 	.byte	0x34, 0x29, 0x20, 0x3d, 0x3d, 0x20, 0x28, 0x28, 0x28, 0x74, 0x6d, 0x65, 0x6d, 0x5f, 0x61, 0x64
        /*00bd*/ 	.byte	0x64, 0x72, 0x20, 0x3e, 0x3e, 0x20, 0x31, 0x36, 0x29, 0x20, 0x2f, 0x20, 0x33, 0x32, 0x29, 0x20
        /*00cd*/ 	.byte	0x25, 0x20, 0x34, 0x29, 0x00
	.type		__unnamed_3,@object
	.size		__unnamed_3,(__unnamed_1 - __unnamed_3)
__unnamed_3:
        /* <DEDUP_REMOVED lines=25> */
        /*0262*/ 	.byte	0x3c, 0x31, 0x30, 0x32, 0x34, 0x3e, 0x3e, 0x3e, 0x3e, 0x20, 0x26, 0x5d, 0x00
	.type		__unnamed_1,@object
	.size		__unnamed_1,(__unnamed_2 - __unnamed_1)
__unnamed_1:
        /* <DEDUP_REMOVED lines=31> */
        /*045f*/ 	.byte	0x31, 0x3e, 0x3e, 0x3e, 0x5d, 0x00
	.type		__unnamed_2,@object
	.size		__unnamed_2,(__unnamed_4 - __unnamed_2)
__unnamed_2:
        /* <DEDUP_REMOVED lines=33> */
        /*0675*/ 	.byte	0x3e, 0x3e, 0x3e, 0x5d, 0x00
	.type		__unnamed_4,@object
	.size		__unnamed_4,(.L_4 - __unnamed_4)
__unnamed_4:
        /* <DEDUP_REMOVED lines=37> */
        /*08ca*/ 	.byte	0x3a, 0x43, 0x3c, 0x30, 0x3e, 0x3e, 0x3e, 0x3e, 0x5d, 0x00
.L_4:


//--------------------- .nv.shared._ZN7cutlass13device_kernelINS_4fmha6kernel36Sm100FmhaBwdKernelTmaWarpSpecializedIN4cute5tupleIJiiiiNS5_IJNS5_IJiiEEEiEEEEEENS_10bfloat16_tEfNS5_IJNS4_1CILi128EEESB_NSA_ILi48EEESC_EEENS1_10collective10CausalMaskILb1EEEEEEEvNT_6ParamsE --------------------------
	.section	.nv.shared._ZN7cutlass13device_kernelINS_4fmha6kernel36Sm100FmhaBwdKernelTmaWarpSpecializedIN4cute5tupleIJiiiiNS5_IJNS5_IJiiEEEiEEEEEENS_10bfloat16_tEfNS5_IJNS4_1CILi128EEESB_NSA_ILi48EEESC_EEENS1_10collective10CausalMaskILb1EEEEEEEvNT_6ParamsE,"aw",@nobits
	.sectionflags	@""
	.align	16
	.zero		1024


//--------------------- .nv.shared.reserved.0     --------------------------
	.section	.nv.shared.reserved.0,"aw",@nobits
	.weak		__nv_reservedSMEM_offset_0_alias
	.size		__nv_reservedSMEM_offset_0_alias, 0, 64
	.other		__nv_reservedSMEM_offset_0_alias,@"STO_CUDA_RESERVED_SHARED STV_DEFAULT"
__nv_reservedSMEM_offset_0_alias:
	.zero		0
.nv.shared.reserved.0:
	.zero		64
	.weak		__nv_reservedSMEM_tcgen05_partition
	.type		__nv_reservedSMEM_tcgen05_partition,@object
	.size		__nv_reservedSMEM_tcgen05_partition,(.L_0 - __nv_reservedSMEM_tcgen05_partition)
__nv_reservedSMEM_tcgen05_partition:
	.zero		32
.L_0:


//--------------------- .nv.global                --------------------------
	.section	.nv.global,"aw",@nobits
.nv.global:
	.type		_ZN39_INTERNAL_38673259_4_k_cu_632aa34d_33424cute1_E,@object
	.size		_ZN39_INTERNAL_38673259_4_k_cu_632aa34d_33424cute1_E,(_ZN39_INTERNAL_38673259_4_k_cu_632aa34d_33424cuda3std3__45__cpo6cbeginE - _ZN39_INTERNAL_38673259_4_k_cu_632aa34d_33424cute1_E)
_ZN39_INTERNAL_38673259_4_k_cu_632aa34d_33424cute1_E:
	.zero		1
	.type		_ZN39_INTERNAL_38673259_4_k_cu_632aa34d_33424cuda3std3__45__cpo6cbeginE,@object
	.size		_ZN39_INTERNAL_38673259_4_k_cu_632aa34d_33424cuda3std3__45__cpo6cbeginE,(_ZN39_INTERNAL_38673259_4_k_cu_632aa34d_33424cuda3std3__48in_placeE - _ZN39_INTERNAL_38673259_4_k_cu_632aa34d_33424cuda3std3__45__cpo6cbeginE)
_ZN39_INTERNAL_38673259_4_k_cu_632aa34d_33424cuda3std3__45__cpo6cbeginE:
	.zero		1
	.type		_ZN39_INTERNAL_38673259_4_k_cu_632aa34d_33424cuda3std3__48in_placeE,@object
	.size		_ZN39_INTERNAL_38673259_4_k_cu_632aa34d_33424cuda3std3__48in_placeE,(_ZN39_INTERNAL_38673259_4_k_cu_632aa34d_33424cuda3std6ranges3__45__cpo9iter_moveE - _ZN39_INTERNAL_38673259_4_k_cu_632aa34d_33424cuda3std3__48in_placeE)
_ZN39_INTERNAL_38673259_4_k_cu_632aa34d_33424cuda3std3__48in_placeE:
	.zero		1
	.type		_ZN39_INTERNAL_38673259_4_k_cu_632aa34d_33424cuda3std6ranges3__45__cpo9iter_moveE,@object
	.size		_ZN39_INTERNAL_38673259_4_k_cu_632aa34d_33424cuda3std6ranges3__45__cpo9iter_moveE,(_ZN39_INTERNAL_38673259_4_k_cu_632aa34d_33424cuda3std3__45__cpo5beginE - _ZN39_INTERNAL_38673259_4_k_cu_632aa34d_33424cuda3std6ranges3__45__cpo9iter_moveE)
_ZN39_INTERNAL_38673259_4_k_cu_632aa34d_33424cuda3std6ranges3__45__cpo9iter_moveE:
	.zero		1
	.type		_ZN39_INTERNAL_38673259_4_k_cu_632aa34d_33424cuda3std3__45__cpo5beginE,@object
	.size		_ZN39_INTERNAL_38673259_4_k_cu_632aa34d_33424cuda3std3__45__cpo5beginE,(_ZN39_INTERNAL_38673259_4_k_cu_632aa34d_33424cuda3std3__441_GLOBAL__N__38673259_4_k_cu_632aa34d_33426ignoreE - _ZN39_INTERNAL_38673259_4_k_cu_632aa34d_33424cuda3std3__45__cpo5beginE)
_ZN39_INTERNAL_38673259_4_k_cu_632aa34d_33424cuda3std3__45__cpo5beginE:
	.zero		1
	.type		_ZN39_INTERNAL_38673259_4_k_cu_632aa34d_33424cuda3std3__441_GLOBAL__N__38673259_4_k_cu_632aa34d_33426ignoreE,@object
	.size		_ZN39_INTERNAL_38673259_4_k_cu_632aa34d_33424cuda3std3__441_GLOBAL__N__38673259_4_k_cu_632aa34d_33426ignoreE,(_ZN39_INTERNAL_38673259_4_k_cu_632aa34d_33424cute7productE - _ZN39_INTERNAL_38673259_4_k_cu_632aa34d_33424cuda3std3__441_GLOBAL__N__38673259_4_k_cu_632aa34d_33426ignoreE)
_ZN39_INTERNAL_38673259_4_k_cu_632aa34d_33424cuda3std3__441_GLOBAL__N__38673259_4_k_cu_632aa34d_33426ignoreE:
	.zero		1
	.type		_ZN39_INTERNAL_38673259_4_k_cu_632aa34d_33424cute7productE,@object
	.size		_ZN39_INTERNAL_38673259_4_k_cu_632aa34d_33424cute7productE,(_ZN39_INTERNAL_38673259_4_k_cu_632aa34d_33424cuda3std3__45__cpo3endE - _ZN39_INTERNAL_38673259_4_k_cu_632aa34d_33424cute7productE)
_ZN39_INTERNAL_38673259_4_k_cu_632aa34d_33424cute7productE:
	.zero		1
	.type		_ZN39_INTERNAL_38673259_4_k_cu_632aa34d_33424cuda3std3__45__cpo3endE,@object
	.size		_ZN39_INTERNAL_38673259_4_k_cu_632aa34d_33424cuda3std3__45__cpo3endE,(_ZN39_INTERNAL_38673259_4_k_cu_632aa34d_33424cuda3std3__419piecewise_constructE - _ZN39_INTERNAL_38673259_4_k_cu_632aa34d_33424cuda3std3__45__cpo3endE)
_ZN39_INTERNAL_38673259_4_k_cu_632aa34d_33424cuda3std3__45__cpo3endE:
	.zero		1
	.type		_ZN39_INTERNAL_38673259_4_k_cu_632aa34d_33424cuda3std3__419piecewise_constructE,@object
	.size		_ZN39_INTERNAL_38673259_4_k_cu_632aa34d_33424cuda3std3__419piecewise_constructE,(_ZN39_INTERNAL_38673259_4_k_cu_632aa34d_33424cuda3std3__45__cpo4cendE - _ZN39_INTERNAL_38673259_4_k_cu_632aa34d_33424cuda3std3__419piecewise_constructE)
_ZN39_INTERNAL_38673259_4_k_cu_632aa34d_33424cuda3std3__419piecewise_constructE:
	.zero		1
	.type		_ZN39_INTERNAL_38673259_4_k_cu_632aa34d_33424cuda3std3__45__cpo4cendE,@object
	.size		_ZN39_INTERNAL_38673259_4_k_cu_632aa34d_33424cuda3std3__45__cpo4cendE,(_ZN39_INTERNAL_38673259_4_k_cu_632aa34d_33424cuda3std6ranges3__45__cpo4swapE - _ZN39_INTERNAL_38673259_4_k_cu_632aa34d_33424cuda3std3__45__cpo4cendE)
_ZN39_INTERNAL_38673259_4_k_cu_632aa34d_33424cuda3std3__45__cpo4cendE:
	.zero		1
	.type		_ZN39_INTERNAL_38673259_4_k_cu_632aa34d_33424cuda3std6ranges3__45__cpo4swapE,@object
	.size		_ZN39_INTERNAL_38673259_4_k_cu_632aa34d_33424cuda3std6ranges3__45__cpo4swapE,(.L_12 - _ZN39_INTERNAL_38673259_4_k_cu_632aa34d_33424cuda3std6ranges3__45__cpo4swapE)
_ZN39_INTERNAL_38673259_4_k_cu_632aa34d_33424cuda3std6ranges3__45__cpo4swapE:
	.zero		1
.L_12:


//--------------------- .nv.constant0._ZN7cutlass13device_kernelINS_4fmha6kernel36Sm100FmhaBwdKernelTmaWarpSpecializedIN4cute5tupleIJiiiiNS5_IJNS5_IJiiEEEiEEEEEENS_10bfloat16_tEfNS5_IJNS4_1CILi128EEESB_NSA_ILi48EEESC_EEENS1_10collective10CausalMaskILb1EEEEEEEvNT_6ParamsE --------------------------
	.section	.nv.constant0._ZN7cutlass13device_kernelINS_4fmha6kernel36Sm100FmhaBwdKernelTmaWarpSpecializedIN4cute5tupleIJiiiiNS5_IJNS5_IJiiEEEiEEEEEENS_10bfloat16_tEfNS5_IJNS4_1CILi128EEESB_NSA_ILi48EEESC_EEENS1_10collective10CausalMaskILb1EEEEEEEvNT_6ParamsE,"a",@progbits
	.sectionflags	@""
	.align	4
.nv.constant0._ZN7cutlass13device_kernelINS_4fmha6kernel36Sm100FmhaBwdKernelTmaWarpSpecializedIN4cute5tupleIJiiiiNS5_IJNS5_IJiiEEEiEEEEEENS_10bfloat16_tEfNS5_IJNS4_1CILi128EEESB_NSA_ILi48EEESC_EEENS1_10collective10CausalMaskILb1EEEEEEEvNT_6ParamsE:
	.zero		2560


//--------------------- SYMBOLS --------------------------

	.type		.nv.reservedSmem.offset0,@object
	.size		.nv.reservedSmem.offset0,0x4
	.type		.nv.reservedSmem.cap,@object
	.size		.nv.reservedSmem.cap,0x4
	.type		__assertfail,@function
